//
// Generated by NVIDIA NVVM Compiler
//
// Compiler Build ID: CL-36424714
// Cuda compilation tools, release 13.0, V13.0.88
// Based on NVVM 20.0.0
//

.version 9.0
.target sm_100
.address_size 64

	// .globl	_Z13ec_add_kernelP8EC_PointPKS_i
.const .align 8 .b8 p[32] = {47, 252, 255, 255, 254, 255, 255, 255, 255, 255, 255, 255, 255, 255, 255, 255, 255, 255, 255, 255, 255, 255, 255, 255, 255, 255, 255, 255, 255, 255, 255, 255};
.const .align 8 .b8 uint256_zero[32];
.const .align 8 .b8 two_inv[32] = {24, 254, 255, 127, 255, 255, 255, 127, 255, 255, 255, 255, 255, 255, 255, 255, 255, 255, 255, 255, 255, 255, 255, 255, 255, 255, 255, 255, 255, 255, 255, 127};

.visible .entry _Z13ec_add_kernelP8EC_PointPKS_i(
	.param .u64 .ptr .align 1 _Z13ec_add_kernelP8EC_PointPKS_i_param_0,
	.param .u64 .ptr .align 1 _Z13ec_add_kernelP8EC_PointPKS_i_param_1,
	.param .u32 _Z13ec_add_kernelP8EC_PointPKS_i_param_2
)
{
	.reg .pred 	%p<2799>;
	.reg .b16 	%rs<47>;
	.reg .b32 	%r<170>;
	.reg .b64 	%rd<4355>;

	ld.param.u64 	%rd824, [_Z13ec_add_kernelP8EC_PointPKS_i_param_1];
	ld.param.u32 	%r2, [_Z13ec_add_kernelP8EC_PointPKS_i_param_2];
	mov.u32 	%r3, %ctaid.x;
	mov.u32 	%r4, %ntid.x;
	mov.u32 	%r5, %tid.x;
	mad.lo.s32 	%r1, %r3, %r4, %r5;
	setp.ge.s32 	%p1, %r1, %r2;
	@%p1 bra 	$L__BB0_406;
	cvta.to.global.u64 	%rd825, %rd824;
	shl.b32 	%r6, %r1, 1;
	mul.wide.s32 	%rd826, %r6, 72;
	add.s64 	%rd1, %rd825, %rd826;
	ld.global.u64 	%rd2, [%rd1];
	ld.global.u64 	%rd3, [%rd1+8];
	ld.global.u64 	%rd4, [%rd1+16];
	ld.global.u64 	%rd5, [%rd1+24];
	ld.global.u64 	%rd6, [%rd1+32];
	ld.global.u64 	%rd7, [%rd1+40];
	ld.global.u64 	%rd8, [%rd1+48];
	ld.global.u64 	%rd9, [%rd1+56];
	ld.global.u8 	%rs24, [%rd1+64];
	ld.global.u64 	%rd10, [%rd1+72];
	ld.global.u64 	%rd11, [%rd1+80];
	ld.global.u64 	%rd12, [%rd1+88];
	ld.global.u64 	%rd13, [%rd1+96];
	ld.global.u64 	%rd14, [%rd1+104];
	ld.global.u64 	%rd15, [%rd1+112];
	ld.global.u64 	%rd16, [%rd1+120];
	ld.global.u64 	%rd17, [%rd1+128];
	ld.global.v2.b32 	{%r7, %r8}, [%rd1+136];
	bfe.u32 	%r9, %r7, 0, 8;
	cvt.u16.u32 	%rs39, %r9;
	bfe.u32 	%r10, %r7, 8, 8;
	cvt.u16.u32 	%rs40, %r10;
	bfe.u32 	%r11, %r7, 16, 8;
	cvt.u16.u32 	%rs41, %r11;
	bfe.u32 	%r12, %r7, 24, 8;
	cvt.u16.u32 	%rs42, %r12;
	bfe.u32 	%r13, %r8, 0, 8;
	cvt.u16.u32 	%rs43, %r13;
	bfe.u32 	%r14, %r8, 8, 8;
	cvt.u16.u32 	%rs44, %r14;
	bfe.u32 	%r15, %r8, 16, 8;
	cvt.u16.u32 	%rs45, %r15;
	bfe.u32 	%r16, %r8, 24, 8;
	cvt.u16.u32 	%rs46, %r16;
	setp.ne.s16 	%p2, %rs24, 0;
	mov.u64 	%rd4347, %rd10;
	mov.u64 	%rd4348, %rd11;
	mov.u64 	%rd4349, %rd12;
	mov.u64 	%rd4350, %rd13;
	mov.u64 	%rd4351, %rd14;
	mov.u64 	%rd4352, %rd15;
	mov.u64 	%rd4353, %rd16;
	mov.u64 	%rd4354, %rd17;
	@%p2 bra 	$L__BB0_405;
	ld.global.u32 	%r17, [%rd1+68];
	bfe.u32 	%r18, %r17, 0, 8;
	cvt.u16.u32 	%rs43, %r18;
	bfe.u32 	%r19, %r17, 8, 8;
	cvt.u16.u32 	%rs44, %r19;
	bfe.u32 	%r20, %r17, 16, 8;
	cvt.u16.u32 	%rs45, %r20;
	bfe.u32 	%r21, %r17, 24, 8;
	cvt.u16.u32 	%rs46, %r21;
	ld.global.v2.u8 	{%rs41, %rs42}, [%rd1+66];
	ld.global.u8 	%rs40, [%rd1+65];
	and.b16  	%rs26, %rs39, 255;
	setp.ne.s16 	%p3, %rs26, 0;
	mov.b16 	%rs39, 0;
	mov.u64 	%rd4347, %rd2;
	mov.u64 	%rd4348, %rd3;
	mov.u64 	%rd4349, %rd4;
	mov.u64 	%rd4350, %rd5;
	mov.u64 	%rd4351, %rd6;
	mov.u64 	%rd4352, %rd7;
	mov.u64 	%rd4353, %rd8;
	mov.u64 	%rd4354, %rd9;
	@%p3 bra 	$L__BB0_405;
	setp.gt.u64 	%p4, %rd5, %rd13;
	@%p4 bra 	$L__BB0_5;
	setp.ge.u64 	%p5, %rd5, %rd13;
	setp.eq.s64 	%p6, %rd4, %rd12;
	setp.eq.s64 	%p7, %rd3, %rd11;
	and.pred  	%p8, %p6, %p7;
	and.pred  	%p9, %p8, %p5;
	setp.eq.s64 	%p10, %rd10, %rd2;
	and.pred  	%p11, %p9, %p10;
	@%p11 bra 	$L__BB0_21;
$L__BB0_5:
	sub.s64 	%rd18, %rd10, %rd2;
	setp.lt.u64 	%p1487, %rd10, %rd2;
	selp.u64 	%rd2604, 1, 0, %p1487;
	add.s64 	%rd2605, %rd3, %rd2604;
	sub.s64 	%rd4293, %rd11, %rd2605;
	setp.lt.u64 	%p1488, %rd11, %rd2605;
	selp.u64 	%rd2606, 1, 0, %p1488;
	add.s64 	%rd2607, %rd4, %rd2606;
	sub.s64 	%rd4292, %rd12, %rd2607;
	setp.lt.u64 	%p1489, %rd12, %rd2607;
	selp.u64 	%rd2608, 1, 0, %p1489;
	add.s64 	%rd2609, %rd5, %rd2608;
	sub.s64 	%rd4291, %rd13, %rd2609;
	setp.lt.u64 	%p1490, %rd13, %rd2609;
	mov.u64 	%rd4294, %rd18;
	@%p1490 bra 	$L__BB0_6;
	bra.uni 	$L__BB0_13;
$L__BB0_6:
	ld.const.u64 	%rd432, [p];
	ld.const.u64 	%rd433, [p+8];
	ld.const.u64 	%rd434, [p+16];
	ld.const.u64 	%rd435, [p+24];
	add.s64 	%rd4294, %rd18, %rd432;
	setp.lt.u64 	%p1491, %rd4294, %rd18;
	selp.u64 	%rd2610, 1, 0, %p1491;
	add.s64 	%rd437, %rd4293, %rd2610;
	add.s64 	%rd438, %rd437, %rd433;
	setp.lt.u64 	%p1492, %rd438, %rd4293;
	selp.u64 	%rd2611, 1, 0, %p1492;
	setp.eq.s64 	%p1493, %rd438, %rd4293;
	selp.b64 	%rd2612, %rd2610, 0, %p1493;
	or.b64  	%rd2613, %rd2612, %rd2611;
	add.s64 	%rd439, %rd4292, %rd2613;
	add.s64 	%rd440, %rd439, %rd434;
	setp.lt.u64 	%p1494, %rd440, %rd4292;
	selp.u64 	%rd2614, 1, 0, %p1494;
	setp.eq.s64 	%p1495, %rd440, %rd4292;
	selp.b64 	%rd2615, %rd2613, 0, %p1495;
	or.b64  	%rd2616, %rd2615, %rd2614;
	add.s64 	%rd441, %rd4291, %rd2616;
	add.s64 	%rd442, %rd441, %rd435;
	setp.lt.u64 	%p1496, %rd442, %rd4291;
	selp.u64 	%rd2617, 1, 0, %p1496;
	setp.eq.s64 	%p1497, %rd442, %rd4291;
	selp.b64 	%rd2618, %rd2616, 0, %p1497;
	or.b64  	%rd2619, %rd2618, %rd2617;
	setp.ne.s64 	%p1498, %rd2619, 0;
	setp.gt.u64 	%p1499, %rd442, %rd435;
	or.pred  	%p1500, %p1498, %p1499;
	@%p1500 bra 	$L__BB0_12;
	setp.lt.u64 	%p1501, %rd442, %rd435;
	mov.u64 	%rd4291, %rd442;
	mov.u64 	%rd4292, %rd440;
	mov.u64 	%rd4293, %rd438;
	@%p1501 bra 	$L__BB0_13;
	setp.gt.u64 	%p1502, %rd440, %rd434;
	@%p1502 bra 	$L__BB0_12;
	setp.lt.u64 	%p1503, %rd440, %rd434;
	mov.u64 	%rd4291, %rd442;
	mov.u64 	%rd4292, %rd440;
	mov.u64 	%rd4293, %rd438;
	@%p1503 bra 	$L__BB0_13;
	setp.gt.u64 	%p1504, %rd438, %rd433;
	@%p1504 bra 	$L__BB0_12;
	setp.lt.u64 	%p1505, %rd438, %rd433;
	setp.lt.u64 	%p1506, %rd4294, %rd432;
	or.pred  	%p1507, %p1505, %p1506;
	mov.u64 	%rd4291, %rd442;
	mov.u64 	%rd4292, %rd440;
	mov.u64 	%rd4293, %rd438;
	@%p1507 bra 	$L__BB0_13;
$L__BB0_12:
	setp.lt.u64 	%p1508, %rd4294, %rd432;
	selp.u64 	%rd2620, 1, 0, %p1508;
	add.s64 	%rd2621, %rd433, %rd2620;
	selp.s64 	%rd2622, -1, 0, %p1508;
	add.s64 	%rd4293, %rd437, %rd2622;
	setp.lt.u64 	%p1509, %rd438, %rd2621;
	selp.u64 	%rd2623, 1, 0, %p1509;
	add.s64 	%rd2624, %rd434, %rd2623;
	selp.s64 	%rd2625, -1, 0, %p1509;
	add.s64 	%rd4292, %rd439, %rd2625;
	setp.lt.u64 	%p1510, %rd440, %rd2624;
	selp.s64 	%rd2626, -1, 0, %p1510;
	add.s64 	%rd4291, %rd441, %rd2626;
	mov.u64 	%rd4294, %rd18;
$L__BB0_13:
	sub.s64 	%rd450, %rd14, %rd6;
	setp.lt.u64 	%p1511, %rd14, %rd6;
	selp.u64 	%rd2627, 1, 0, %p1511;
	add.s64 	%rd2628, %rd7, %rd2627;
	sub.s64 	%rd4289, %rd15, %rd2628;
	setp.lt.u64 	%p1512, %rd15, %rd2628;
	selp.u64 	%rd2629, 1, 0, %p1512;
	add.s64 	%rd2630, %rd8, %rd2629;
	sub.s64 	%rd4288, %rd16, %rd2630;
	setp.lt.u64 	%p1513, %rd16, %rd2630;
	selp.u64 	%rd2631, 1, 0, %p1513;
	add.s64 	%rd2632, %rd9, %rd2631;
	sub.s64 	%rd453, %rd17, %rd2632;
	ld.const.u64 	%rd4286, [p];
	ld.const.u64 	%rd4285, [p+8];
	ld.const.u64 	%rd4284, [p+16];
	ld.const.u64 	%rd4283, [p+24];
	setp.ge.u64 	%p1514, %rd17, %rd2632;
	@%p1514 bra 	$L__BB0_231;
	add.s64 	%rd4290, %rd450, %rd4286;
	setp.lt.u64 	%p1515, %rd4290, %rd450;
	selp.u64 	%rd2633, 1, 0, %p1515;
	add.s64 	%rd459, %rd4289, %rd2633;
	add.s64 	%rd460, %rd459, %rd4285;
	setp.lt.u64 	%p1516, %rd460, %rd4289;
	selp.u64 	%rd2634, 1, 0, %p1516;
	setp.eq.s64 	%p1517, %rd460, %rd4289;
	selp.b64 	%rd2635, %rd2633, 0, %p1517;
	or.b64  	%rd2636, %rd2635, %rd2634;
	add.s64 	%rd461, %rd4288, %rd2636;
	add.s64 	%rd462, %rd461, %rd4284;
	setp.lt.u64 	%p1518, %rd462, %rd4288;
	selp.u64 	%rd2637, 1, 0, %p1518;
	setp.eq.s64 	%p1519, %rd462, %rd4288;
	selp.b64 	%rd2638, %rd2636, 0, %p1519;
	or.b64  	%rd2639, %rd2638, %rd2637;
	add.s64 	%rd463, %rd453, %rd2639;
	add.s64 	%rd4287, %rd463, %rd4283;
	setp.lt.u64 	%p1520, %rd4287, %rd453;
	selp.u64 	%rd2640, 1, 0, %p1520;
	setp.eq.s64 	%p1521, %rd4287, %rd453;
	selp.b64 	%rd2641, %rd2639, 0, %p1521;
	or.b64  	%rd2642, %rd2641, %rd2640;
	setp.ne.s64 	%p1522, %rd2642, 0;
	setp.gt.u64 	%p1523, %rd4287, %rd4283;
	or.pred  	%p1524, %p1522, %p1523;
	@%p1524 bra 	$L__BB0_20;
	setp.lt.u64 	%p1525, %rd4287, %rd4283;
	mov.u64 	%rd4288, %rd462;
	mov.u64 	%rd4289, %rd460;
	@%p1525 bra 	$L__BB0_232;
	setp.gt.u64 	%p1526, %rd462, %rd4284;
	@%p1526 bra 	$L__BB0_20;
	setp.lt.u64 	%p1527, %rd462, %rd4284;
	mov.u64 	%rd4288, %rd462;
	mov.u64 	%rd4289, %rd460;
	@%p1527 bra 	$L__BB0_232;
	setp.gt.u64 	%p1528, %rd460, %rd4285;
	@%p1528 bra 	$L__BB0_20;
	setp.lt.u64 	%p1529, %rd460, %rd4285;
	setp.lt.u64 	%p1530, %rd4290, %rd4286;
	or.pred  	%p1531, %p1529, %p1530;
	mov.u64 	%rd4288, %rd462;
	mov.u64 	%rd4289, %rd460;
	@%p1531 bra 	$L__BB0_232;
$L__BB0_20:
	setp.lt.u64 	%p1532, %rd4290, %rd4286;
	selp.u64 	%rd2643, 1, 0, %p1532;
	add.s64 	%rd2644, %rd4285, %rd2643;
	selp.s64 	%rd2645, -1, 0, %p1532;
	add.s64 	%rd4289, %rd459, %rd2645;
	setp.lt.u64 	%p1533, %rd460, %rd2644;
	selp.u64 	%rd2646, 1, 0, %p1533;
	add.s64 	%rd2647, %rd4284, %rd2646;
	selp.s64 	%rd2648, -1, 0, %p1533;
	add.s64 	%rd4288, %rd461, %rd2648;
	setp.lt.u64 	%p1534, %rd462, %rd2647;
	selp.s64 	%rd2649, -1, 0, %p1534;
	add.s64 	%rd4287, %rd463, %rd2649;
	mov.u64 	%rd4290, %rd450;
	bra.uni 	$L__BB0_232;
$L__BB0_21:
	setp.gt.u64 	%p12, %rd9, %rd17;
	@%p12 bra 	$L__BB0_23;
	setp.ge.u64 	%p13, %rd9, %rd17;
	setp.eq.s64 	%p14, %rd8, %rd16;
	setp.eq.s64 	%p15, %rd7, %rd15;
	and.pred  	%p16, %p14, %p15;
	and.pred  	%p17, %p16, %p13;
	setp.eq.s64 	%p18, %rd14, %rd6;
	and.pred  	%p19, %p17, %p18;
	@%p19 bra 	$L__BB0_36;
$L__BB0_23:
	ld.const.u64 	%rd4347, [uint256_zero];
	ld.const.u64 	%rd4348, [uint256_zero+8];
	ld.const.u64 	%rd4349, [uint256_zero+16];
	mov.b16 	%rs40, 0;
	mov.b16 	%rs39, 1;
	ld.const.u64 	%rd4350, [uint256_zero+24];
	mov.u64 	%rd4351, %rd4347;
	mov.u64 	%rd4352, %rd4348;
	mov.u64 	%rd4353, %rd4349;
	mov.u64 	%rd4354, %rd4350;
	mov.u16 	%rs41, %rs40;
	mov.u16 	%rs42, %rs40;
	mov.u16 	%rs43, %rs40;
	mov.u16 	%rs44, %rs40;
	mov.u16 	%rs45, %rs40;
	mov.u16 	%rs46, %rs40;
	bra.uni 	$L__BB0_405;
$L__BB0_24:
	setp.gt.u64 	%p143, %rd28, %rd4228;
	@%p143 bra 	$L__BB0_28;
	setp.lt.u64 	%p144, %rd28, %rd4228;
	mov.u64 	%rd4207, %rd29;
	mov.u64 	%rd4208, %rd28;
	mov.u64 	%rd4209, %rd27;
	mov.u64 	%rd4210, %rd26;
	@%p144 bra 	$L__BB0_38;
	setp.gt.u64 	%p145, %rd27, %rd4229;
	@%p145 bra 	$L__BB0_28;
	setp.lt.u64 	%p146, %rd27, %rd4229;
	setp.lt.u64 	%p147, %rd26, %rd4230;
	or.pred  	%p148, %p146, %p147;
	mov.u64 	%rd4207, %rd29;
	mov.u64 	%rd4208, %rd28;
	mov.u64 	%rd4209, %rd27;
	mov.u64 	%rd4210, %rd26;
	@%p148 bra 	$L__BB0_38;
$L__BB0_28:
	sub.s64 	%rd34, %rd26, %rd4230;
	setp.lt.u64 	%p149, %rd26, %rd4230;
	selp.u64 	%rd35, 1, 0, %p149;
	add.s64 	%rd1000, %rd4229, %rd35;
	sub.s64 	%rd36, %rd27, %rd1000;
	setp.lt.u64 	%p150, %rd27, %rd1000;
	selp.u64 	%rd37, 1, 0, %p150;
	add.s64 	%rd38, %rd4228, %rd37;
	sub.s64 	%rd4208, %rd28, %rd38;
	setp.lt.u64 	%p151, %rd28, %rd38;
	selp.u64 	%rd1001, 1, 0, %p151;
	add.s64 	%rd1002, %rd4227, %rd1001;
	sub.s64 	%rd4207, %rd29, %rd1002;
	setp.ge.u64 	%p152, %rd29, %rd1002;
	mov.u64 	%rd4209, %rd36;
	mov.u64 	%rd4210, %rd34;
	@%p152 bra 	$L__BB0_38;
	setp.lt.u64 	%p153, %rd27, %rd36;
	selp.u64 	%rd1003, 1, 0, %p153;
	setp.eq.s64 	%p154, %rd27, %rd36;
	selp.b64 	%rd1004, %rd35, 0, %p154;
	or.b64  	%rd1005, %rd1004, %rd1003;
	add.s64 	%rd41, %rd4208, %rd1005;
	add.s64 	%rd42, %rd41, %rd4228;
	setp.lt.u64 	%p155, %rd42, %rd4208;
	selp.u64 	%rd1006, 1, 0, %p155;
	setp.eq.s64 	%p156, %rd42, %rd4208;
	selp.b64 	%rd1007, %rd1005, 0, %p156;
	or.b64  	%rd1008, %rd1007, %rd1006;
	add.s64 	%rd43, %rd4207, %rd1008;
	add.s64 	%rd44, %rd43, %rd4227;
	setp.lt.u64 	%p157, %rd44, %rd4207;
	selp.u64 	%rd1010, 1, 0, %p157;
	setp.eq.s64 	%p158, %rd44, %rd4207;
	selp.b64 	%rd1011, %rd1008, 0, %p158;
	or.b64  	%rd1012, %rd1011, %rd1010;
	setp.ne.s64 	%p159, %rd1012, 0;
	setp.gt.u64 	%p160, %rd44, %rd4227;
	or.pred  	%p161, %p159, %p160;
	@%p161 bra 	$L__BB0_35;
	setp.lt.u64 	%p162, %rd44, %rd4227;
	mov.u64 	%rd4207, %rd44;
	mov.u64 	%rd4208, %rd42;
	mov.u64 	%rd4209, %rd27;
	mov.u64 	%rd4210, %rd26;
	@%p162 bra 	$L__BB0_38;
	setp.gt.u64 	%p163, %rd42, %rd4228;
	@%p163 bra 	$L__BB0_35;
	setp.lt.u64 	%p164, %rd42, %rd4228;
	mov.u64 	%rd4207, %rd44;
	mov.u64 	%rd4208, %rd42;
	mov.u64 	%rd4209, %rd27;
	mov.u64 	%rd4210, %rd26;
	@%p164 bra 	$L__BB0_38;
	setp.gt.u64 	%p165, %rd27, %rd4229;
	@%p165 bra 	$L__BB0_35;
	setp.lt.u64 	%p166, %rd26, %rd4230;
	setp.lt.u64 	%p167, %rd27, %rd4229;
	or.pred  	%p168, %p167, %p166;
	mov.u64 	%rd4207, %rd44;
	mov.u64 	%rd4208, %rd42;
	mov.u64 	%rd4209, %rd27;
	mov.u64 	%rd4210, %rd26;
	@%p168 bra 	$L__BB0_38;
$L__BB0_35:
	sub.s64 	%rd4208, %rd41, %rd37;
	setp.lt.u64 	%p169, %rd42, %rd38;
	selp.s64 	%rd1013, -1, 0, %p169;
	add.s64 	%rd4207, %rd43, %rd1013;
	mov.u64 	%rd4209, %rd36;
	mov.u64 	%rd4210, %rd34;
	bra.uni 	$L__BB0_38;
$L__BB0_36:
	mul.hi.u64 	%rd827, %rd2, %rd2;
	mul.lo.s64 	%rd828, %rd2, %rd2;
	mul.hi.u64 	%rd829, %rd3, %rd2;
	mul.lo.s64 	%rd830, %rd2, %rd3;
	add.s64 	%rd831, %rd827, %rd830;
	setp.lt.u64 	%p20, %rd831, %rd827;
	selp.u64 	%rd832, 1, 0, %p20;
	add.s64 	%rd833, %rd829, %rd832;
	mul.hi.u64 	%rd834, %rd4, %rd2;
	mul.lo.s64 	%rd835, %rd2, %rd4;
	add.s64 	%rd836, %rd833, %rd835;
	setp.lt.u64 	%p21, %rd836, %rd833;
	selp.u64 	%rd837, 1, 0, %p21;
	add.s64 	%rd838, %rd834, %rd837;
	mul.hi.u64 	%rd839, %rd5, %rd2;
	mul.lo.s64 	%rd840, %rd2, %rd5;
	add.s64 	%rd841, %rd838, %rd840;
	setp.lt.u64 	%p22, %rd841, %rd838;
	selp.u64 	%rd842, 1, 0, %p22;
	add.s64 	%rd843, %rd839, %rd842;
	mul.hi.u64 	%rd844, %rd2, %rd3;
	add.s64 	%rd845, %rd831, %rd830;
	setp.lt.u64 	%p23, %rd845, %rd831;
	selp.u64 	%rd846, 1, 0, %p23;
	add.s64 	%rd847, %rd844, %rd846;
	mul.hi.u64 	%rd848, %rd3, %rd3;
	add.s64 	%rd849, %rd836, %rd847;
	mad.lo.s64 	%rd850, %rd3, %rd3, %rd849;
	setp.lt.u64 	%p24, %rd850, %rd849;
	setp.ne.s64 	%p25, %rd847, 0;
	setp.eq.s64 	%p26, %rd849, 0;
	and.pred  	%p27, %p25, %p26;
	or.pred  	%p28, %p24, %p27;
	selp.u64 	%rd851, 1, 0, %p28;
	add.s64 	%rd852, %rd848, %rd851;
	mul.hi.u64 	%rd853, %rd4, %rd3;
	mul.lo.s64 	%rd854, %rd3, %rd4;
	add.s64 	%rd855, %rd841, %rd852;
	add.s64 	%rd856, %rd855, %rd854;
	setp.lt.u64 	%p29, %rd856, %rd855;
	setp.ne.s64 	%p30, %rd852, 0;
	setp.eq.s64 	%p31, %rd855, 0;
	and.pred  	%p32, %p30, %p31;
	or.pred  	%p33, %p29, %p32;
	selp.u64 	%rd857, 1, 0, %p33;
	add.s64 	%rd858, %rd853, %rd857;
	mul.hi.u64 	%rd859, %rd5, %rd3;
	mul.lo.s64 	%rd860, %rd3, %rd5;
	add.s64 	%rd861, %rd843, %rd858;
	add.s64 	%rd862, %rd861, %rd860;
	setp.lt.u64 	%p34, %rd862, %rd861;
	setp.ne.s64 	%p35, %rd858, 0;
	setp.eq.s64 	%p36, %rd861, 0;
	and.pred  	%p37, %p35, %p36;
	or.pred  	%p38, %p34, %p37;
	selp.u64 	%rd863, 1, 0, %p38;
	add.s64 	%rd864, %rd859, %rd863;
	mul.hi.u64 	%rd865, %rd2, %rd4;
	add.s64 	%rd866, %rd850, %rd835;
	setp.lt.u64 	%p39, %rd866, %rd850;
	selp.u64 	%rd867, 1, 0, %p39;
	add.s64 	%rd868, %rd865, %rd867;
	mul.hi.u64 	%rd869, %rd3, %rd4;
	add.s64 	%rd870, %rd856, %rd868;
	add.s64 	%rd871, %rd870, %rd854;
	setp.lt.u64 	%p40, %rd871, %rd870;
	setp.ne.s64 	%p41, %rd868, 0;
	setp.eq.s64 	%p42, %rd870, 0;
	and.pred  	%p43, %p41, %p42;
	or.pred  	%p44, %p40, %p43;
	selp.u64 	%rd872, 1, 0, %p44;
	add.s64 	%rd873, %rd869, %rd872;
	mul.hi.u64 	%rd874, %rd4, %rd4;
	add.s64 	%rd875, %rd862, %rd873;
	mad.lo.s64 	%rd876, %rd4, %rd4, %rd875;
	setp.lt.u64 	%p45, %rd876, %rd875;
	setp.ne.s64 	%p46, %rd873, 0;
	setp.eq.s64 	%p47, %rd875, 0;
	and.pred  	%p48, %p46, %p47;
	or.pred  	%p49, %p45, %p48;
	selp.u64 	%rd877, 1, 0, %p49;
	add.s64 	%rd878, %rd874, %rd877;
	mul.hi.u64 	%rd879, %rd5, %rd4;
	mul.lo.s64 	%rd880, %rd4, %rd5;
	add.s64 	%rd881, %rd864, %rd878;
	add.s64 	%rd882, %rd881, %rd880;
	setp.lt.u64 	%p50, %rd882, %rd881;
	setp.ne.s64 	%p51, %rd878, 0;
	setp.eq.s64 	%p52, %rd881, 0;
	and.pred  	%p53, %p51, %p52;
	or.pred  	%p54, %p50, %p53;
	selp.u64 	%rd883, 1, 0, %p54;
	add.s64 	%rd884, %rd879, %rd883;
	mul.hi.u64 	%rd885, %rd2, %rd5;
	add.s64 	%rd886, %rd871, %rd840;
	setp.lt.u64 	%p55, %rd886, %rd871;
	selp.u64 	%rd887, 1, 0, %p55;
	add.s64 	%rd888, %rd885, %rd887;
	mul.hi.u64 	%rd889, %rd3, %rd5;
	add.s64 	%rd890, %rd876, %rd888;
	add.s64 	%rd891, %rd890, %rd860;
	setp.lt.u64 	%p56, %rd891, %rd890;
	setp.ne.s64 	%p57, %rd888, 0;
	setp.eq.s64 	%p58, %rd890, 0;
	and.pred  	%p59, %p57, %p58;
	or.pred  	%p60, %p56, %p59;
	selp.u64 	%rd892, 1, 0, %p60;
	add.s64 	%rd893, %rd889, %rd892;
	mul.hi.u64 	%rd894, %rd4, %rd5;
	add.s64 	%rd895, %rd882, %rd893;
	add.s64 	%rd896, %rd895, %rd880;
	setp.lt.u64 	%p61, %rd896, %rd895;
	setp.ne.s64 	%p62, %rd893, 0;
	setp.eq.s64 	%p63, %rd895, 0;
	and.pred  	%p64, %p62, %p63;
	or.pred  	%p65, %p61, %p64;
	selp.u64 	%rd897, 1, 0, %p65;
	add.s64 	%rd898, %rd894, %rd897;
	mul.hi.u64 	%rd899, %rd5, %rd5;
	add.s64 	%rd900, %rd884, %rd898;
	mad.lo.s64 	%rd901, %rd5, %rd5, %rd900;
	setp.lt.u64 	%p66, %rd901, %rd900;
	setp.ne.s64 	%p67, %rd898, 0;
	setp.eq.s64 	%p68, %rd900, 0;
	and.pred  	%p69, %p67, %p68;
	or.pred  	%p70, %p66, %p69;
	selp.u64 	%rd902, 1, 0, %p70;
	add.s64 	%rd903, %rd899, %rd902;
	mul.lo.s64 	%rd904, %rd828, 5408114337257990085;
	ld.const.u64 	%rd4230, [p];
	mul.hi.u64 	%rd905, %rd904, %rd4230;
	mul.lo.s64 	%rd906, %rd4230, %rd904;
	not.b64 	%rd907, %rd906;
	setp.gt.u64 	%p71, %rd828, %rd907;
	selp.u64 	%rd908, 1, 0, %p71;
	add.s64 	%rd909, %rd905, %rd908;
	ld.const.u64 	%rd4229, [p+8];
	mul.hi.u64 	%rd910, %rd904, %rd4229;
	add.s64 	%rd911, %rd845, %rd909;
	mad.lo.s64 	%rd912, %rd4229, %rd904, %rd911;
	setp.lt.u64 	%p72, %rd912, %rd911;
	setp.ne.s64 	%p73, %rd909, 0;
	setp.eq.s64 	%p74, %rd911, 0;
	and.pred  	%p75, %p73, %p74;
	or.pred  	%p76, %p72, %p75;
	selp.u64 	%rd913, 1, 0, %p76;
	add.s64 	%rd914, %rd910, %rd913;
	ld.const.u64 	%rd4228, [p+16];
	mul.hi.u64 	%rd915, %rd904, %rd4228;
	add.s64 	%rd916, %rd866, %rd914;
	mad.lo.s64 	%rd917, %rd4228, %rd904, %rd916;
	setp.lt.u64 	%p77, %rd917, %rd916;
	setp.ne.s64 	%p78, %rd914, 0;
	setp.eq.s64 	%p79, %rd916, 0;
	and.pred  	%p80, %p78, %p79;
	or.pred  	%p81, %p77, %p80;
	selp.u64 	%rd918, 1, 0, %p81;
	add.s64 	%rd919, %rd915, %rd918;
	ld.const.u64 	%rd4227, [p+24];
	mul.hi.u64 	%rd920, %rd904, %rd4227;
	add.s64 	%rd921, %rd886, %rd919;
	mad.lo.s64 	%rd922, %rd4227, %rd904, %rd921;
	setp.lt.u64 	%p82, %rd922, %rd921;
	setp.ne.s64 	%p83, %rd919, 0;
	setp.eq.s64 	%p84, %rd921, 0;
	and.pred  	%p85, %p83, %p84;
	or.pred  	%p86, %p82, %p85;
	selp.u64 	%rd923, 1, 0, %p86;
	add.s64 	%rd924, %rd920, %rd923;
	add.s64 	%rd925, %rd891, %rd924;
	setp.lt.u64 	%p87, %rd925, %rd891;
	selp.u64 	%rd926, 1, 0, %p87;
	add.s64 	%rd927, %rd896, %rd926;
	setp.lt.u64 	%p88, %rd927, %rd896;
	selp.u64 	%rd928, 1, 0, %p88;
	add.s64 	%rd929, %rd901, %rd928;
	setp.lt.u64 	%p89, %rd929, %rd901;
	selp.u64 	%rd930, 1, 0, %p89;
	add.s64 	%rd931, %rd903, %rd930;
	mul.lo.s64 	%rd932, %rd912, 5408114337257990085;
	mul.hi.u64 	%rd933, %rd932, %rd4230;
	mul.lo.s64 	%rd934, %rd4230, %rd932;
	not.b64 	%rd935, %rd934;
	setp.gt.u64 	%p90, %rd912, %rd935;
	selp.u64 	%rd936, 1, 0, %p90;
	add.s64 	%rd937, %rd933, %rd936;
	mul.hi.u64 	%rd938, %rd932, %rd4229;
	add.s64 	%rd939, %rd917, %rd937;
	mad.lo.s64 	%rd940, %rd4229, %rd932, %rd939;
	setp.lt.u64 	%p91, %rd940, %rd939;
	setp.ne.s64 	%p92, %rd937, 0;
	setp.eq.s64 	%p93, %rd939, 0;
	and.pred  	%p94, %p92, %p93;
	or.pred  	%p95, %p91, %p94;
	selp.u64 	%rd941, 1, 0, %p95;
	add.s64 	%rd942, %rd938, %rd941;
	mul.hi.u64 	%rd943, %rd932, %rd4228;
	add.s64 	%rd944, %rd922, %rd942;
	mad.lo.s64 	%rd945, %rd4228, %rd932, %rd944;
	setp.lt.u64 	%p96, %rd945, %rd944;
	setp.ne.s64 	%p97, %rd942, 0;
	setp.eq.s64 	%p98, %rd944, 0;
	and.pred  	%p99, %p97, %p98;
	or.pred  	%p100, %p96, %p99;
	selp.u64 	%rd946, 1, 0, %p100;
	add.s64 	%rd947, %rd943, %rd946;
	mul.hi.u64 	%rd948, %rd932, %rd4227;
	add.s64 	%rd949, %rd925, %rd947;
	mad.lo.s64 	%rd950, %rd4227, %rd932, %rd949;
	setp.lt.u64 	%p101, %rd950, %rd949;
	setp.ne.s64 	%p102, %rd947, 0;
	setp.eq.s64 	%p103, %rd949, 0;
	and.pred  	%p104, %p102, %p103;
	or.pred  	%p105, %p101, %p104;
	selp.u64 	%rd951, 1, 0, %p105;
	add.s64 	%rd952, %rd948, %rd951;
	add.s64 	%rd953, %rd927, %rd952;
	setp.lt.u64 	%p106, %rd953, %rd927;
	selp.u64 	%rd954, 1, 0, %p106;
	add.s64 	%rd955, %rd929, %rd954;
	setp.lt.u64 	%p107, %rd955, %rd929;
	selp.u64 	%rd956, 1, 0, %p107;
	add.s64 	%rd957, %rd931, %rd956;
	mul.lo.s64 	%rd958, %rd940, 5408114337257990085;
	mul.hi.u64 	%rd959, %rd958, %rd4230;
	mul.lo.s64 	%rd960, %rd4230, %rd958;
	not.b64 	%rd961, %rd960;
	setp.gt.u64 	%p108, %rd940, %rd961;
	selp.u64 	%rd962, 1, 0, %p108;
	add.s64 	%rd963, %rd959, %rd962;
	mul.hi.u64 	%rd964, %rd958, %rd4229;
	add.s64 	%rd965, %rd945, %rd963;
	mad.lo.s64 	%rd966, %rd4229, %rd958, %rd965;
	setp.lt.u64 	%p109, %rd966, %rd965;
	setp.ne.s64 	%p110, %rd963, 0;
	setp.eq.s64 	%p111, %rd965, 0;
	and.pred  	%p112, %p110, %p111;
	or.pred  	%p113, %p109, %p112;
	selp.u64 	%rd967, 1, 0, %p113;
	add.s64 	%rd968, %rd964, %rd967;
	mul.hi.u64 	%rd969, %rd958, %rd4228;
	add.s64 	%rd970, %rd950, %rd968;
	mad.lo.s64 	%rd971, %rd4228, %rd958, %rd970;
	setp.lt.u64 	%p114, %rd971, %rd970;
	setp.ne.s64 	%p115, %rd968, 0;
	setp.eq.s64 	%p116, %rd970, 0;
	and.pred  	%p117, %p115, %p116;
	or.pred  	%p118, %p114, %p117;
	selp.u64 	%rd972, 1, 0, %p118;
	add.s64 	%rd973, %rd969, %rd972;
	mul.hi.u64 	%rd974, %rd958, %rd4227;
	add.s64 	%rd975, %rd953, %rd973;
	mad.lo.s64 	%rd976, %rd4227, %rd958, %rd975;
	setp.lt.u64 	%p119, %rd976, %rd975;
	setp.ne.s64 	%p120, %rd973, 0;
	setp.eq.s64 	%p121, %rd975, 0;
	and.pred  	%p122, %p120, %p121;
	or.pred  	%p123, %p119, %p122;
	selp.u64 	%rd977, 1, 0, %p123;
	add.s64 	%rd978, %rd974, %rd977;
	add.s64 	%rd979, %rd955, %rd978;
	setp.lt.u64 	%p124, %rd979, %rd955;
	selp.u64 	%rd980, 1, 0, %p124;
	add.s64 	%rd981, %rd957, %rd980;
	mul.lo.s64 	%rd982, %rd966, 5408114337257990085;
	mul.hi.u64 	%rd983, %rd982, %rd4230;
	mul.lo.s64 	%rd984, %rd4230, %rd982;
	not.b64 	%rd985, %rd984;
	setp.gt.u64 	%p125, %rd966, %rd985;
	selp.u64 	%rd986, 1, 0, %p125;
	add.s64 	%rd987, %rd983, %rd986;
	mul.hi.u64 	%rd988, %rd982, %rd4229;
	add.s64 	%rd989, %rd971, %rd987;
	mad.lo.s64 	%rd26, %rd4229, %rd982, %rd989;
	setp.lt.u64 	%p126, %rd26, %rd989;
	setp.ne.s64 	%p127, %rd987, 0;
	setp.eq.s64 	%p128, %rd989, 0;
	and.pred  	%p129, %p127, %p128;
	or.pred  	%p130, %p126, %p129;
	selp.u64 	%rd990, 1, 0, %p130;
	add.s64 	%rd991, %rd988, %rd990;
	mul.hi.u64 	%rd992, %rd982, %rd4228;
	add.s64 	%rd993, %rd976, %rd991;
	mad.lo.s64 	%rd27, %rd4228, %rd982, %rd993;
	setp.lt.u64 	%p131, %rd27, %rd993;
	setp.ne.s64 	%p132, %rd991, 0;
	setp.eq.s64 	%p133, %rd993, 0;
	and.pred  	%p134, %p132, %p133;
	or.pred  	%p135, %p131, %p134;
	selp.u64 	%rd994, 1, 0, %p135;
	add.s64 	%rd995, %rd992, %rd994;
	mul.hi.u64 	%rd996, %rd982, %rd4227;
	add.s64 	%rd997, %rd979, %rd995;
	mad.lo.s64 	%rd28, %rd4227, %rd982, %rd997;
	setp.lt.u64 	%p136, %rd28, %rd997;
	setp.ne.s64 	%p137, %rd995, 0;
	setp.eq.s64 	%p138, %rd997, 0;
	and.pred  	%p139, %p137, %p138;
	or.pred  	%p140, %p136, %p139;
	selp.u64 	%rd998, 1, 0, %p140;
	add.s64 	%rd999, %rd996, %rd998;
	add.s64 	%rd29, %rd981, %rd999;
	setp.gt.u64 	%p141, %rd29, %rd4227;
	@%p141 bra 	$L__BB0_28;
	setp.lt.u64 	%p142, %rd29, %rd4227;
	mov.u64 	%rd4207, %rd29;
	mov.u64 	%rd4208, %rd28;
	mov.u64 	%rd4209, %rd27;
	mov.u64 	%rd4210, %rd26;
	@%p142 bra 	$L__BB0_38;
	bra.uni 	$L__BB0_24;
$L__BB0_38:
	shl.b64 	%rd51, %rd4210, 1;
	shr.u64 	%rd1014, %rd4210, 63;
	mov.b64 	{%r22, %r23}, %rd4209;
	mov.b64 	{%r24, %r25}, %rd4210;
	shf.l.wrap.b32 	%r26, %r25, %r22, 1;
	shf.l.wrap.b32 	%r27, %r22, %r23, 1;
	mov.b64 	%rd52, {%r26, %r27};
	setp.lt.u64 	%p170, %rd52, %rd4209;
	selp.u64 	%rd1015, 1, 0, %p170;
	setp.eq.s64 	%p171, %rd52, %rd4209;
	selp.b64 	%rd1016, %rd1014, 0, %p171;
	or.b64  	%rd1017, %rd1016, %rd1015;
	shl.b64 	%rd1018, %rd4208, 1;
	or.b64  	%rd53, %rd1017, %rd1018;
	setp.lt.u64 	%p172, %rd53, %rd4208;
	selp.u64 	%rd1019, 1, 0, %p172;
	setp.eq.s64 	%p173, %rd53, %rd4208;
	selp.b64 	%rd1020, %rd1017, 0, %p173;
	or.b64  	%rd1021, %rd1020, %rd1019;
	shl.b64 	%rd1023, %rd4207, 1;
	add.s64 	%rd4211, %rd1021, %rd1023;
	setp.lt.u64 	%p174, %rd4211, %rd4207;
	selp.u64 	%rd1024, 1, 0, %p174;
	setp.eq.s64 	%p175, %rd4211, %rd4207;
	selp.b64 	%rd1025, %rd1021, 0, %p175;
	or.b64  	%rd1026, %rd1025, %rd1024;
	setp.ne.s64 	%p176, %rd1026, 0;
	setp.gt.u64 	%p177, %rd4211, %rd4227;
	or.pred  	%p178, %p176, %p177;
	@%p178 bra 	$L__BB0_44;
	setp.lt.u64 	%p179, %rd4211, %rd4227;
	mov.u64 	%rd4212, %rd53;
	mov.u64 	%rd4213, %rd52;
	mov.u64 	%rd4214, %rd51;
	@%p179 bra 	$L__BB0_45;
	setp.gt.u64 	%p180, %rd53, %rd4228;
	@%p180 bra 	$L__BB0_44;
	setp.lt.u64 	%p181, %rd53, %rd4228;
	mov.u64 	%rd4212, %rd53;
	mov.u64 	%rd4213, %rd52;
	mov.u64 	%rd4214, %rd51;
	@%p181 bra 	$L__BB0_45;
	setp.gt.u64 	%p182, %rd52, %rd4229;
	@%p182 bra 	$L__BB0_44;
	setp.lt.u64 	%p183, %rd52, %rd4229;
	setp.lt.u64 	%p184, %rd51, %rd4230;
	or.pred  	%p185, %p183, %p184;
	mov.u64 	%rd4212, %rd53;
	mov.u64 	%rd4213, %rd52;
	mov.u64 	%rd4214, %rd51;
	@%p185 bra 	$L__BB0_45;
$L__BB0_44:
	sub.s64 	%rd4214, %rd51, %rd4230;
	setp.lt.u64 	%p186, %rd51, %rd4230;
	selp.u64 	%rd1027, 1, 0, %p186;
	add.s64 	%rd1028, %rd4229, %rd1027;
	sub.s64 	%rd4213, %rd52, %rd1028;
	setp.lt.u64 	%p187, %rd52, %rd1028;
	selp.u64 	%rd1029, 1, 0, %p187;
	add.s64 	%rd1030, %rd4228, %rd1029;
	sub.s64 	%rd4212, %rd53, %rd1030;
	setp.lt.u64 	%p188, %rd53, %rd1030;
	selp.u64 	%rd1031, 1, 0, %p188;
	add.s64 	%rd1032, %rd4227, %rd1031;
	sub.s64 	%rd4211, %rd4211, %rd1032;
$L__BB0_45:
	add.s64 	%rd63, %rd4214, %rd4210;
	setp.lt.u64 	%p189, %rd63, %rd4214;
	selp.u64 	%rd1033, 1, 0, %p189;
	add.s64 	%rd1034, %rd4213, %rd1033;
	add.s64 	%rd64, %rd1034, %rd4209;
	setp.lt.u64 	%p190, %rd64, %rd4213;
	selp.u64 	%rd1035, 1, 0, %p190;
	setp.eq.s64 	%p191, %rd64, %rd4213;
	selp.b64 	%rd1036, %rd1033, 0, %p191;
	or.b64  	%rd1037, %rd1036, %rd1035;
	add.s64 	%rd1038, %rd4212, %rd1037;
	add.s64 	%rd65, %rd1038, %rd4208;
	setp.lt.u64 	%p192, %rd65, %rd4212;
	selp.u64 	%rd1039, 1, 0, %p192;
	setp.eq.s64 	%p193, %rd65, %rd4212;
	selp.b64 	%rd1040, %rd1037, 0, %p193;
	or.b64  	%rd1041, %rd1040, %rd1039;
	add.s64 	%rd1043, %rd4211, %rd1041;
	add.s64 	%rd4215, %rd1043, %rd4207;
	setp.lt.u64 	%p194, %rd4215, %rd4211;
	selp.u64 	%rd1044, 1, 0, %p194;
	setp.eq.s64 	%p195, %rd4215, %rd4211;
	selp.b64 	%rd1045, %rd1041, 0, %p195;
	or.b64  	%rd1046, %rd1045, %rd1044;
	setp.ne.s64 	%p196, %rd1046, 0;
	setp.gt.u64 	%p197, %rd4215, %rd4227;
	or.pred  	%p198, %p196, %p197;
	@%p198 bra 	$L__BB0_51;
	setp.lt.u64 	%p199, %rd4215, %rd4227;
	mov.u64 	%rd4216, %rd65;
	mov.u64 	%rd4217, %rd64;
	mov.u64 	%rd4218, %rd63;
	@%p199 bra 	$L__BB0_52;
	setp.gt.u64 	%p200, %rd65, %rd4228;
	@%p200 bra 	$L__BB0_51;
	setp.lt.u64 	%p201, %rd65, %rd4228;
	mov.u64 	%rd4216, %rd65;
	mov.u64 	%rd4217, %rd64;
	mov.u64 	%rd4218, %rd63;
	@%p201 bra 	$L__BB0_52;
	setp.gt.u64 	%p202, %rd64, %rd4229;
	@%p202 bra 	$L__BB0_51;
	setp.lt.u64 	%p203, %rd64, %rd4229;
	setp.lt.u64 	%p204, %rd63, %rd4230;
	or.pred  	%p205, %p203, %p204;
	mov.u64 	%rd4216, %rd65;
	mov.u64 	%rd4217, %rd64;
	mov.u64 	%rd4218, %rd63;
	@%p205 bra 	$L__BB0_52;
$L__BB0_51:
	sub.s64 	%rd4218, %rd63, %rd4230;
	setp.lt.u64 	%p206, %rd63, %rd4230;
	selp.u64 	%rd1047, 1, 0, %p206;
	add.s64 	%rd1048, %rd4229, %rd1047;
	sub.s64 	%rd4217, %rd64, %rd1048;
	setp.lt.u64 	%p207, %rd64, %rd1048;
	selp.u64 	%rd1049, 1, 0, %p207;
	add.s64 	%rd1050, %rd4228, %rd1049;
	sub.s64 	%rd4216, %rd65, %rd1050;
	setp.lt.u64 	%p208, %rd65, %rd1050;
	selp.u64 	%rd1051, 1, 0, %p208;
	add.s64 	%rd1052, %rd4227, %rd1051;
	sub.s64 	%rd4215, %rd4215, %rd1052;
$L__BB0_52:
	shl.b64 	%rd75, %rd6, 1;
	shr.u64 	%rd1053, %rd6, 63;
	mov.b64 	{%r28, %r29}, %rd7;
	mov.b64 	{%r30, %r31}, %rd6;
	shf.l.wrap.b32 	%r32, %r31, %r28, 1;
	shf.l.wrap.b32 	%r33, %r28, %r29, 1;
	mov.b64 	%rd76, {%r32, %r33};
	setp.lt.u64 	%p209, %rd76, %rd7;
	selp.u64 	%rd1054, 1, 0, %p209;
	setp.eq.s64 	%p210, %rd76, %rd7;
	selp.b64 	%rd1055, %rd1053, 0, %p210;
	or.b64  	%rd1056, %rd1055, %rd1054;
	shl.b64 	%rd1057, %rd8, 1;
	or.b64  	%rd77, %rd1056, %rd1057;
	setp.lt.u64 	%p211, %rd77, %rd8;
	selp.u64 	%rd1058, 1, 0, %p211;
	setp.eq.s64 	%p212, %rd77, %rd8;
	selp.b64 	%rd1059, %rd1056, 0, %p212;
	or.b64  	%rd1060, %rd1059, %rd1058;
	shl.b64 	%rd1062, %rd9, 1;
	add.s64 	%rd4223, %rd1060, %rd1062;
	setp.lt.u64 	%p213, %rd4223, %rd9;
	selp.u64 	%rd1063, 1, 0, %p213;
	setp.eq.s64 	%p214, %rd4223, %rd9;
	selp.b64 	%rd1064, %rd1060, 0, %p214;
	or.b64  	%rd1065, %rd1064, %rd1063;
	setp.ne.s64 	%p215, %rd1065, 0;
	setp.gt.u64 	%p216, %rd4223, %rd4227;
	or.pred  	%p217, %p215, %p216;
	@%p217 bra 	$L__BB0_58;
	setp.lt.u64 	%p218, %rd4223, %rd4227;
	mov.u64 	%rd4224, %rd77;
	mov.u64 	%rd4225, %rd76;
	mov.u64 	%rd4226, %rd75;
	@%p218 bra 	$L__BB0_59;
	setp.gt.u64 	%p219, %rd77, %rd4228;
	@%p219 bra 	$L__BB0_58;
	setp.lt.u64 	%p220, %rd77, %rd4228;
	mov.u64 	%rd4224, %rd77;
	mov.u64 	%rd4225, %rd76;
	mov.u64 	%rd4226, %rd75;
	@%p220 bra 	$L__BB0_59;
	setp.gt.u64 	%p221, %rd76, %rd4229;
	@%p221 bra 	$L__BB0_58;
	setp.lt.u64 	%p222, %rd76, %rd4229;
	setp.lt.u64 	%p223, %rd75, %rd4230;
	or.pred  	%p224, %p222, %p223;
	mov.u64 	%rd4224, %rd77;
	mov.u64 	%rd4225, %rd76;
	mov.u64 	%rd4226, %rd75;
	@%p224 bra 	$L__BB0_59;
$L__BB0_58:
	sub.s64 	%rd4226, %rd75, %rd4230;
	setp.lt.u64 	%p225, %rd75, %rd4230;
	selp.u64 	%rd1066, 1, 0, %p225;
	add.s64 	%rd1067, %rd4229, %rd1066;
	sub.s64 	%rd4225, %rd76, %rd1067;
	setp.lt.u64 	%p226, %rd76, %rd1067;
	selp.u64 	%rd1068, 1, 0, %p226;
	add.s64 	%rd1069, %rd4228, %rd1068;
	sub.s64 	%rd4224, %rd77, %rd1069;
	setp.lt.u64 	%p227, %rd77, %rd1069;
	selp.u64 	%rd1070, 1, 0, %p227;
	add.s64 	%rd1071, %rd4227, %rd1070;
	sub.s64 	%rd4223, %rd4223, %rd1071;
$L__BB0_59:
	mov.b64 	%rd4234, 1;
	mov.b64 	%rd4231, 0;
	ld.const.u64 	%rd103, [p+16];
	ld.const.u64 	%rd1074, [uint256_zero+24];
	ld.const.u64 	%rd1076, [uint256_zero+16];
	ld.const.u64 	%rd1078, [uint256_zero+8];
	ld.const.u64 	%rd1080, [uint256_zero];
	mov.u64 	%rd4232, %rd4231;
	mov.u64 	%rd4233, %rd4231;
	mov.u64 	%rd4235, %rd4231;
	mov.u64 	%rd4236, %rd4231;
	mov.u64 	%rd4237, %rd4231;
	mov.u64 	%rd4238, %rd4231;
$L__BB0_60:
	setp.gt.u64 	%p228, %rd4223, %rd1074;
	@%p228 bra 	$L__BB0_62;
	setp.ge.u64 	%p229, %rd4223, %rd1074;
	setp.eq.s64 	%p230, %rd4224, %rd1076;
	setp.eq.s64 	%p231, %rd4225, %rd1078;
	and.pred  	%p232, %p230, %p231;
	and.pred  	%p233, %p232, %p229;
	setp.eq.s64 	%p234, %rd4226, %rd1080;
	and.pred  	%p235, %p233, %p234;
	@%p235 bra 	$L__BB0_170;
$L__BB0_62:
	and.b64  	%rd1722, %rd4226, 1;
	setp.eq.b64 	%p777, %rd1722, 1;
	@%p777 bra 	$L__BB0_77;
	shr.u64 	%rd111, %rd4223, 1;
	mov.b64 	{%r82, %r83}, %rd4223;
	mov.b64 	{%r84, %r85}, %rd4224;
	shf.l.wrap.b32 	%r86, %r85, %r82, 31;
	shf.l.wrap.b32 	%r87, %r84, %r85, 31;
	mov.b64 	%rd4224, {%r87, %r86};
	mov.b64 	{%r88, %r89}, %rd4225;
	shf.l.wrap.b32 	%r90, %r89, %r84, 31;
	shf.l.wrap.b32 	%r91, %r88, %r89, 31;
	mov.b64 	%rd4225, {%r91, %r90};
	mov.b64 	{%r92, %r93}, %rd4226;
	shf.l.wrap.b32 	%r94, %r93, %r88, 31;
	shf.l.wrap.b32 	%r95, %r92, %r93, 31;
	mov.b64 	%rd4226, {%r95, %r94};
	ld.const.u64 	%rd2410, [two_inv];
	mul.hi.u64 	%rd2411, %rd4234, %rd2410;
	mul.lo.s64 	%rd2412, %rd2410, %rd4234;
	mul.hi.u64 	%rd2413, %rd4233, %rd2410;
	mad.lo.s64 	%rd2414, %rd2410, %rd4233, %rd2411;
	setp.lt.u64 	%p1336, %rd2414, %rd2411;
	selp.u64 	%rd2415, 1, 0, %p1336;
	add.s64 	%rd2416, %rd2413, %rd2415;
	mul.hi.u64 	%rd2417, %rd4232, %rd2410;
	mad.lo.s64 	%rd2418, %rd2410, %rd4232, %rd2416;
	setp.lt.u64 	%p1337, %rd2418, %rd2416;
	selp.u64 	%rd2419, 1, 0, %p1337;
	add.s64 	%rd2420, %rd2417, %rd2419;
	mul.hi.u64 	%rd2421, %rd4231, %rd2410;
	mad.lo.s64 	%rd2422, %rd2410, %rd4231, %rd2420;
	setp.lt.u64 	%p1338, %rd2422, %rd2420;
	selp.u64 	%rd2423, 1, 0, %p1338;
	add.s64 	%rd2424, %rd2421, %rd2423;
	ld.const.u64 	%rd2425, [two_inv+8];
	mul.hi.u64 	%rd2426, %rd4234, %rd2425;
	mad.lo.s64 	%rd2427, %rd2425, %rd4234, %rd2414;
	setp.lt.u64 	%p1339, %rd2427, %rd2414;
	selp.u64 	%rd2428, 1, 0, %p1339;
	add.s64 	%rd2429, %rd2426, %rd2428;
	mul.hi.u64 	%rd2430, %rd4233, %rd2425;
	add.s64 	%rd2431, %rd2418, %rd2429;
	mad.lo.s64 	%rd2432, %rd2425, %rd4233, %rd2431;
	setp.lt.u64 	%p1340, %rd2432, %rd2431;
	setp.ne.s64 	%p1341, %rd2429, 0;
	setp.eq.s64 	%p1342, %rd2431, 0;
	and.pred  	%p1343, %p1341, %p1342;
	or.pred  	%p1344, %p1340, %p1343;
	selp.u64 	%rd2433, 1, 0, %p1344;
	add.s64 	%rd2434, %rd2430, %rd2433;
	mul.hi.u64 	%rd2435, %rd4232, %rd2425;
	add.s64 	%rd2436, %rd2422, %rd2434;
	mad.lo.s64 	%rd2437, %rd2425, %rd4232, %rd2436;
	setp.lt.u64 	%p1345, %rd2437, %rd2436;
	setp.ne.s64 	%p1346, %rd2434, 0;
	setp.eq.s64 	%p1347, %rd2436, 0;
	and.pred  	%p1348, %p1346, %p1347;
	or.pred  	%p1349, %p1345, %p1348;
	selp.u64 	%rd2438, 1, 0, %p1349;
	add.s64 	%rd2439, %rd2435, %rd2438;
	mul.hi.u64 	%rd2440, %rd4231, %rd2425;
	add.s64 	%rd2441, %rd2424, %rd2439;
	mad.lo.s64 	%rd2442, %rd2425, %rd4231, %rd2441;
	setp.lt.u64 	%p1350, %rd2442, %rd2441;
	setp.ne.s64 	%p1351, %rd2439, 0;
	setp.eq.s64 	%p1352, %rd2441, 0;
	and.pred  	%p1353, %p1351, %p1352;
	or.pred  	%p1354, %p1350, %p1353;
	selp.u64 	%rd2443, 1, 0, %p1354;
	add.s64 	%rd2444, %rd2440, %rd2443;
	ld.const.u64 	%rd2445, [two_inv+16];
	mul.hi.u64 	%rd2446, %rd4234, %rd2445;
	mad.lo.s64 	%rd2447, %rd2445, %rd4234, %rd2432;
	setp.lt.u64 	%p1355, %rd2447, %rd2432;
	selp.u64 	%rd2448, 1, 0, %p1355;
	add.s64 	%rd2449, %rd2446, %rd2448;
	mul.hi.u64 	%rd2450, %rd4233, %rd2445;
	add.s64 	%rd2451, %rd2437, %rd2449;
	mad.lo.s64 	%rd2452, %rd2445, %rd4233, %rd2451;
	setp.lt.u64 	%p1356, %rd2452, %rd2451;
	setp.ne.s64 	%p1357, %rd2449, 0;
	setp.eq.s64 	%p1358, %rd2451, 0;
	and.pred  	%p1359, %p1357, %p1358;
	or.pred  	%p1360, %p1356, %p1359;
	selp.u64 	%rd2453, 1, 0, %p1360;
	add.s64 	%rd2454, %rd2450, %rd2453;
	mul.hi.u64 	%rd2455, %rd4232, %rd2445;
	add.s64 	%rd2456, %rd2442, %rd2454;
	mad.lo.s64 	%rd2457, %rd2445, %rd4232, %rd2456;
	setp.lt.u64 	%p1361, %rd2457, %rd2456;
	setp.ne.s64 	%p1362, %rd2454, 0;
	setp.eq.s64 	%p1363, %rd2456, 0;
	and.pred  	%p1364, %p1362, %p1363;
	or.pred  	%p1365, %p1361, %p1364;
	selp.u64 	%rd2458, 1, 0, %p1365;
	add.s64 	%rd2459, %rd2455, %rd2458;
	mul.hi.u64 	%rd2460, %rd4231, %rd2445;
	add.s64 	%rd2461, %rd2444, %rd2459;
	mad.lo.s64 	%rd2462, %rd2445, %rd4231, %rd2461;
	setp.lt.u64 	%p1366, %rd2462, %rd2461;
	setp.ne.s64 	%p1367, %rd2459, 0;
	setp.eq.s64 	%p1368, %rd2461, 0;
	and.pred  	%p1369, %p1367, %p1368;
	or.pred  	%p1370, %p1366, %p1369;
	selp.u64 	%rd2463, 1, 0, %p1370;
	add.s64 	%rd2464, %rd2460, %rd2463;
	ld.const.u64 	%rd2465, [two_inv+24];
	mul.hi.u64 	%rd2466, %rd4234, %rd2465;
	mad.lo.s64 	%rd2467, %rd2465, %rd4234, %rd2452;
	setp.lt.u64 	%p1371, %rd2467, %rd2452;
	selp.u64 	%rd2468, 1, 0, %p1371;
	add.s64 	%rd2469, %rd2466, %rd2468;
	mul.hi.u64 	%rd2470, %rd4233, %rd2465;
	add.s64 	%rd2471, %rd2457, %rd2469;
	mad.lo.s64 	%rd2472, %rd2465, %rd4233, %rd2471;
	setp.lt.u64 	%p1372, %rd2472, %rd2471;
	setp.ne.s64 	%p1373, %rd2469, 0;
	setp.eq.s64 	%p1374, %rd2471, 0;
	and.pred  	%p1375, %p1373, %p1374;
	or.pred  	%p1376, %p1372, %p1375;
	selp.u64 	%rd2473, 1, 0, %p1376;
	add.s64 	%rd2474, %rd2470, %rd2473;
	mul.hi.u64 	%rd2475, %rd4232, %rd2465;
	add.s64 	%rd2476, %rd2462, %rd2474;
	mad.lo.s64 	%rd2477, %rd2465, %rd4232, %rd2476;
	setp.lt.u64 	%p1377, %rd2477, %rd2476;
	setp.ne.s64 	%p1378, %rd2474, 0;
	setp.eq.s64 	%p1379, %rd2476, 0;
	and.pred  	%p1380, %p1378, %p1379;
	or.pred  	%p1381, %p1377, %p1380;
	selp.u64 	%rd2478, 1, 0, %p1381;
	add.s64 	%rd2479, %rd2475, %rd2478;
	mul.hi.u64 	%rd2480, %rd4231, %rd2465;
	add.s64 	%rd2481, %rd2464, %rd2479;
	mad.lo.s64 	%rd2482, %rd2465, %rd4231, %rd2481;
	setp.lt.u64 	%p1382, %rd2482, %rd2481;
	setp.ne.s64 	%p1383, %rd2479, 0;
	setp.eq.s64 	%p1384, %rd2481, 0;
	and.pred  	%p1385, %p1383, %p1384;
	or.pred  	%p1386, %p1382, %p1385;
	selp.u64 	%rd2483, 1, 0, %p1386;
	add.s64 	%rd2484, %rd2480, %rd2483;
	mul.lo.s64 	%rd2485, %rd2412, 5408114337257990085;
	ld.const.u64 	%rd115, [p];
	mul.hi.u64 	%rd2486, %rd2485, %rd115;
	mul.lo.s64 	%rd2487, %rd115, %rd2485;
	not.b64 	%rd2488, %rd2487;
	setp.gt.u64 	%p1387, %rd2412, %rd2488;
	selp.u64 	%rd2489, 1, 0, %p1387;
	add.s64 	%rd2490, %rd2486, %rd2489;
	ld.const.u64 	%rd116, [p+8];
	mul.hi.u64 	%rd2491, %rd2485, %rd116;
	add.s64 	%rd2492, %rd2427, %rd2490;
	mad.lo.s64 	%rd2493, %rd116, %rd2485, %rd2492;
	setp.lt.u64 	%p1388, %rd2493, %rd2492;
	setp.ne.s64 	%p1389, %rd2490, 0;
	setp.eq.s64 	%p1390, %rd2492, 0;
	and.pred  	%p1391, %p1389, %p1390;
	or.pred  	%p1392, %p1388, %p1391;
	selp.u64 	%rd2494, 1, 0, %p1392;
	add.s64 	%rd2495, %rd2491, %rd2494;
	ld.const.u64 	%rd117, [p+16];
	mul.hi.u64 	%rd2496, %rd2485, %rd117;
	add.s64 	%rd2497, %rd2447, %rd2495;
	mad.lo.s64 	%rd2498, %rd117, %rd2485, %rd2497;
	setp.lt.u64 	%p1393, %rd2498, %rd2497;
	setp.ne.s64 	%p1394, %rd2495, 0;
	setp.eq.s64 	%p1395, %rd2497, 0;
	and.pred  	%p1396, %p1394, %p1395;
	or.pred  	%p1397, %p1393, %p1396;
	selp.u64 	%rd2499, 1, 0, %p1397;
	add.s64 	%rd2500, %rd2496, %rd2499;
	ld.const.u64 	%rd118, [p+24];
	mul.hi.u64 	%rd2501, %rd2485, %rd118;
	add.s64 	%rd2502, %rd2467, %rd2500;
	mad.lo.s64 	%rd2503, %rd118, %rd2485, %rd2502;
	setp.lt.u64 	%p1398, %rd2503, %rd2502;
	setp.ne.s64 	%p1399, %rd2500, 0;
	setp.eq.s64 	%p1400, %rd2502, 0;
	and.pred  	%p1401, %p1399, %p1400;
	or.pred  	%p1402, %p1398, %p1401;
	selp.u64 	%rd2504, 1, 0, %p1402;
	add.s64 	%rd2505, %rd2501, %rd2504;
	add.s64 	%rd2506, %rd2472, %rd2505;
	setp.lt.u64 	%p1403, %rd2506, %rd2472;
	selp.u64 	%rd2507, 1, 0, %p1403;
	add.s64 	%rd2508, %rd2477, %rd2507;
	setp.lt.u64 	%p1404, %rd2508, %rd2477;
	selp.u64 	%rd2509, 1, 0, %p1404;
	add.s64 	%rd2510, %rd2482, %rd2509;
	setp.lt.u64 	%p1405, %rd2510, %rd2482;
	selp.u64 	%rd2511, 1, 0, %p1405;
	add.s64 	%rd2512, %rd2484, %rd2511;
	mul.lo.s64 	%rd2513, %rd2493, 5408114337257990085;
	mul.hi.u64 	%rd2514, %rd2513, %rd115;
	mul.lo.s64 	%rd2515, %rd115, %rd2513;
	not.b64 	%rd2516, %rd2515;
	setp.gt.u64 	%p1406, %rd2493, %rd2516;
	selp.u64 	%rd2517, 1, 0, %p1406;
	add.s64 	%rd2518, %rd2514, %rd2517;
	mul.hi.u64 	%rd2519, %rd2513, %rd116;
	add.s64 	%rd2520, %rd2498, %rd2518;
	mad.lo.s64 	%rd2521, %rd116, %rd2513, %rd2520;
	setp.lt.u64 	%p1407, %rd2521, %rd2520;
	setp.ne.s64 	%p1408, %rd2518, 0;
	setp.eq.s64 	%p1409, %rd2520, 0;
	and.pred  	%p1410, %p1408, %p1409;
	or.pred  	%p1411, %p1407, %p1410;
	selp.u64 	%rd2522, 1, 0, %p1411;
	add.s64 	%rd2523, %rd2519, %rd2522;
	mul.hi.u64 	%rd2524, %rd2513, %rd117;
	add.s64 	%rd2525, %rd2503, %rd2523;
	mad.lo.s64 	%rd2526, %rd117, %rd2513, %rd2525;
	setp.lt.u64 	%p1412, %rd2526, %rd2525;
	setp.ne.s64 	%p1413, %rd2523, 0;
	setp.eq.s64 	%p1414, %rd2525, 0;
	and.pred  	%p1415, %p1413, %p1414;
	or.pred  	%p1416, %p1412, %p1415;
	selp.u64 	%rd2527, 1, 0, %p1416;
	add.s64 	%rd2528, %rd2524, %rd2527;
	mul.hi.u64 	%rd2529, %rd2513, %rd118;
	add.s64 	%rd2530, %rd2506, %rd2528;
	mad.lo.s64 	%rd2531, %rd118, %rd2513, %rd2530;
	setp.lt.u64 	%p1417, %rd2531, %rd2530;
	setp.ne.s64 	%p1418, %rd2528, 0;
	setp.eq.s64 	%p1419, %rd2530, 0;
	and.pred  	%p1420, %p1418, %p1419;
	or.pred  	%p1421, %p1417, %p1420;
	selp.u64 	%rd2532, 1, 0, %p1421;
	add.s64 	%rd2533, %rd2529, %rd2532;
	add.s64 	%rd2534, %rd2508, %rd2533;
	setp.lt.u64 	%p1422, %rd2534, %rd2508;
	selp.u64 	%rd2535, 1, 0, %p1422;
	add.s64 	%rd2536, %rd2510, %rd2535;
	setp.lt.u64 	%p1423, %rd2536, %rd2510;
	selp.u64 	%rd2537, 1, 0, %p1423;
	add.s64 	%rd2538, %rd2512, %rd2537;
	mul.lo.s64 	%rd2539, %rd2521, 5408114337257990085;
	mul.hi.u64 	%rd2540, %rd2539, %rd115;
	mul.lo.s64 	%rd2541, %rd115, %rd2539;
	not.b64 	%rd2542, %rd2541;
	setp.gt.u64 	%p1424, %rd2521, %rd2542;
	selp.u64 	%rd2543, 1, 0, %p1424;
	add.s64 	%rd2544, %rd2540, %rd2543;
	mul.hi.u64 	%rd2545, %rd2539, %rd116;
	add.s64 	%rd2546, %rd2526, %rd2544;
	mad.lo.s64 	%rd2547, %rd116, %rd2539, %rd2546;
	setp.lt.u64 	%p1425, %rd2547, %rd2546;
	setp.ne.s64 	%p1426, %rd2544, 0;
	setp.eq.s64 	%p1427, %rd2546, 0;
	and.pred  	%p1428, %p1426, %p1427;
	or.pred  	%p1429, %p1425, %p1428;
	selp.u64 	%rd2548, 1, 0, %p1429;
	add.s64 	%rd2549, %rd2545, %rd2548;
	mul.hi.u64 	%rd2550, %rd2539, %rd117;
	add.s64 	%rd2551, %rd2531, %rd2549;
	mad.lo.s64 	%rd2552, %rd117, %rd2539, %rd2551;
	setp.lt.u64 	%p1430, %rd2552, %rd2551;
	setp.ne.s64 	%p1431, %rd2549, 0;
	setp.eq.s64 	%p1432, %rd2551, 0;
	and.pred  	%p1433, %p1431, %p1432;
	or.pred  	%p1434, %p1430, %p1433;
	selp.u64 	%rd2553, 1, 0, %p1434;
	add.s64 	%rd2554, %rd2550, %rd2553;
	mul.hi.u64 	%rd2555, %rd2539, %rd118;
	add.s64 	%rd2556, %rd2534, %rd2554;
	mad.lo.s64 	%rd2557, %rd118, %rd2539, %rd2556;
	setp.lt.u64 	%p1435, %rd2557, %rd2556;
	setp.ne.s64 	%p1436, %rd2554, 0;
	setp.eq.s64 	%p1437, %rd2556, 0;
	and.pred  	%p1438, %p1436, %p1437;
	or.pred  	%p1439, %p1435, %p1438;
	selp.u64 	%rd2558, 1, 0, %p1439;
	add.s64 	%rd2559, %rd2555, %rd2558;
	add.s64 	%rd2560, %rd2536, %rd2559;
	setp.lt.u64 	%p1440, %rd2560, %rd2536;
	selp.u64 	%rd2561, 1, 0, %p1440;
	add.s64 	%rd2562, %rd2538, %rd2561;
	mul.lo.s64 	%rd2563, %rd2547, 5408114337257990085;
	mul.hi.u64 	%rd2564, %rd2563, %rd115;
	mul.lo.s64 	%rd2565, %rd115, %rd2563;
	not.b64 	%rd2566, %rd2565;
	setp.gt.u64 	%p1441, %rd2547, %rd2566;
	selp.u64 	%rd2567, 1, 0, %p1441;
	add.s64 	%rd2568, %rd2564, %rd2567;
	mul.hi.u64 	%rd2569, %rd2563, %rd116;
	add.s64 	%rd2570, %rd2552, %rd2568;
	mad.lo.s64 	%rd119, %rd116, %rd2563, %rd2570;
	setp.lt.u64 	%p1442, %rd119, %rd2570;
	setp.ne.s64 	%p1443, %rd2568, 0;
	setp.eq.s64 	%p1444, %rd2570, 0;
	and.pred  	%p1445, %p1443, %p1444;
	or.pred  	%p1446, %p1442, %p1445;
	selp.u64 	%rd2571, 1, 0, %p1446;
	add.s64 	%rd2572, %rd2569, %rd2571;
	mul.hi.u64 	%rd2573, %rd2563, %rd117;
	add.s64 	%rd2574, %rd2557, %rd2572;
	mad.lo.s64 	%rd120, %rd117, %rd2563, %rd2574;
	setp.lt.u64 	%p1447, %rd120, %rd2574;
	setp.ne.s64 	%p1448, %rd2572, 0;
	setp.eq.s64 	%p1449, %rd2574, 0;
	and.pred  	%p1450, %p1448, %p1449;
	or.pred  	%p1451, %p1447, %p1450;
	selp.u64 	%rd2575, 1, 0, %p1451;
	add.s64 	%rd2576, %rd2573, %rd2575;
	mul.hi.u64 	%rd2577, %rd2563, %rd118;
	add.s64 	%rd2578, %rd2560, %rd2576;
	mad.lo.s64 	%rd121, %rd118, %rd2563, %rd2578;
	setp.lt.u64 	%p1452, %rd121, %rd2578;
	setp.ne.s64 	%p1453, %rd2576, 0;
	setp.eq.s64 	%p1454, %rd2578, 0;
	and.pred  	%p1455, %p1453, %p1454;
	or.pred  	%p1456, %p1452, %p1455;
	selp.u64 	%rd2579, 1, 0, %p1456;
	add.s64 	%rd2580, %rd2577, %rd2579;
	add.s64 	%rd122, %rd2562, %rd2580;
	setp.gt.u64 	%p1457, %rd122, %rd118;
	@%p1457 bra 	$L__BB0_69;
	setp.lt.u64 	%p1458, %rd122, %rd118;
	mov.u64 	%rd4223, %rd111;
	mov.u64 	%rd4231, %rd122;
	mov.u64 	%rd4232, %rd121;
	mov.u64 	%rd4233, %rd120;
	mov.u64 	%rd4234, %rd119;
	@%p1458 bra 	$L__BB0_60;
	setp.gt.u64 	%p1459, %rd121, %rd117;
	@%p1459 bra 	$L__BB0_69;
	setp.lt.u64 	%p1460, %rd121, %rd117;
	mov.u64 	%rd4223, %rd111;
	mov.u64 	%rd4231, %rd122;
	mov.u64 	%rd4232, %rd121;
	mov.u64 	%rd4233, %rd120;
	mov.u64 	%rd4234, %rd119;
	@%p1460 bra 	$L__BB0_60;
	setp.gt.u64 	%p1461, %rd120, %rd116;
	@%p1461 bra 	$L__BB0_69;
	setp.lt.u64 	%p1462, %rd120, %rd116;
	setp.lt.u64 	%p1463, %rd119, %rd115;
	or.pred  	%p1464, %p1462, %p1463;
	mov.u64 	%rd4223, %rd111;
	mov.u64 	%rd4231, %rd122;
	mov.u64 	%rd4232, %rd121;
	mov.u64 	%rd4233, %rd120;
	mov.u64 	%rd4234, %rd119;
	@%p1464 bra 	$L__BB0_60;
$L__BB0_69:
	ld.const.u64 	%rd2581, [p];
	sub.s64 	%rd123, %rd119, %rd2581;
	setp.lt.u64 	%p1465, %rd119, %rd2581;
	selp.u64 	%rd2582, 1, 0, %p1465;
	ld.const.u64 	%rd124, [p+8];
	add.s64 	%rd2583, %rd124, %rd2582;
	sub.s64 	%rd4233, %rd120, %rd2583;
	setp.lt.u64 	%p1466, %rd120, %rd2583;
	selp.u64 	%rd126, 1, 0, %p1466;
	add.s64 	%rd2584, %rd117, %rd126;
	sub.s64 	%rd4232, %rd121, %rd2584;
	setp.lt.u64 	%p1467, %rd121, %rd2584;
	selp.u64 	%rd2585, 1, 0, %p1467;
	ld.const.u64 	%rd2586, [p+24];
	add.s64 	%rd2587, %rd2586, %rd2585;
	sub.s64 	%rd4231, %rd122, %rd2587;
	setp.ge.u64 	%p1468, %rd122, %rd2587;
	mov.u64 	%rd4223, %rd111;
	mov.u64 	%rd4234, %rd123;
	@%p1468 bra 	$L__BB0_60;
	ld.const.u64 	%rd129, [p];
	setp.lt.u64 	%p1469, %rd119, %rd129;
	selp.u64 	%rd2588, 1, 0, %p1469;
	add.s64 	%rd2589, %rd124, %rd2588;
	sub.s64 	%rd130, %rd120, %rd2589;
	setp.lt.u64 	%p1470, %rd120, %rd130;
	selp.u64 	%rd2590, 1, 0, %p1470;
	setp.eq.s64 	%p1471, %rd2589, 0;
	selp.b64 	%rd2591, %rd2588, 0, %p1471;
	or.b64  	%rd2592, %rd2591, %rd2590;
	add.s64 	%rd131, %rd4232, %rd2592;
	add.s64 	%rd132, %rd131, %rd117;
	setp.lt.u64 	%p1472, %rd132, %rd4232;
	selp.u64 	%rd2593, 1, 0, %p1472;
	setp.eq.s64 	%p1473, %rd132, %rd4232;
	selp.b64 	%rd2594, %rd2592, 0, %p1473;
	or.b64  	%rd2595, %rd2594, %rd2593;
	add.s64 	%rd133, %rd4231, %rd2595;
	ld.const.u64 	%rd2597, [p+24];
	add.s64 	%rd2598, %rd133, %rd2597;
	setp.lt.u64 	%p1474, %rd2598, %rd4231;
	selp.u64 	%rd2599, 1, 0, %p1474;
	setp.eq.s64 	%p1475, %rd2598, %rd4231;
	selp.b64 	%rd2600, %rd2595, 0, %p1475;
	or.b64  	%rd2601, %rd2600, %rd2599;
	setp.ne.s64 	%p1476, %rd2601, 0;
	setp.gt.u64 	%p1477, %rd2598, %rd2597;
	or.pred  	%p1478, %p1476, %p1477;
	@%p1478 bra 	$L__BB0_76;
	add.s64 	%rd4231, %rd133, %rd2597;
	setp.lt.u64 	%p1479, %rd4231, %rd2597;
	mov.u64 	%rd4223, %rd111;
	mov.u64 	%rd4232, %rd132;
	mov.u64 	%rd4233, %rd120;
	mov.u64 	%rd4234, %rd119;
	@%p1479 bra 	$L__BB0_60;
	setp.gt.u64 	%p1480, %rd132, %rd117;
	@%p1480 bra 	$L__BB0_76;
	setp.lt.u64 	%p1481, %rd132, %rd117;
	mov.u64 	%rd4223, %rd111;
	mov.u64 	%rd4232, %rd132;
	mov.u64 	%rd4233, %rd120;
	mov.u64 	%rd4234, %rd119;
	@%p1481 bra 	$L__BB0_60;
	setp.gt.u64 	%p1482, %rd120, %rd124;
	@%p1482 bra 	$L__BB0_76;
	setp.lt.u64 	%p1484, %rd120, %rd124;
	or.pred  	%p1485, %p1484, %p1469;
	mov.u64 	%rd4223, %rd111;
	mov.u64 	%rd4232, %rd132;
	mov.u64 	%rd4233, %rd120;
	mov.u64 	%rd4234, %rd119;
	@%p1485 bra 	$L__BB0_60;
$L__BB0_76:
	sub.s64 	%rd4232, %rd131, %rd126;
	add.s64 	%rd2602, %rd117, %rd126;
	setp.lt.u64 	%p1486, %rd132, %rd2602;
	selp.s64 	%rd2603, -1, 0, %p1486;
	add.s64 	%rd4231, %rd133, %rd2603;
	mov.u64 	%rd4223, %rd111;
	mov.u64 	%rd4233, %rd130;
	mov.u64 	%rd4234, %rd123;
	bra.uni 	$L__BB0_60;
$L__BB0_77:
	and.b64  	%rd1723, %rd4230, 1;
	setp.eq.b64 	%p778, %rd1723, 1;
	@%p778 bra 	$L__BB0_126;
	shr.u64 	%rd140, %rd4227, 1;
	mov.b64 	{%r68, %r69}, %rd4227;
	mov.b64 	{%r70, %r71}, %rd4228;
	shf.l.wrap.b32 	%r72, %r71, %r68, 31;
	shf.l.wrap.b32 	%r73, %r70, %r71, 31;
	mov.b64 	%rd4228, {%r73, %r72};
	mov.b64 	{%r74, %r75}, %rd4229;
	shf.l.wrap.b32 	%r76, %r75, %r70, 31;
	shf.l.wrap.b32 	%r77, %r74, %r75, 31;
	mov.b64 	%rd4229, {%r77, %r76};
	mov.b64 	{%r78, %r79}, %rd4230;
	shf.l.wrap.b32 	%r80, %r79, %r74, 31;
	shf.l.wrap.b32 	%r81, %r78, %r79, 31;
	mov.b64 	%rd4230, {%r81, %r80};
	ld.const.u64 	%rd2216, [two_inv];
	mul.hi.u64 	%rd2217, %rd4238, %rd2216;
	mul.lo.s64 	%rd2218, %rd2216, %rd4238;
	mul.hi.u64 	%rd2219, %rd4237, %rd2216;
	mad.lo.s64 	%rd2220, %rd2216, %rd4237, %rd2217;
	setp.lt.u64 	%p1185, %rd2220, %rd2217;
	selp.u64 	%rd2221, 1, 0, %p1185;
	add.s64 	%rd2222, %rd2219, %rd2221;
	mul.hi.u64 	%rd2223, %rd4236, %rd2216;
	mad.lo.s64 	%rd2224, %rd2216, %rd4236, %rd2222;
	setp.lt.u64 	%p1186, %rd2224, %rd2222;
	selp.u64 	%rd2225, 1, 0, %p1186;
	add.s64 	%rd2226, %rd2223, %rd2225;
	mul.hi.u64 	%rd2227, %rd4235, %rd2216;
	mad.lo.s64 	%rd2228, %rd2216, %rd4235, %rd2226;
	setp.lt.u64 	%p1187, %rd2228, %rd2226;
	selp.u64 	%rd2229, 1, 0, %p1187;
	add.s64 	%rd2230, %rd2227, %rd2229;
	ld.const.u64 	%rd2231, [two_inv+8];
	mul.hi.u64 	%rd2232, %rd4238, %rd2231;
	mad.lo.s64 	%rd2233, %rd2231, %rd4238, %rd2220;
	setp.lt.u64 	%p1188, %rd2233, %rd2220;
	selp.u64 	%rd2234, 1, 0, %p1188;
	add.s64 	%rd2235, %rd2232, %rd2234;
	mul.hi.u64 	%rd2236, %rd4237, %rd2231;
	add.s64 	%rd2237, %rd2224, %rd2235;
	mad.lo.s64 	%rd2238, %rd2231, %rd4237, %rd2237;
	setp.lt.u64 	%p1189, %rd2238, %rd2237;
	setp.ne.s64 	%p1190, %rd2235, 0;
	setp.eq.s64 	%p1191, %rd2237, 0;
	and.pred  	%p1192, %p1190, %p1191;
	or.pred  	%p1193, %p1189, %p1192;
	selp.u64 	%rd2239, 1, 0, %p1193;
	add.s64 	%rd2240, %rd2236, %rd2239;
	mul.hi.u64 	%rd2241, %rd4236, %rd2231;
	add.s64 	%rd2242, %rd2228, %rd2240;
	mad.lo.s64 	%rd2243, %rd2231, %rd4236, %rd2242;
	setp.lt.u64 	%p1194, %rd2243, %rd2242;
	setp.ne.s64 	%p1195, %rd2240, 0;
	setp.eq.s64 	%p1196, %rd2242, 0;
	and.pred  	%p1197, %p1195, %p1196;
	or.pred  	%p1198, %p1194, %p1197;
	selp.u64 	%rd2244, 1, 0, %p1198;
	add.s64 	%rd2245, %rd2241, %rd2244;
	mul.hi.u64 	%rd2246, %rd4235, %rd2231;
	add.s64 	%rd2247, %rd2230, %rd2245;
	mad.lo.s64 	%rd2248, %rd2231, %rd4235, %rd2247;
	setp.lt.u64 	%p1199, %rd2248, %rd2247;
	setp.ne.s64 	%p1200, %rd2245, 0;
	setp.eq.s64 	%p1201, %rd2247, 0;
	and.pred  	%p1202, %p1200, %p1201;
	or.pred  	%p1203, %p1199, %p1202;
	selp.u64 	%rd2249, 1, 0, %p1203;
	add.s64 	%rd2250, %rd2246, %rd2249;
	ld.const.u64 	%rd2251, [two_inv+16];
	mul.hi.u64 	%rd2252, %rd4238, %rd2251;
	mad.lo.s64 	%rd2253, %rd2251, %rd4238, %rd2238;
	setp.lt.u64 	%p1204, %rd2253, %rd2238;
	selp.u64 	%rd2254, 1, 0, %p1204;
	add.s64 	%rd2255, %rd2252, %rd2254;
	mul.hi.u64 	%rd2256, %rd4237, %rd2251;
	add.s64 	%rd2257, %rd2243, %rd2255;
	mad.lo.s64 	%rd2258, %rd2251, %rd4237, %rd2257;
	setp.lt.u64 	%p1205, %rd2258, %rd2257;
	setp.ne.s64 	%p1206, %rd2255, 0;
	setp.eq.s64 	%p1207, %rd2257, 0;
	and.pred  	%p1208, %p1206, %p1207;
	or.pred  	%p1209, %p1205, %p1208;
	selp.u64 	%rd2259, 1, 0, %p1209;
	add.s64 	%rd2260, %rd2256, %rd2259;
	mul.hi.u64 	%rd2261, %rd4236, %rd2251;
	add.s64 	%rd2262, %rd2248, %rd2260;
	mad.lo.s64 	%rd2263, %rd2251, %rd4236, %rd2262;
	setp.lt.u64 	%p1210, %rd2263, %rd2262;
	setp.ne.s64 	%p1211, %rd2260, 0;
	setp.eq.s64 	%p1212, %rd2262, 0;
	and.pred  	%p1213, %p1211, %p1212;
	or.pred  	%p1214, %p1210, %p1213;
	selp.u64 	%rd2264, 1, 0, %p1214;
	add.s64 	%rd2265, %rd2261, %rd2264;
	mul.hi.u64 	%rd2266, %rd4235, %rd2251;
	add.s64 	%rd2267, %rd2250, %rd2265;
	mad.lo.s64 	%rd2268, %rd2251, %rd4235, %rd2267;
	setp.lt.u64 	%p1215, %rd2268, %rd2267;
	setp.ne.s64 	%p1216, %rd2265, 0;
	setp.eq.s64 	%p1217, %rd2267, 0;
	and.pred  	%p1218, %p1216, %p1217;
	or.pred  	%p1219, %p1215, %p1218;
	selp.u64 	%rd2269, 1, 0, %p1219;
	add.s64 	%rd2270, %rd2266, %rd2269;
	ld.const.u64 	%rd2271, [two_inv+24];
	mul.hi.u64 	%rd2272, %rd4238, %rd2271;
	mad.lo.s64 	%rd2273, %rd2271, %rd4238, %rd2258;
	setp.lt.u64 	%p1220, %rd2273, %rd2258;
	selp.u64 	%rd2274, 1, 0, %p1220;
	add.s64 	%rd2275, %rd2272, %rd2274;
	mul.hi.u64 	%rd2276, %rd4237, %rd2271;
	add.s64 	%rd2277, %rd2263, %rd2275;
	mad.lo.s64 	%rd2278, %rd2271, %rd4237, %rd2277;
	setp.lt.u64 	%p1221, %rd2278, %rd2277;
	setp.ne.s64 	%p1222, %rd2275, 0;
	setp.eq.s64 	%p1223, %rd2277, 0;
	and.pred  	%p1224, %p1222, %p1223;
	or.pred  	%p1225, %p1221, %p1224;
	selp.u64 	%rd2279, 1, 0, %p1225;
	add.s64 	%rd2280, %rd2276, %rd2279;
	mul.hi.u64 	%rd2281, %rd4236, %rd2271;
	add.s64 	%rd2282, %rd2268, %rd2280;
	mad.lo.s64 	%rd2283, %rd2271, %rd4236, %rd2282;
	setp.lt.u64 	%p1226, %rd2283, %rd2282;
	setp.ne.s64 	%p1227, %rd2280, 0;
	setp.eq.s64 	%p1228, %rd2282, 0;
	and.pred  	%p1229, %p1227, %p1228;
	or.pred  	%p1230, %p1226, %p1229;
	selp.u64 	%rd2284, 1, 0, %p1230;
	add.s64 	%rd2285, %rd2281, %rd2284;
	mul.hi.u64 	%rd2286, %rd4235, %rd2271;
	add.s64 	%rd2287, %rd2270, %rd2285;
	mad.lo.s64 	%rd2288, %rd2271, %rd4235, %rd2287;
	setp.lt.u64 	%p1231, %rd2288, %rd2287;
	setp.ne.s64 	%p1232, %rd2285, 0;
	setp.eq.s64 	%p1233, %rd2287, 0;
	and.pred  	%p1234, %p1232, %p1233;
	or.pred  	%p1235, %p1231, %p1234;
	selp.u64 	%rd2289, 1, 0, %p1235;
	add.s64 	%rd2290, %rd2286, %rd2289;
	mul.lo.s64 	%rd2291, %rd2218, 5408114337257990085;
	ld.const.u64 	%rd144, [p];
	mul.hi.u64 	%rd2292, %rd2291, %rd144;
	mul.lo.s64 	%rd2293, %rd144, %rd2291;
	not.b64 	%rd2294, %rd2293;
	setp.gt.u64 	%p1236, %rd2218, %rd2294;
	selp.u64 	%rd2295, 1, 0, %p1236;
	add.s64 	%rd2296, %rd2292, %rd2295;
	ld.const.u64 	%rd145, [p+8];
	mul.hi.u64 	%rd2297, %rd2291, %rd145;
	add.s64 	%rd2298, %rd2233, %rd2296;
	mad.lo.s64 	%rd2299, %rd145, %rd2291, %rd2298;
	setp.lt.u64 	%p1237, %rd2299, %rd2298;
	setp.ne.s64 	%p1238, %rd2296, 0;
	setp.eq.s64 	%p1239, %rd2298, 0;
	and.pred  	%p1240, %p1238, %p1239;
	or.pred  	%p1241, %p1237, %p1240;
	selp.u64 	%rd2300, 1, 0, %p1241;
	add.s64 	%rd2301, %rd2297, %rd2300;
	ld.const.u64 	%rd146, [p+16];
	mul.hi.u64 	%rd2302, %rd2291, %rd146;
	add.s64 	%rd2303, %rd2253, %rd2301;
	mad.lo.s64 	%rd2304, %rd146, %rd2291, %rd2303;
	setp.lt.u64 	%p1242, %rd2304, %rd2303;
	setp.ne.s64 	%p1243, %rd2301, 0;
	setp.eq.s64 	%p1244, %rd2303, 0;
	and.pred  	%p1245, %p1243, %p1244;
	or.pred  	%p1246, %p1242, %p1245;
	selp.u64 	%rd2305, 1, 0, %p1246;
	add.s64 	%rd2306, %rd2302, %rd2305;
	ld.const.u64 	%rd147, [p+24];
	mul.hi.u64 	%rd2307, %rd2291, %rd147;
	add.s64 	%rd2308, %rd2273, %rd2306;
	mad.lo.s64 	%rd2309, %rd147, %rd2291, %rd2308;
	setp.lt.u64 	%p1247, %rd2309, %rd2308;
	setp.ne.s64 	%p1248, %rd2306, 0;
	setp.eq.s64 	%p1249, %rd2308, 0;
	and.pred  	%p1250, %p1248, %p1249;
	or.pred  	%p1251, %p1247, %p1250;
	selp.u64 	%rd2310, 1, 0, %p1251;
	add.s64 	%rd2311, %rd2307, %rd2310;
	add.s64 	%rd2312, %rd2278, %rd2311;
	setp.lt.u64 	%p1252, %rd2312, %rd2278;
	selp.u64 	%rd2313, 1, 0, %p1252;
	add.s64 	%rd2314, %rd2283, %rd2313;
	setp.lt.u64 	%p1253, %rd2314, %rd2283;
	selp.u64 	%rd2315, 1, 0, %p1253;
	add.s64 	%rd2316, %rd2288, %rd2315;
	setp.lt.u64 	%p1254, %rd2316, %rd2288;
	selp.u64 	%rd2317, 1, 0, %p1254;
	add.s64 	%rd2318, %rd2290, %rd2317;
	mul.lo.s64 	%rd2319, %rd2299, 5408114337257990085;
	mul.hi.u64 	%rd2320, %rd2319, %rd144;
	mul.lo.s64 	%rd2321, %rd144, %rd2319;
	not.b64 	%rd2322, %rd2321;
	setp.gt.u64 	%p1255, %rd2299, %rd2322;
	selp.u64 	%rd2323, 1, 0, %p1255;
	add.s64 	%rd2324, %rd2320, %rd2323;
	mul.hi.u64 	%rd2325, %rd2319, %rd145;
	add.s64 	%rd2326, %rd2304, %rd2324;
	mad.lo.s64 	%rd2327, %rd145, %rd2319, %rd2326;
	setp.lt.u64 	%p1256, %rd2327, %rd2326;
	setp.ne.s64 	%p1257, %rd2324, 0;
	setp.eq.s64 	%p1258, %rd2326, 0;
	and.pred  	%p1259, %p1257, %p1258;
	or.pred  	%p1260, %p1256, %p1259;
	selp.u64 	%rd2328, 1, 0, %p1260;
	add.s64 	%rd2329, %rd2325, %rd2328;
	mul.hi.u64 	%rd2330, %rd2319, %rd146;
	add.s64 	%rd2331, %rd2309, %rd2329;
	mad.lo.s64 	%rd2332, %rd146, %rd2319, %rd2331;
	setp.lt.u64 	%p1261, %rd2332, %rd2331;
	setp.ne.s64 	%p1262, %rd2329, 0;
	setp.eq.s64 	%p1263, %rd2331, 0;
	and.pred  	%p1264, %p1262, %p1263;
	or.pred  	%p1265, %p1261, %p1264;
	selp.u64 	%rd2333, 1, 0, %p1265;
	add.s64 	%rd2334, %rd2330, %rd2333;
	mul.hi.u64 	%rd2335, %rd2319, %rd147;
	add.s64 	%rd2336, %rd2312, %rd2334;
	mad.lo.s64 	%rd2337, %rd147, %rd2319, %rd2336;
	setp.lt.u64 	%p1266, %rd2337, %rd2336;
	setp.ne.s64 	%p1267, %rd2334, 0;
	setp.eq.s64 	%p1268, %rd2336, 0;
	and.pred  	%p1269, %p1267, %p1268;
	or.pred  	%p1270, %p1266, %p1269;
	selp.u64 	%rd2338, 1, 0, %p1270;
	add.s64 	%rd2339, %rd2335, %rd2338;
	add.s64 	%rd2340, %rd2314, %rd2339;
	setp.lt.u64 	%p1271, %rd2340, %rd2314;
	selp.u64 	%rd2341, 1, 0, %p1271;
	add.s64 	%rd2342, %rd2316, %rd2341;
	setp.lt.u64 	%p1272, %rd2342, %rd2316;
	selp.u64 	%rd2343, 1, 0, %p1272;
	add.s64 	%rd2344, %rd2318, %rd2343;
	mul.lo.s64 	%rd2345, %rd2327, 5408114337257990085;
	mul.hi.u64 	%rd2346, %rd2345, %rd144;
	mul.lo.s64 	%rd2347, %rd144, %rd2345;
	not.b64 	%rd2348, %rd2347;
	setp.gt.u64 	%p1273, %rd2327, %rd2348;
	selp.u64 	%rd2349, 1, 0, %p1273;
	add.s64 	%rd2350, %rd2346, %rd2349;
	mul.hi.u64 	%rd2351, %rd2345, %rd145;
	add.s64 	%rd2352, %rd2332, %rd2350;
	mad.lo.s64 	%rd2353, %rd145, %rd2345, %rd2352;
	setp.lt.u64 	%p1274, %rd2353, %rd2352;
	setp.ne.s64 	%p1275, %rd2350, 0;
	setp.eq.s64 	%p1276, %rd2352, 0;
	and.pred  	%p1277, %p1275, %p1276;
	or.pred  	%p1278, %p1274, %p1277;
	selp.u64 	%rd2354, 1, 0, %p1278;
	add.s64 	%rd2355, %rd2351, %rd2354;
	mul.hi.u64 	%rd2356, %rd2345, %rd146;
	add.s64 	%rd2357, %rd2337, %rd2355;
	mad.lo.s64 	%rd2358, %rd146, %rd2345, %rd2357;
	setp.lt.u64 	%p1279, %rd2358, %rd2357;
	setp.ne.s64 	%p1280, %rd2355, 0;
	setp.eq.s64 	%p1281, %rd2357, 0;
	and.pred  	%p1282, %p1280, %p1281;
	or.pred  	%p1283, %p1279, %p1282;
	selp.u64 	%rd2359, 1, 0, %p1283;
	add.s64 	%rd2360, %rd2356, %rd2359;
	mul.hi.u64 	%rd2361, %rd2345, %rd147;
	add.s64 	%rd2362, %rd2340, %rd2360;
	mad.lo.s64 	%rd2363, %rd147, %rd2345, %rd2362;
	setp.lt.u64 	%p1284, %rd2363, %rd2362;
	setp.ne.s64 	%p1285, %rd2360, 0;
	setp.eq.s64 	%p1286, %rd2362, 0;
	and.pred  	%p1287, %p1285, %p1286;
	or.pred  	%p1288, %p1284, %p1287;
	selp.u64 	%rd2364, 1, 0, %p1288;
	add.s64 	%rd2365, %rd2361, %rd2364;
	add.s64 	%rd2366, %rd2342, %rd2365;
	setp.lt.u64 	%p1289, %rd2366, %rd2342;
	selp.u64 	%rd2367, 1, 0, %p1289;
	add.s64 	%rd2368, %rd2344, %rd2367;
	mul.lo.s64 	%rd2369, %rd2353, 5408114337257990085;
	mul.hi.u64 	%rd2370, %rd2369, %rd144;
	mul.lo.s64 	%rd2371, %rd144, %rd2369;
	not.b64 	%rd2372, %rd2371;
	setp.gt.u64 	%p1290, %rd2353, %rd2372;
	selp.u64 	%rd2373, 1, 0, %p1290;
	add.s64 	%rd2374, %rd2370, %rd2373;
	mul.hi.u64 	%rd2375, %rd2369, %rd145;
	add.s64 	%rd2376, %rd2358, %rd2374;
	mad.lo.s64 	%rd148, %rd145, %rd2369, %rd2376;
	setp.lt.u64 	%p1291, %rd148, %rd2376;
	setp.ne.s64 	%p1292, %rd2374, 0;
	setp.eq.s64 	%p1293, %rd2376, 0;
	and.pred  	%p1294, %p1292, %p1293;
	or.pred  	%p1295, %p1291, %p1294;
	selp.u64 	%rd2377, 1, 0, %p1295;
	add.s64 	%rd2378, %rd2375, %rd2377;
	mul.hi.u64 	%rd2379, %rd2369, %rd146;
	add.s64 	%rd2380, %rd2363, %rd2378;
	mad.lo.s64 	%rd149, %rd146, %rd2369, %rd2380;
	setp.lt.u64 	%p1296, %rd149, %rd2380;
	setp.ne.s64 	%p1297, %rd2378, 0;
	setp.eq.s64 	%p1298, %rd2380, 0;
	and.pred  	%p1299, %p1297, %p1298;
	or.pred  	%p1300, %p1296, %p1299;
	selp.u64 	%rd2381, 1, 0, %p1300;
	add.s64 	%rd2382, %rd2379, %rd2381;
	mul.hi.u64 	%rd2383, %rd2369, %rd147;
	add.s64 	%rd2384, %rd2366, %rd2382;
	mad.lo.s64 	%rd150, %rd147, %rd2369, %rd2384;
	setp.lt.u64 	%p1301, %rd150, %rd2384;
	setp.ne.s64 	%p1302, %rd2382, 0;
	setp.eq.s64 	%p1303, %rd2384, 0;
	and.pred  	%p1304, %p1302, %p1303;
	or.pred  	%p1305, %p1301, %p1304;
	selp.u64 	%rd2385, 1, 0, %p1305;
	add.s64 	%rd2386, %rd2383, %rd2385;
	add.s64 	%rd151, %rd2368, %rd2386;
	setp.gt.u64 	%p1306, %rd151, %rd147;
	@%p1306 bra 	$L__BB0_84;
	setp.lt.u64 	%p1307, %rd151, %rd147;
	mov.u64 	%rd4227, %rd140;
	mov.u64 	%rd4235, %rd151;
	mov.u64 	%rd4236, %rd150;
	mov.u64 	%rd4237, %rd149;
	mov.u64 	%rd4238, %rd148;
	@%p1307 bra 	$L__BB0_60;
	setp.gt.u64 	%p1308, %rd150, %rd146;
	@%p1308 bra 	$L__BB0_84;
	setp.lt.u64 	%p1309, %rd150, %rd146;
	mov.u64 	%rd4227, %rd140;
	mov.u64 	%rd4235, %rd151;
	mov.u64 	%rd4236, %rd150;
	mov.u64 	%rd4237, %rd149;
	mov.u64 	%rd4238, %rd148;
	@%p1309 bra 	$L__BB0_60;
	setp.gt.u64 	%p1310, %rd149, %rd145;
	@%p1310 bra 	$L__BB0_84;
	setp.lt.u64 	%p1311, %rd149, %rd145;
	setp.lt.u64 	%p1312, %rd148, %rd144;
	or.pred  	%p1313, %p1311, %p1312;
	mov.u64 	%rd4227, %rd140;
	mov.u64 	%rd4235, %rd151;
	mov.u64 	%rd4236, %rd150;
	mov.u64 	%rd4237, %rd149;
	mov.u64 	%rd4238, %rd148;
	@%p1313 bra 	$L__BB0_60;
$L__BB0_84:
	ld.const.u64 	%rd2387, [p];
	sub.s64 	%rd152, %rd148, %rd2387;
	setp.lt.u64 	%p1314, %rd148, %rd2387;
	selp.u64 	%rd2388, 1, 0, %p1314;
	ld.const.u64 	%rd153, [p+8];
	add.s64 	%rd2389, %rd153, %rd2388;
	sub.s64 	%rd4237, %rd149, %rd2389;
	setp.lt.u64 	%p1315, %rd149, %rd2389;
	selp.u64 	%rd155, 1, 0, %p1315;
	add.s64 	%rd2390, %rd146, %rd155;
	sub.s64 	%rd4236, %rd150, %rd2390;
	setp.lt.u64 	%p1316, %rd150, %rd2390;
	selp.u64 	%rd2391, 1, 0, %p1316;
	ld.const.u64 	%rd2392, [p+24];
	add.s64 	%rd2393, %rd2392, %rd2391;
	sub.s64 	%rd4235, %rd151, %rd2393;
	setp.ge.u64 	%p1317, %rd151, %rd2393;
	mov.u64 	%rd4227, %rd140;
	mov.u64 	%rd4238, %rd152;
	@%p1317 bra 	$L__BB0_60;
	ld.const.u64 	%rd158, [p];
	setp.lt.u64 	%p1318, %rd148, %rd158;
	selp.u64 	%rd2394, 1, 0, %p1318;
	add.s64 	%rd2395, %rd153, %rd2394;
	sub.s64 	%rd159, %rd149, %rd2395;
	setp.lt.u64 	%p1319, %rd149, %rd159;
	selp.u64 	%rd2396, 1, 0, %p1319;
	setp.eq.s64 	%p1320, %rd2395, 0;
	selp.b64 	%rd2397, %rd2394, 0, %p1320;
	or.b64  	%rd2398, %rd2397, %rd2396;
	add.s64 	%rd160, %rd4236, %rd2398;
	add.s64 	%rd161, %rd160, %rd146;
	setp.lt.u64 	%p1321, %rd161, %rd4236;
	selp.u64 	%rd2399, 1, 0, %p1321;
	setp.eq.s64 	%p1322, %rd161, %rd4236;
	selp.b64 	%rd2400, %rd2398, 0, %p1322;
	or.b64  	%rd2401, %rd2400, %rd2399;
	add.s64 	%rd162, %rd4235, %rd2401;
	ld.const.u64 	%rd2403, [p+24];
	add.s64 	%rd2404, %rd162, %rd2403;
	setp.lt.u64 	%p1323, %rd2404, %rd4235;
	selp.u64 	%rd2405, 1, 0, %p1323;
	setp.eq.s64 	%p1324, %rd2404, %rd4235;
	selp.b64 	%rd2406, %rd2401, 0, %p1324;
	or.b64  	%rd2407, %rd2406, %rd2405;
	setp.ne.s64 	%p1325, %rd2407, 0;
	setp.gt.u64 	%p1326, %rd2404, %rd2403;
	or.pred  	%p1327, %p1325, %p1326;
	@%p1327 bra 	$L__BB0_91;
	add.s64 	%rd4235, %rd162, %rd2403;
	setp.lt.u64 	%p1328, %rd4235, %rd2403;
	mov.u64 	%rd4227, %rd140;
	mov.u64 	%rd4236, %rd161;
	mov.u64 	%rd4237, %rd149;
	mov.u64 	%rd4238, %rd148;
	@%p1328 bra 	$L__BB0_60;
	setp.gt.u64 	%p1329, %rd161, %rd146;
	@%p1329 bra 	$L__BB0_91;
	setp.lt.u64 	%p1330, %rd161, %rd146;
	mov.u64 	%rd4227, %rd140;
	mov.u64 	%rd4236, %rd161;
	mov.u64 	%rd4237, %rd149;
	mov.u64 	%rd4238, %rd148;
	@%p1330 bra 	$L__BB0_60;
	setp.gt.u64 	%p1331, %rd149, %rd153;
	@%p1331 bra 	$L__BB0_91;
	setp.lt.u64 	%p1333, %rd149, %rd153;
	or.pred  	%p1334, %p1333, %p1318;
	mov.u64 	%rd4227, %rd140;
	mov.u64 	%rd4236, %rd161;
	mov.u64 	%rd4237, %rd149;
	mov.u64 	%rd4238, %rd148;
	@%p1334 bra 	$L__BB0_60;
$L__BB0_91:
	sub.s64 	%rd4236, %rd160, %rd155;
	add.s64 	%rd2408, %rd146, %rd155;
	setp.lt.u64 	%p1335, %rd161, %rd2408;
	selp.s64 	%rd2409, -1, 0, %p1335;
	add.s64 	%rd4235, %rd162, %rd2409;
	mov.u64 	%rd4227, %rd140;
	mov.u64 	%rd4237, %rd159;
	mov.u64 	%rd4238, %rd152;
	bra.uni 	$L__BB0_60;
$L__BB0_92:
	setp.gt.u64 	%p781, %rd4224, %rd4228;
	@%p781 bra 	$L__BB0_96;
	setp.lt.u64 	%p782, %rd4224, %rd4228;
	@%p782 bra 	$L__BB0_128;
	setp.gt.u64 	%p783, %rd4225, %rd4229;
	@%p783 bra 	$L__BB0_96;
	setp.lt.u64 	%p784, %rd4225, %rd4229;
	setp.lt.u64 	%p785, %rd4226, %rd4230;
	or.pred  	%p786, %p784, %p785;
	@%p786 bra 	$L__BB0_128;
$L__BB0_96:
	sub.s64 	%rd169, %rd4226, %rd4230;
	setp.lt.u64 	%p986, %rd4226, %rd4230;
	selp.u64 	%rd1970, 1, 0, %p986;
	add.s64 	%rd1971, %rd4229, %rd1970;
	sub.s64 	%rd4241, %rd4225, %rd1971;
	setp.lt.u64 	%p987, %rd4225, %rd1971;
	selp.u64 	%rd1972, 1, 0, %p987;
	add.s64 	%rd1973, %rd4228, %rd1972;
	sub.s64 	%rd4240, %rd4224, %rd1973;
	setp.lt.u64 	%p988, %rd4224, %rd1973;
	selp.u64 	%rd1974, 1, 0, %p988;
	add.s64 	%rd1975, %rd4227, %rd1974;
	sub.s64 	%rd4239, %rd4223, %rd1975;
	setp.ge.u64 	%p989, %rd4223, %rd1975;
	mov.u64 	%rd4242, %rd169;
	@%p989 bra 	$L__BB0_104;
	ld.const.u64 	%rd173, [p];
	add.s64 	%rd4242, %rd169, %rd173;
	setp.lt.u64 	%p990, %rd4242, %rd169;
	selp.u64 	%rd1976, 1, 0, %p990;
	add.s64 	%rd175, %rd4241, %rd1976;
	ld.const.u64 	%rd176, [p+8];
	add.s64 	%rd177, %rd175, %rd176;
	setp.lt.u64 	%p991, %rd177, %rd4241;
	selp.u64 	%rd1977, 1, 0, %p991;
	setp.eq.s64 	%p992, %rd177, %rd4241;
	selp.b64 	%rd1978, %rd1976, 0, %p992;
	or.b64  	%rd1979, %rd1978, %rd1977;
	add.s64 	%rd178, %rd4240, %rd1979;
	add.s64 	%rd179, %rd178, %rd103;
	setp.lt.u64 	%p993, %rd179, %rd4240;
	selp.u64 	%rd1980, 1, 0, %p993;
	setp.eq.s64 	%p994, %rd179, %rd4240;
	selp.b64 	%rd1981, %rd1979, 0, %p994;
	or.b64  	%rd1982, %rd1981, %rd1980;
	add.s64 	%rd180, %rd4239, %rd1982;
	ld.const.u64 	%rd1984, [p+24];
	add.s64 	%rd182, %rd180, %rd1984;
	setp.lt.u64 	%p995, %rd182, %rd4239;
	selp.u64 	%rd1985, 1, 0, %p995;
	setp.eq.s64 	%p996, %rd182, %rd4239;
	selp.b64 	%rd1986, %rd1982, 0, %p996;
	or.b64  	%rd1987, %rd1986, %rd1985;
	setp.ne.s64 	%p997, %rd1987, 0;
	setp.gt.u64 	%p998, %rd182, %rd1984;
	or.pred  	%p999, %p997, %p998;
	@%p999 bra 	$L__BB0_103;
	setp.lt.u64 	%p1000, %rd182, %rd1984;
	mov.u64 	%rd4239, %rd182;
	mov.u64 	%rd4240, %rd179;
	mov.u64 	%rd4241, %rd177;
	@%p1000 bra 	$L__BB0_104;
	setp.gt.u64 	%p1001, %rd179, %rd103;
	@%p1001 bra 	$L__BB0_103;
	setp.lt.u64 	%p1002, %rd179, %rd103;
	mov.u64 	%rd4239, %rd182;
	mov.u64 	%rd4240, %rd179;
	mov.u64 	%rd4241, %rd177;
	@%p1002 bra 	$L__BB0_104;
	setp.gt.u64 	%p1003, %rd177, %rd176;
	@%p1003 bra 	$L__BB0_103;
	setp.lt.u64 	%p1004, %rd177, %rd176;
	setp.lt.u64 	%p1005, %rd4242, %rd173;
	or.pred  	%p1006, %p1004, %p1005;
	mov.u64 	%rd4239, %rd182;
	mov.u64 	%rd4240, %rd179;
	mov.u64 	%rd4241, %rd177;
	@%p1006 bra 	$L__BB0_104;
$L__BB0_103:
	setp.lt.u64 	%p1007, %rd4242, %rd173;
	selp.u64 	%rd1988, 1, 0, %p1007;
	add.s64 	%rd1989, %rd176, %rd1988;
	selp.s64 	%rd1990, -1, 0, %p1007;
	add.s64 	%rd4241, %rd175, %rd1990;
	add.s64 	%rd1991, %rd175, %rd176;
	setp.lt.u64 	%p1008, %rd1991, %rd1989;
	selp.u64 	%rd1992, 1, 0, %p1008;
	add.s64 	%rd1993, %rd103, %rd1992;
	selp.s64 	%rd1994, -1, 0, %p1008;
	add.s64 	%rd4240, %rd178, %rd1994;
	setp.lt.u64 	%p1009, %rd179, %rd1993;
	selp.s64 	%rd1995, -1, 0, %p1009;
	add.s64 	%rd4239, %rd180, %rd1995;
	mov.u64 	%rd4242, %rd169;
$L__BB0_104:
	sub.s64 	%rd190, %rd4234, %rd4238;
	setp.lt.u64 	%p1010, %rd4234, %rd4238;
	selp.u64 	%rd1996, 1, 0, %p1010;
	add.s64 	%rd1997, %rd4237, %rd1996;
	sub.s64 	%rd4245, %rd4233, %rd1997;
	setp.lt.u64 	%p1011, %rd4233, %rd1997;
	selp.u64 	%rd1998, 1, 0, %p1011;
	add.s64 	%rd1999, %rd4236, %rd1998;
	sub.s64 	%rd4244, %rd4232, %rd1999;
	setp.lt.u64 	%p1012, %rd4232, %rd1999;
	selp.u64 	%rd2000, 1, 0, %p1012;
	add.s64 	%rd2001, %rd4235, %rd2000;
	sub.s64 	%rd4243, %rd4231, %rd2001;
	setp.ge.u64 	%p1013, %rd4231, %rd2001;
	mov.u64 	%rd4246, %rd190;
	@%p1013 bra 	$L__BB0_112;
	ld.const.u64 	%rd194, [p];
	add.s64 	%rd4246, %rd190, %rd194;
	setp.lt.u64 	%p1014, %rd4246, %rd190;
	selp.u64 	%rd2002, 1, 0, %p1014;
	add.s64 	%rd196, %rd4245, %rd2002;
	ld.const.u64 	%rd197, [p+8];
	add.s64 	%rd198, %rd196, %rd197;
	setp.lt.u64 	%p1015, %rd198, %rd4245;
	selp.u64 	%rd2003, 1, 0, %p1015;
	setp.eq.s64 	%p1016, %rd198, %rd4245;
	selp.b64 	%rd2004, %rd2002, 0, %p1016;
	or.b64  	%rd2005, %rd2004, %rd2003;
	add.s64 	%rd199, %rd4244, %rd2005;
	add.s64 	%rd200, %rd199, %rd103;
	setp.lt.u64 	%p1017, %rd200, %rd4244;
	selp.u64 	%rd2006, 1, 0, %p1017;
	setp.eq.s64 	%p1018, %rd200, %rd4244;
	selp.b64 	%rd2007, %rd2005, 0, %p1018;
	or.b64  	%rd2008, %rd2007, %rd2006;
	add.s64 	%rd201, %rd4243, %rd2008;
	ld.const.u64 	%rd2010, [p+24];
	add.s64 	%rd203, %rd201, %rd2010;
	setp.lt.u64 	%p1019, %rd203, %rd4243;
	selp.u64 	%rd2011, 1, 0, %p1019;
	setp.eq.s64 	%p1020, %rd203, %rd4243;
	selp.b64 	%rd2012, %rd2008, 0, %p1020;
	or.b64  	%rd2013, %rd2012, %rd2011;
	setp.ne.s64 	%p1021, %rd2013, 0;
	setp.gt.u64 	%p1022, %rd203, %rd2010;
	or.pred  	%p1023, %p1021, %p1022;
	@%p1023 bra 	$L__BB0_111;
	setp.lt.u64 	%p1024, %rd203, %rd2010;
	mov.u64 	%rd4243, %rd203;
	mov.u64 	%rd4244, %rd200;
	mov.u64 	%rd4245, %rd198;
	@%p1024 bra 	$L__BB0_112;
	setp.gt.u64 	%p1025, %rd200, %rd103;
	@%p1025 bra 	$L__BB0_111;
	setp.lt.u64 	%p1026, %rd200, %rd103;
	mov.u64 	%rd4243, %rd203;
	mov.u64 	%rd4244, %rd200;
	mov.u64 	%rd4245, %rd198;
	@%p1026 bra 	$L__BB0_112;
	setp.gt.u64 	%p1027, %rd198, %rd197;
	@%p1027 bra 	$L__BB0_111;
	setp.lt.u64 	%p1028, %rd198, %rd197;
	setp.lt.u64 	%p1029, %rd4246, %rd194;
	or.pred  	%p1030, %p1028, %p1029;
	mov.u64 	%rd4243, %rd203;
	mov.u64 	%rd4244, %rd200;
	mov.u64 	%rd4245, %rd198;
	@%p1030 bra 	$L__BB0_112;
$L__BB0_111:
	setp.lt.u64 	%p1031, %rd4246, %rd194;
	selp.u64 	%rd2014, 1, 0, %p1031;
	add.s64 	%rd2015, %rd197, %rd2014;
	selp.s64 	%rd2016, -1, 0, %p1031;
	add.s64 	%rd4245, %rd196, %rd2016;
	add.s64 	%rd2017, %rd196, %rd197;
	setp.lt.u64 	%p1032, %rd2017, %rd2015;
	selp.u64 	%rd2018, 1, 0, %p1032;
	add.s64 	%rd2019, %rd103, %rd2018;
	selp.s64 	%rd2020, -1, 0, %p1032;
	add.s64 	%rd4244, %rd199, %rd2020;
	setp.lt.u64 	%p1033, %rd200, %rd2019;
	selp.s64 	%rd2021, -1, 0, %p1033;
	add.s64 	%rd4243, %rd201, %rd2021;
	mov.u64 	%rd4246, %rd190;
$L__BB0_112:
	shr.u64 	%rd4223, %rd4239, 1;
	mov.b64 	{%r54, %r55}, %rd4239;
	mov.b64 	{%r56, %r57}, %rd4240;
	shf.l.wrap.b32 	%r58, %r57, %r54, 31;
	shf.l.wrap.b32 	%r59, %r56, %r57, 31;
	mov.b64 	%rd4224, {%r59, %r58};
	mov.b64 	{%r60, %r61}, %rd4241;
	shf.l.wrap.b32 	%r62, %r61, %r56, 31;
	shf.l.wrap.b32 	%r63, %r60, %r61, 31;
	mov.b64 	%rd4225, {%r63, %r62};
	mov.b64 	{%r64, %r65}, %rd4242;
	shf.l.wrap.b32 	%r66, %r65, %r60, 31;
	shf.l.wrap.b32 	%r67, %r64, %r65, 31;
	mov.b64 	%rd4226, {%r67, %r66};
	ld.const.u64 	%rd2022, [two_inv];
	mul.hi.u64 	%rd2023, %rd4246, %rd2022;
	mul.lo.s64 	%rd2024, %rd2022, %rd4246;
	mul.hi.u64 	%rd2025, %rd4245, %rd2022;
	mad.lo.s64 	%rd2026, %rd2022, %rd4245, %rd2023;
	setp.lt.u64 	%p1034, %rd2026, %rd2023;
	selp.u64 	%rd2027, 1, 0, %p1034;
	add.s64 	%rd2028, %rd2025, %rd2027;
	mul.hi.u64 	%rd2029, %rd4244, %rd2022;
	mad.lo.s64 	%rd2030, %rd2022, %rd4244, %rd2028;
	setp.lt.u64 	%p1035, %rd2030, %rd2028;
	selp.u64 	%rd2031, 1, 0, %p1035;
	add.s64 	%rd2032, %rd2029, %rd2031;
	mul.hi.u64 	%rd2033, %rd4243, %rd2022;
	mad.lo.s64 	%rd2034, %rd2022, %rd4243, %rd2032;
	setp.lt.u64 	%p1036, %rd2034, %rd2032;
	selp.u64 	%rd2035, 1, 0, %p1036;
	add.s64 	%rd2036, %rd2033, %rd2035;
	ld.const.u64 	%rd2037, [two_inv+8];
	mul.hi.u64 	%rd2038, %rd4246, %rd2037;
	mad.lo.s64 	%rd2039, %rd2037, %rd4246, %rd2026;
	setp.lt.u64 	%p1037, %rd2039, %rd2026;
	selp.u64 	%rd2040, 1, 0, %p1037;
	add.s64 	%rd2041, %rd2038, %rd2040;
	mul.hi.u64 	%rd2042, %rd4245, %rd2037;
	add.s64 	%rd2043, %rd2030, %rd2041;
	mad.lo.s64 	%rd2044, %rd2037, %rd4245, %rd2043;
	setp.lt.u64 	%p1038, %rd2044, %rd2043;
	setp.ne.s64 	%p1039, %rd2041, 0;
	setp.eq.s64 	%p1040, %rd2043, 0;
	and.pred  	%p1041, %p1039, %p1040;
	or.pred  	%p1042, %p1038, %p1041;
	selp.u64 	%rd2045, 1, 0, %p1042;
	add.s64 	%rd2046, %rd2042, %rd2045;
	mul.hi.u64 	%rd2047, %rd4244, %rd2037;
	add.s64 	%rd2048, %rd2034, %rd2046;
	mad.lo.s64 	%rd2049, %rd2037, %rd4244, %rd2048;
	setp.lt.u64 	%p1043, %rd2049, %rd2048;
	setp.ne.s64 	%p1044, %rd2046, 0;
	setp.eq.s64 	%p1045, %rd2048, 0;
	and.pred  	%p1046, %p1044, %p1045;
	or.pred  	%p1047, %p1043, %p1046;
	selp.u64 	%rd2050, 1, 0, %p1047;
	add.s64 	%rd2051, %rd2047, %rd2050;
	mul.hi.u64 	%rd2052, %rd4243, %rd2037;
	add.s64 	%rd2053, %rd2036, %rd2051;
	mad.lo.s64 	%rd2054, %rd2037, %rd4243, %rd2053;
	setp.lt.u64 	%p1048, %rd2054, %rd2053;
	setp.ne.s64 	%p1049, %rd2051, 0;
	setp.eq.s64 	%p1050, %rd2053, 0;
	and.pred  	%p1051, %p1049, %p1050;
	or.pred  	%p1052, %p1048, %p1051;
	selp.u64 	%rd2055, 1, 0, %p1052;
	add.s64 	%rd2056, %rd2052, %rd2055;
	ld.const.u64 	%rd2057, [two_inv+16];
	mul.hi.u64 	%rd2058, %rd4246, %rd2057;
	mad.lo.s64 	%rd2059, %rd2057, %rd4246, %rd2044;
	setp.lt.u64 	%p1053, %rd2059, %rd2044;
	selp.u64 	%rd2060, 1, 0, %p1053;
	add.s64 	%rd2061, %rd2058, %rd2060;
	mul.hi.u64 	%rd2062, %rd4245, %rd2057;
	add.s64 	%rd2063, %rd2049, %rd2061;
	mad.lo.s64 	%rd2064, %rd2057, %rd4245, %rd2063;
	setp.lt.u64 	%p1054, %rd2064, %rd2063;
	setp.ne.s64 	%p1055, %rd2061, 0;
	setp.eq.s64 	%p1056, %rd2063, 0;
	and.pred  	%p1057, %p1055, %p1056;
	or.pred  	%p1058, %p1054, %p1057;
	selp.u64 	%rd2065, 1, 0, %p1058;
	add.s64 	%rd2066, %rd2062, %rd2065;
	mul.hi.u64 	%rd2067, %rd4244, %rd2057;
	add.s64 	%rd2068, %rd2054, %rd2066;
	mad.lo.s64 	%rd2069, %rd2057, %rd4244, %rd2068;
	setp.lt.u64 	%p1059, %rd2069, %rd2068;
	setp.ne.s64 	%p1060, %rd2066, 0;
	setp.eq.s64 	%p1061, %rd2068, 0;
	and.pred  	%p1062, %p1060, %p1061;
	or.pred  	%p1063, %p1059, %p1062;
	selp.u64 	%rd2070, 1, 0, %p1063;
	add.s64 	%rd2071, %rd2067, %rd2070;
	mul.hi.u64 	%rd2072, %rd4243, %rd2057;
	add.s64 	%rd2073, %rd2056, %rd2071;
	mad.lo.s64 	%rd2074, %rd2057, %rd4243, %rd2073;
	setp.lt.u64 	%p1064, %rd2074, %rd2073;
	setp.ne.s64 	%p1065, %rd2071, 0;
	setp.eq.s64 	%p1066, %rd2073, 0;
	and.pred  	%p1067, %p1065, %p1066;
	or.pred  	%p1068, %p1064, %p1067;
	selp.u64 	%rd2075, 1, 0, %p1068;
	add.s64 	%rd2076, %rd2072, %rd2075;
	ld.const.u64 	%rd2077, [two_inv+24];
	mul.hi.u64 	%rd2078, %rd4246, %rd2077;
	mad.lo.s64 	%rd2079, %rd2077, %rd4246, %rd2064;
	setp.lt.u64 	%p1069, %rd2079, %rd2064;
	selp.u64 	%rd2080, 1, 0, %p1069;
	add.s64 	%rd2081, %rd2078, %rd2080;
	mul.hi.u64 	%rd2082, %rd4245, %rd2077;
	add.s64 	%rd2083, %rd2069, %rd2081;
	mad.lo.s64 	%rd2084, %rd2077, %rd4245, %rd2083;
	setp.lt.u64 	%p1070, %rd2084, %rd2083;
	setp.ne.s64 	%p1071, %rd2081, 0;
	setp.eq.s64 	%p1072, %rd2083, 0;
	and.pred  	%p1073, %p1071, %p1072;
	or.pred  	%p1074, %p1070, %p1073;
	selp.u64 	%rd2085, 1, 0, %p1074;
	add.s64 	%rd2086, %rd2082, %rd2085;
	mul.hi.u64 	%rd2087, %rd4244, %rd2077;
	add.s64 	%rd2088, %rd2074, %rd2086;
	mad.lo.s64 	%rd2089, %rd2077, %rd4244, %rd2088;
	setp.lt.u64 	%p1075, %rd2089, %rd2088;
	setp.ne.s64 	%p1076, %rd2086, 0;
	setp.eq.s64 	%p1077, %rd2088, 0;
	and.pred  	%p1078, %p1076, %p1077;
	or.pred  	%p1079, %p1075, %p1078;
	selp.u64 	%rd2090, 1, 0, %p1079;
	add.s64 	%rd2091, %rd2087, %rd2090;
	mul.hi.u64 	%rd2092, %rd4243, %rd2077;
	add.s64 	%rd2093, %rd2076, %rd2091;
	mad.lo.s64 	%rd2094, %rd2077, %rd4243, %rd2093;
	setp.lt.u64 	%p1080, %rd2094, %rd2093;
	setp.ne.s64 	%p1081, %rd2091, 0;
	setp.eq.s64 	%p1082, %rd2093, 0;
	and.pred  	%p1083, %p1081, %p1082;
	or.pred  	%p1084, %p1080, %p1083;
	selp.u64 	%rd2095, 1, 0, %p1084;
	add.s64 	%rd2096, %rd2092, %rd2095;
	mul.lo.s64 	%rd2097, %rd2024, 5408114337257990085;
	ld.const.u64 	%rd215, [p];
	mul.hi.u64 	%rd2098, %rd2097, %rd215;
	mul.lo.s64 	%rd2099, %rd215, %rd2097;
	not.b64 	%rd2100, %rd2099;
	setp.gt.u64 	%p1085, %rd2024, %rd2100;
	selp.u64 	%rd2101, 1, 0, %p1085;
	add.s64 	%rd2102, %rd2098, %rd2101;
	ld.const.u64 	%rd216, [p+8];
	mul.hi.u64 	%rd2103, %rd2097, %rd216;
	add.s64 	%rd2104, %rd2039, %rd2102;
	mad.lo.s64 	%rd2105, %rd216, %rd2097, %rd2104;
	setp.lt.u64 	%p1086, %rd2105, %rd2104;
	setp.ne.s64 	%p1087, %rd2102, 0;
	setp.eq.s64 	%p1088, %rd2104, 0;
	and.pred  	%p1089, %p1087, %p1088;
	or.pred  	%p1090, %p1086, %p1089;
	selp.u64 	%rd2106, 1, 0, %p1090;
	add.s64 	%rd2107, %rd2103, %rd2106;
	ld.const.u64 	%rd217, [p+16];
	mul.hi.u64 	%rd2108, %rd2097, %rd217;
	add.s64 	%rd2109, %rd2059, %rd2107;
	mad.lo.s64 	%rd2110, %rd217, %rd2097, %rd2109;
	setp.lt.u64 	%p1091, %rd2110, %rd2109;
	setp.ne.s64 	%p1092, %rd2107, 0;
	setp.eq.s64 	%p1093, %rd2109, 0;
	and.pred  	%p1094, %p1092, %p1093;
	or.pred  	%p1095, %p1091, %p1094;
	selp.u64 	%rd2111, 1, 0, %p1095;
	add.s64 	%rd2112, %rd2108, %rd2111;
	ld.const.u64 	%rd218, [p+24];
	mul.hi.u64 	%rd2113, %rd2097, %rd218;
	add.s64 	%rd2114, %rd2079, %rd2112;
	mad.lo.s64 	%rd2115, %rd218, %rd2097, %rd2114;
	setp.lt.u64 	%p1096, %rd2115, %rd2114;
	setp.ne.s64 	%p1097, %rd2112, 0;
	setp.eq.s64 	%p1098, %rd2114, 0;
	and.pred  	%p1099, %p1097, %p1098;
	or.pred  	%p1100, %p1096, %p1099;
	selp.u64 	%rd2116, 1, 0, %p1100;
	add.s64 	%rd2117, %rd2113, %rd2116;
	add.s64 	%rd2118, %rd2084, %rd2117;
	setp.lt.u64 	%p1101, %rd2118, %rd2084;
	selp.u64 	%rd2119, 1, 0, %p1101;
	add.s64 	%rd2120, %rd2089, %rd2119;
	setp.lt.u64 	%p1102, %rd2120, %rd2089;
	selp.u64 	%rd2121, 1, 0, %p1102;
	add.s64 	%rd2122, %rd2094, %rd2121;
	setp.lt.u64 	%p1103, %rd2122, %rd2094;
	selp.u64 	%rd2123, 1, 0, %p1103;
	add.s64 	%rd2124, %rd2096, %rd2123;
	mul.lo.s64 	%rd2125, %rd2105, 5408114337257990085;
	mul.hi.u64 	%rd2126, %rd2125, %rd215;
	mul.lo.s64 	%rd2127, %rd215, %rd2125;
	not.b64 	%rd2128, %rd2127;
	setp.gt.u64 	%p1104, %rd2105, %rd2128;
	selp.u64 	%rd2129, 1, 0, %p1104;
	add.s64 	%rd2130, %rd2126, %rd2129;
	mul.hi.u64 	%rd2131, %rd2125, %rd216;
	add.s64 	%rd2132, %rd2110, %rd2130;
	mad.lo.s64 	%rd2133, %rd216, %rd2125, %rd2132;
	setp.lt.u64 	%p1105, %rd2133, %rd2132;
	setp.ne.s64 	%p1106, %rd2130, 0;
	setp.eq.s64 	%p1107, %rd2132, 0;
	and.pred  	%p1108, %p1106, %p1107;
	or.pred  	%p1109, %p1105, %p1108;
	selp.u64 	%rd2134, 1, 0, %p1109;
	add.s64 	%rd2135, %rd2131, %rd2134;
	mul.hi.u64 	%rd2136, %rd2125, %rd217;
	add.s64 	%rd2137, %rd2115, %rd2135;
	mad.lo.s64 	%rd2138, %rd217, %rd2125, %rd2137;
	setp.lt.u64 	%p1110, %rd2138, %rd2137;
	setp.ne.s64 	%p1111, %rd2135, 0;
	setp.eq.s64 	%p1112, %rd2137, 0;
	and.pred  	%p1113, %p1111, %p1112;
	or.pred  	%p1114, %p1110, %p1113;
	selp.u64 	%rd2139, 1, 0, %p1114;
	add.s64 	%rd2140, %rd2136, %rd2139;
	mul.hi.u64 	%rd2141, %rd2125, %rd218;
	add.s64 	%rd2142, %rd2118, %rd2140;
	mad.lo.s64 	%rd2143, %rd218, %rd2125, %rd2142;
	setp.lt.u64 	%p1115, %rd2143, %rd2142;
	setp.ne.s64 	%p1116, %rd2140, 0;
	setp.eq.s64 	%p1117, %rd2142, 0;
	and.pred  	%p1118, %p1116, %p1117;
	or.pred  	%p1119, %p1115, %p1118;
	selp.u64 	%rd2144, 1, 0, %p1119;
	add.s64 	%rd2145, %rd2141, %rd2144;
	add.s64 	%rd2146, %rd2120, %rd2145;
	setp.lt.u64 	%p1120, %rd2146, %rd2120;
	selp.u64 	%rd2147, 1, 0, %p1120;
	add.s64 	%rd2148, %rd2122, %rd2147;
	setp.lt.u64 	%p1121, %rd2148, %rd2122;
	selp.u64 	%rd2149, 1, 0, %p1121;
	add.s64 	%rd2150, %rd2124, %rd2149;
	mul.lo.s64 	%rd2151, %rd2133, 5408114337257990085;
	mul.hi.u64 	%rd2152, %rd2151, %rd215;
	mul.lo.s64 	%rd2153, %rd215, %rd2151;
	not.b64 	%rd2154, %rd2153;
	setp.gt.u64 	%p1122, %rd2133, %rd2154;
	selp.u64 	%rd2155, 1, 0, %p1122;
	add.s64 	%rd2156, %rd2152, %rd2155;
	mul.hi.u64 	%rd2157, %rd2151, %rd216;
	add.s64 	%rd2158, %rd2138, %rd2156;
	mad.lo.s64 	%rd2159, %rd216, %rd2151, %rd2158;
	setp.lt.u64 	%p1123, %rd2159, %rd2158;
	setp.ne.s64 	%p1124, %rd2156, 0;
	setp.eq.s64 	%p1125, %rd2158, 0;
	and.pred  	%p1126, %p1124, %p1125;
	or.pred  	%p1127, %p1123, %p1126;
	selp.u64 	%rd2160, 1, 0, %p1127;
	add.s64 	%rd2161, %rd2157, %rd2160;
	mul.hi.u64 	%rd2162, %rd2151, %rd217;
	add.s64 	%rd2163, %rd2143, %rd2161;
	mad.lo.s64 	%rd2164, %rd217, %rd2151, %rd2163;
	setp.lt.u64 	%p1128, %rd2164, %rd2163;
	setp.ne.s64 	%p1129, %rd2161, 0;
	setp.eq.s64 	%p1130, %rd2163, 0;
	and.pred  	%p1131, %p1129, %p1130;
	or.pred  	%p1132, %p1128, %p1131;
	selp.u64 	%rd2165, 1, 0, %p1132;
	add.s64 	%rd2166, %rd2162, %rd2165;
	mul.hi.u64 	%rd2167, %rd2151, %rd218;
	add.s64 	%rd2168, %rd2146, %rd2166;
	mad.lo.s64 	%rd2169, %rd218, %rd2151, %rd2168;
	setp.lt.u64 	%p1133, %rd2169, %rd2168;
	setp.ne.s64 	%p1134, %rd2166, 0;
	setp.eq.s64 	%p1135, %rd2168, 0;
	and.pred  	%p1136, %p1134, %p1135;
	or.pred  	%p1137, %p1133, %p1136;
	selp.u64 	%rd2170, 1, 0, %p1137;
	add.s64 	%rd2171, %rd2167, %rd2170;
	add.s64 	%rd2172, %rd2148, %rd2171;
	setp.lt.u64 	%p1138, %rd2172, %rd2148;
	selp.u64 	%rd2173, 1, 0, %p1138;
	add.s64 	%rd2174, %rd2150, %rd2173;
	mul.lo.s64 	%rd2175, %rd2159, 5408114337257990085;
	mul.hi.u64 	%rd2176, %rd2175, %rd215;
	mul.lo.s64 	%rd2177, %rd215, %rd2175;
	not.b64 	%rd2178, %rd2177;
	setp.gt.u64 	%p1139, %rd2159, %rd2178;
	selp.u64 	%rd2179, 1, 0, %p1139;
	add.s64 	%rd2180, %rd2176, %rd2179;
	mul.hi.u64 	%rd2181, %rd2175, %rd216;
	add.s64 	%rd2182, %rd2164, %rd2180;
	mad.lo.s64 	%rd219, %rd216, %rd2175, %rd2182;
	setp.lt.u64 	%p1140, %rd219, %rd2182;
	setp.ne.s64 	%p1141, %rd2180, 0;
	setp.eq.s64 	%p1142, %rd2182, 0;
	and.pred  	%p1143, %p1141, %p1142;
	or.pred  	%p1144, %p1140, %p1143;
	selp.u64 	%rd2183, 1, 0, %p1144;
	add.s64 	%rd2184, %rd2181, %rd2183;
	mul.hi.u64 	%rd2185, %rd2175, %rd217;
	add.s64 	%rd2186, %rd2169, %rd2184;
	mad.lo.s64 	%rd220, %rd217, %rd2175, %rd2186;
	setp.lt.u64 	%p1145, %rd220, %rd2186;
	setp.ne.s64 	%p1146, %rd2184, 0;
	setp.eq.s64 	%p1147, %rd2186, 0;
	and.pred  	%p1148, %p1146, %p1147;
	or.pred  	%p1149, %p1145, %p1148;
	selp.u64 	%rd2187, 1, 0, %p1149;
	add.s64 	%rd2188, %rd2185, %rd2187;
	mul.hi.u64 	%rd2189, %rd2175, %rd218;
	add.s64 	%rd2190, %rd2172, %rd2188;
	mad.lo.s64 	%rd221, %rd218, %rd2175, %rd2190;
	setp.lt.u64 	%p1150, %rd221, %rd2190;
	setp.ne.s64 	%p1151, %rd2188, 0;
	setp.eq.s64 	%p1152, %rd2190, 0;
	and.pred  	%p1153, %p1151, %p1152;
	or.pred  	%p1154, %p1150, %p1153;
	selp.u64 	%rd2191, 1, 0, %p1154;
	add.s64 	%rd2192, %rd2189, %rd2191;
	add.s64 	%rd222, %rd2174, %rd2192;
	setp.gt.u64 	%p1155, %rd222, %rd218;
	@%p1155 bra 	$L__BB0_118;
	setp.lt.u64 	%p1156, %rd222, %rd218;
	mov.u64 	%rd4231, %rd222;
	mov.u64 	%rd4232, %rd221;
	mov.u64 	%rd4233, %rd220;
	mov.u64 	%rd4234, %rd219;
	@%p1156 bra 	$L__BB0_60;
	setp.gt.u64 	%p1157, %rd221, %rd217;
	@%p1157 bra 	$L__BB0_118;
	setp.lt.u64 	%p1158, %rd221, %rd217;
	mov.u64 	%rd4231, %rd222;
	mov.u64 	%rd4232, %rd221;
	mov.u64 	%rd4233, %rd220;
	mov.u64 	%rd4234, %rd219;
	@%p1158 bra 	$L__BB0_60;
	setp.gt.u64 	%p1159, %rd220, %rd216;
	@%p1159 bra 	$L__BB0_118;
	setp.lt.u64 	%p1160, %rd220, %rd216;
	setp.lt.u64 	%p1161, %rd219, %rd215;
	or.pred  	%p1162, %p1160, %p1161;
	mov.u64 	%rd4231, %rd222;
	mov.u64 	%rd4232, %rd221;
	mov.u64 	%rd4233, %rd220;
	mov.u64 	%rd4234, %rd219;
	@%p1162 bra 	$L__BB0_60;
$L__BB0_118:
	ld.const.u64 	%rd2193, [p];
	sub.s64 	%rd223, %rd219, %rd2193;
	setp.lt.u64 	%p1163, %rd219, %rd2193;
	selp.u64 	%rd2194, 1, 0, %p1163;
	ld.const.u64 	%rd224, [p+8];
	add.s64 	%rd2195, %rd224, %rd2194;
	sub.s64 	%rd4233, %rd220, %rd2195;
	setp.lt.u64 	%p1164, %rd220, %rd2195;
	selp.u64 	%rd226, 1, 0, %p1164;
	add.s64 	%rd2196, %rd217, %rd226;
	sub.s64 	%rd4232, %rd221, %rd2196;
	setp.lt.u64 	%p1165, %rd221, %rd2196;
	selp.u64 	%rd2197, 1, 0, %p1165;
	ld.const.u64 	%rd2198, [p+24];
	add.s64 	%rd2199, %rd2198, %rd2197;
	sub.s64 	%rd4231, %rd222, %rd2199;
	setp.ge.u64 	%p1166, %rd222, %rd2199;
	mov.u64 	%rd4234, %rd223;
	@%p1166 bra 	$L__BB0_60;
	ld.const.u64 	%rd229, [p];
	setp.lt.u64 	%p1167, %rd219, %rd229;
	selp.u64 	%rd2200, 1, 0, %p1167;
	add.s64 	%rd2201, %rd224, %rd2200;
	sub.s64 	%rd230, %rd220, %rd2201;
	setp.lt.u64 	%p1168, %rd220, %rd230;
	selp.u64 	%rd2202, 1, 0, %p1168;
	setp.eq.s64 	%p1169, %rd2201, 0;
	selp.b64 	%rd2203, %rd2200, 0, %p1169;
	or.b64  	%rd2204, %rd2203, %rd2202;
	add.s64 	%rd231, %rd4232, %rd2204;
	add.s64 	%rd232, %rd231, %rd217;
	setp.lt.u64 	%p1170, %rd232, %rd4232;
	selp.u64 	%rd2205, 1, 0, %p1170;
	setp.eq.s64 	%p1171, %rd232, %rd4232;
	selp.b64 	%rd2206, %rd2204, 0, %p1171;
	or.b64  	%rd2207, %rd2206, %rd2205;
	add.s64 	%rd233, %rd4231, %rd2207;
	ld.const.u64 	%rd2209, [p+24];
	add.s64 	%rd2210, %rd233, %rd2209;
	setp.lt.u64 	%p1172, %rd2210, %rd4231;
	selp.u64 	%rd2211, 1, 0, %p1172;
	setp.eq.s64 	%p1173, %rd2210, %rd4231;
	selp.b64 	%rd2212, %rd2207, 0, %p1173;
	or.b64  	%rd2213, %rd2212, %rd2211;
	setp.ne.s64 	%p1174, %rd2213, 0;
	setp.gt.u64 	%p1175, %rd2210, %rd2209;
	or.pred  	%p1176, %p1174, %p1175;
	@%p1176 bra 	$L__BB0_125;
	add.s64 	%rd4231, %rd233, %rd2209;
	setp.lt.u64 	%p1177, %rd4231, %rd2209;
	mov.u64 	%rd4232, %rd232;
	mov.u64 	%rd4233, %rd220;
	mov.u64 	%rd4234, %rd219;
	@%p1177 bra 	$L__BB0_60;
	setp.gt.u64 	%p1178, %rd232, %rd217;
	@%p1178 bra 	$L__BB0_125;
	setp.lt.u64 	%p1179, %rd232, %rd217;
	mov.u64 	%rd4232, %rd232;
	mov.u64 	%rd4233, %rd220;
	mov.u64 	%rd4234, %rd219;
	@%p1179 bra 	$L__BB0_60;
	setp.gt.u64 	%p1180, %rd220, %rd224;
	@%p1180 bra 	$L__BB0_125;
	setp.lt.u64 	%p1182, %rd220, %rd224;
	or.pred  	%p1183, %p1182, %p1167;
	mov.u64 	%rd4232, %rd232;
	mov.u64 	%rd4233, %rd220;
	mov.u64 	%rd4234, %rd219;
	@%p1183 bra 	$L__BB0_60;
$L__BB0_125:
	sub.s64 	%rd4232, %rd231, %rd226;
	add.s64 	%rd2214, %rd217, %rd226;
	setp.lt.u64 	%p1184, %rd232, %rd2214;
	selp.s64 	%rd2215, -1, 0, %p1184;
	add.s64 	%rd4231, %rd233, %rd2215;
	mov.u64 	%rd4233, %rd230;
	mov.u64 	%rd4234, %rd223;
	bra.uni 	$L__BB0_60;
$L__BB0_126:
	setp.gt.u64 	%p779, %rd4223, %rd4227;
	@%p779 bra 	$L__BB0_96;
	setp.lt.u64 	%p780, %rd4223, %rd4227;
	@%p780 bra 	$L__BB0_128;
	bra.uni 	$L__BB0_92;
$L__BB0_128:
	sub.s64 	%rd240, %rd4230, %rd4226;
	setp.lt.u64 	%p787, %rd4230, %rd4226;
	selp.u64 	%rd1724, 1, 0, %p787;
	add.s64 	%rd1725, %rd4225, %rd1724;
	sub.s64 	%rd4249, %rd4229, %rd1725;
	setp.lt.u64 	%p788, %rd4229, %rd1725;
	selp.u64 	%rd1726, 1, 0, %p788;
	add.s64 	%rd1727, %rd4224, %rd1726;
	sub.s64 	%rd4248, %rd4228, %rd1727;
	setp.lt.u64 	%p789, %rd4228, %rd1727;
	selp.u64 	%rd1728, 1, 0, %p789;
	add.s64 	%rd1729, %rd4223, %rd1728;
	sub.s64 	%rd4247, %rd4227, %rd1729;
	setp.ge.u64 	%p790, %rd4227, %rd1729;
	mov.u64 	%rd4250, %rd240;
	@%p790 bra 	$L__BB0_136;
	ld.const.u64 	%rd244, [p];
	add.s64 	%rd4250, %rd240, %rd244;
	setp.lt.u64 	%p791, %rd4250, %rd240;
	selp.u64 	%rd1730, 1, 0, %p791;
	add.s64 	%rd246, %rd4249, %rd1730;
	ld.const.u64 	%rd247, [p+8];
	add.s64 	%rd248, %rd246, %rd247;
	setp.lt.u64 	%p792, %rd248, %rd4249;
	selp.u64 	%rd1731, 1, 0, %p792;
	setp.eq.s64 	%p793, %rd248, %rd4249;
	selp.b64 	%rd1732, %rd1730, 0, %p793;
	or.b64  	%rd1733, %rd1732, %rd1731;
	add.s64 	%rd249, %rd4248, %rd1733;
	add.s64 	%rd250, %rd249, %rd103;
	setp.lt.u64 	%p794, %rd250, %rd4248;
	selp.u64 	%rd1734, 1, 0, %p794;
	setp.eq.s64 	%p795, %rd250, %rd4248;
	selp.b64 	%rd1735, %rd1733, 0, %p795;
	or.b64  	%rd1736, %rd1735, %rd1734;
	add.s64 	%rd251, %rd4247, %rd1736;
	ld.const.u64 	%rd1738, [p+24];
	add.s64 	%rd253, %rd251, %rd1738;
	setp.lt.u64 	%p796, %rd253, %rd4247;
	selp.u64 	%rd1739, 1, 0, %p796;
	setp.eq.s64 	%p797, %rd253, %rd4247;
	selp.b64 	%rd1740, %rd1736, 0, %p797;
	or.b64  	%rd1741, %rd1740, %rd1739;
	setp.ne.s64 	%p798, %rd1741, 0;
	setp.gt.u64 	%p799, %rd253, %rd1738;
	or.pred  	%p800, %p798, %p799;
	@%p800 bra 	$L__BB0_135;
	setp.lt.u64 	%p801, %rd253, %rd1738;
	mov.u64 	%rd4247, %rd253;
	mov.u64 	%rd4248, %rd250;
	mov.u64 	%rd4249, %rd248;
	@%p801 bra 	$L__BB0_136;
	setp.gt.u64 	%p802, %rd250, %rd103;
	@%p802 bra 	$L__BB0_135;
	setp.lt.u64 	%p803, %rd250, %rd103;
	mov.u64 	%rd4247, %rd253;
	mov.u64 	%rd4248, %rd250;
	mov.u64 	%rd4249, %rd248;
	@%p803 bra 	$L__BB0_136;
	setp.gt.u64 	%p804, %rd248, %rd247;
	@%p804 bra 	$L__BB0_135;
	setp.lt.u64 	%p805, %rd248, %rd247;
	setp.lt.u64 	%p806, %rd4250, %rd244;
	or.pred  	%p807, %p805, %p806;
	mov.u64 	%rd4247, %rd253;
	mov.u64 	%rd4248, %rd250;
	mov.u64 	%rd4249, %rd248;
	@%p807 bra 	$L__BB0_136;
$L__BB0_135:
	setp.lt.u64 	%p808, %rd4250, %rd244;
	selp.u64 	%rd1742, 1, 0, %p808;
	add.s64 	%rd1743, %rd247, %rd1742;
	selp.s64 	%rd1744, -1, 0, %p808;
	add.s64 	%rd4249, %rd246, %rd1744;
	add.s64 	%rd1745, %rd246, %rd247;
	setp.lt.u64 	%p809, %rd1745, %rd1743;
	selp.u64 	%rd1746, 1, 0, %p809;
	add.s64 	%rd1747, %rd103, %rd1746;
	selp.s64 	%rd1748, -1, 0, %p809;
	add.s64 	%rd4248, %rd249, %rd1748;
	setp.lt.u64 	%p810, %rd250, %rd1747;
	selp.s64 	%rd1749, -1, 0, %p810;
	add.s64 	%rd4247, %rd251, %rd1749;
	mov.u64 	%rd4250, %rd240;
$L__BB0_136:
	sub.s64 	%rd261, %rd4238, %rd4234;
	setp.lt.u64 	%p811, %rd4238, %rd4234;
	selp.u64 	%rd1750, 1, 0, %p811;
	add.s64 	%rd1751, %rd4233, %rd1750;
	sub.s64 	%rd4253, %rd4237, %rd1751;
	setp.lt.u64 	%p812, %rd4237, %rd1751;
	selp.u64 	%rd1752, 1, 0, %p812;
	add.s64 	%rd1753, %rd4232, %rd1752;
	sub.s64 	%rd4252, %rd4236, %rd1753;
	setp.lt.u64 	%p813, %rd4236, %rd1753;
	selp.u64 	%rd1754, 1, 0, %p813;
	add.s64 	%rd1755, %rd4231, %rd1754;
	sub.s64 	%rd4251, %rd4235, %rd1755;
	setp.ge.u64 	%p814, %rd4235, %rd1755;
	mov.u64 	%rd4254, %rd261;
	@%p814 bra 	$L__BB0_144;
	ld.const.u64 	%rd265, [p];
	add.s64 	%rd4254, %rd261, %rd265;
	setp.lt.u64 	%p815, %rd4254, %rd261;
	selp.u64 	%rd1756, 1, 0, %p815;
	add.s64 	%rd267, %rd4253, %rd1756;
	ld.const.u64 	%rd268, [p+8];
	add.s64 	%rd269, %rd267, %rd268;
	setp.lt.u64 	%p816, %rd269, %rd4253;
	selp.u64 	%rd1757, 1, 0, %p816;
	setp.eq.s64 	%p817, %rd269, %rd4253;
	selp.b64 	%rd1758, %rd1756, 0, %p817;
	or.b64  	%rd1759, %rd1758, %rd1757;
	add.s64 	%rd270, %rd4252, %rd1759;
	add.s64 	%rd271, %rd270, %rd103;
	setp.lt.u64 	%p818, %rd271, %rd4252;
	selp.u64 	%rd1760, 1, 0, %p818;
	setp.eq.s64 	%p819, %rd271, %rd4252;
	selp.b64 	%rd1761, %rd1759, 0, %p819;
	or.b64  	%rd1762, %rd1761, %rd1760;
	add.s64 	%rd272, %rd4251, %rd1762;
	ld.const.u64 	%rd1764, [p+24];
	add.s64 	%rd274, %rd272, %rd1764;
	setp.lt.u64 	%p820, %rd274, %rd4251;
	selp.u64 	%rd1765, 1, 0, %p820;
	setp.eq.s64 	%p821, %rd274, %rd4251;
	selp.b64 	%rd1766, %rd1762, 0, %p821;
	or.b64  	%rd1767, %rd1766, %rd1765;
	setp.ne.s64 	%p822, %rd1767, 0;
	setp.gt.u64 	%p823, %rd274, %rd1764;
	or.pred  	%p824, %p822, %p823;
	@%p824 bra 	$L__BB0_143;
	setp.lt.u64 	%p825, %rd274, %rd1764;
	mov.u64 	%rd4251, %rd274;
	mov.u64 	%rd4252, %rd271;
	mov.u64 	%rd4253, %rd269;
	@%p825 bra 	$L__BB0_144;
	setp.gt.u64 	%p826, %rd271, %rd103;
	@%p826 bra 	$L__BB0_143;
	setp.lt.u64 	%p827, %rd271, %rd103;
	mov.u64 	%rd4251, %rd274;
	mov.u64 	%rd4252, %rd271;
	mov.u64 	%rd4253, %rd269;
	@%p827 bra 	$L__BB0_144;
	setp.gt.u64 	%p828, %rd269, %rd268;
	@%p828 bra 	$L__BB0_143;
	setp.lt.u64 	%p829, %rd269, %rd268;
	setp.lt.u64 	%p830, %rd4254, %rd265;
	or.pred  	%p831, %p829, %p830;
	mov.u64 	%rd4251, %rd274;
	mov.u64 	%rd4252, %rd271;
	mov.u64 	%rd4253, %rd269;
	@%p831 bra 	$L__BB0_144;
$L__BB0_143:
	setp.lt.u64 	%p832, %rd4254, %rd265;
	selp.u64 	%rd1768, 1, 0, %p832;
	add.s64 	%rd1769, %rd268, %rd1768;
	selp.s64 	%rd1770, -1, 0, %p832;
	add.s64 	%rd4253, %rd267, %rd1770;
	setp.lt.u64 	%p833, %rd269, %rd1769;
	selp.u64 	%rd1771, 1, 0, %p833;
	add.s64 	%rd1772, %rd103, %rd1771;
	selp.s64 	%rd1773, -1, 0, %p833;
	add.s64 	%rd4252, %rd270, %rd1773;
	add.s64 	%rd1774, %rd270, %rd103;
	setp.lt.u64 	%p834, %rd1774, %rd1772;
	selp.s64 	%rd1775, -1, 0, %p834;
	add.s64 	%rd4251, %rd272, %rd1775;
	mov.u64 	%rd4254, %rd261;
$L__BB0_144:
	shr.u64 	%rd4227, %rd4247, 1;
	mov.b64 	{%r40, %r41}, %rd4247;
	mov.b64 	{%r42, %r43}, %rd4248;
	shf.l.wrap.b32 	%r44, %r43, %r40, 31;
	shf.l.wrap.b32 	%r45, %r42, %r43, 31;
	mov.b64 	%rd4228, {%r45, %r44};
	mov.b64 	{%r46, %r47}, %rd4249;
	shf.l.wrap.b32 	%r48, %r47, %r42, 31;
	shf.l.wrap.b32 	%r49, %r46, %r47, 31;
	mov.b64 	%rd4229, {%r49, %r48};
	mov.b64 	{%r50, %r51}, %rd4250;
	shf.l.wrap.b32 	%r52, %r51, %r46, 31;
	shf.l.wrap.b32 	%r53, %r50, %r51, 31;
	mov.b64 	%rd4230, {%r53, %r52};
	ld.const.u64 	%rd1776, [two_inv];
	mul.hi.u64 	%rd1777, %rd4254, %rd1776;
	mul.lo.s64 	%rd1778, %rd1776, %rd4254;
	mul.hi.u64 	%rd1779, %rd4253, %rd1776;
	mad.lo.s64 	%rd1780, %rd1776, %rd4253, %rd1777;
	setp.lt.u64 	%p835, %rd1780, %rd1777;
	selp.u64 	%rd1781, 1, 0, %p835;
	add.s64 	%rd1782, %rd1779, %rd1781;
	mul.hi.u64 	%rd1783, %rd4252, %rd1776;
	mad.lo.s64 	%rd1784, %rd1776, %rd4252, %rd1782;
	setp.lt.u64 	%p836, %rd1784, %rd1782;
	selp.u64 	%rd1785, 1, 0, %p836;
	add.s64 	%rd1786, %rd1783, %rd1785;
	mul.hi.u64 	%rd1787, %rd4251, %rd1776;
	mad.lo.s64 	%rd1788, %rd1776, %rd4251, %rd1786;
	setp.lt.u64 	%p837, %rd1788, %rd1786;
	selp.u64 	%rd1789, 1, 0, %p837;
	add.s64 	%rd1790, %rd1787, %rd1789;
	ld.const.u64 	%rd1791, [two_inv+8];
	mul.hi.u64 	%rd1792, %rd4254, %rd1791;
	mad.lo.s64 	%rd1793, %rd1791, %rd4254, %rd1780;
	setp.lt.u64 	%p838, %rd1793, %rd1780;
	selp.u64 	%rd1794, 1, 0, %p838;
	add.s64 	%rd1795, %rd1792, %rd1794;
	mul.hi.u64 	%rd1796, %rd4253, %rd1791;
	add.s64 	%rd1797, %rd1784, %rd1795;
	mad.lo.s64 	%rd1798, %rd1791, %rd4253, %rd1797;
	setp.lt.u64 	%p839, %rd1798, %rd1797;
	setp.ne.s64 	%p840, %rd1795, 0;
	setp.eq.s64 	%p841, %rd1797, 0;
	and.pred  	%p842, %p840, %p841;
	or.pred  	%p843, %p839, %p842;
	selp.u64 	%rd1799, 1, 0, %p843;
	add.s64 	%rd1800, %rd1796, %rd1799;
	mul.hi.u64 	%rd1801, %rd4252, %rd1791;
	add.s64 	%rd1802, %rd1788, %rd1800;
	mad.lo.s64 	%rd1803, %rd1791, %rd4252, %rd1802;
	setp.lt.u64 	%p844, %rd1803, %rd1802;
	setp.ne.s64 	%p845, %rd1800, 0;
	setp.eq.s64 	%p846, %rd1802, 0;
	and.pred  	%p847, %p845, %p846;
	or.pred  	%p848, %p844, %p847;
	selp.u64 	%rd1804, 1, 0, %p848;
	add.s64 	%rd1805, %rd1801, %rd1804;
	mul.hi.u64 	%rd1806, %rd4251, %rd1791;
	add.s64 	%rd1807, %rd1790, %rd1805;
	mad.lo.s64 	%rd1808, %rd1791, %rd4251, %rd1807;
	setp.lt.u64 	%p849, %rd1808, %rd1807;
	setp.ne.s64 	%p850, %rd1805, 0;
	setp.eq.s64 	%p851, %rd1807, 0;
	and.pred  	%p852, %p850, %p851;
	or.pred  	%p853, %p849, %p852;
	selp.u64 	%rd1809, 1, 0, %p853;
	add.s64 	%rd1810, %rd1806, %rd1809;
	ld.const.u64 	%rd1811, [two_inv+16];
	mul.hi.u64 	%rd1812, %rd4254, %rd1811;
	mad.lo.s64 	%rd1813, %rd1811, %rd4254, %rd1798;
	setp.lt.u64 	%p854, %rd1813, %rd1798;
	selp.u64 	%rd1814, 1, 0, %p854;
	add.s64 	%rd1815, %rd1812, %rd1814;
	mul.hi.u64 	%rd1816, %rd4253, %rd1811;
	add.s64 	%rd1817, %rd1803, %rd1815;
	mad.lo.s64 	%rd1818, %rd1811, %rd4253, %rd1817;
	setp.lt.u64 	%p855, %rd1818, %rd1817;
	setp.ne.s64 	%p856, %rd1815, 0;
	setp.eq.s64 	%p857, %rd1817, 0;
	and.pred  	%p858, %p856, %p857;
	or.pred  	%p859, %p855, %p858;
	selp.u64 	%rd1819, 1, 0, %p859;
	add.s64 	%rd1820, %rd1816, %rd1819;
	mul.hi.u64 	%rd1821, %rd4252, %rd1811;
	add.s64 	%rd1822, %rd1808, %rd1820;
	mad.lo.s64 	%rd1823, %rd1811, %rd4252, %rd1822;
	setp.lt.u64 	%p860, %rd1823, %rd1822;
	setp.ne.s64 	%p861, %rd1820, 0;
	setp.eq.s64 	%p862, %rd1822, 0;
	and.pred  	%p863, %p861, %p862;
	or.pred  	%p864, %p860, %p863;
	selp.u64 	%rd1824, 1, 0, %p864;
	add.s64 	%rd1825, %rd1821, %rd1824;
	mul.hi.u64 	%rd1826, %rd4251, %rd1811;
	add.s64 	%rd1827, %rd1810, %rd1825;
	mad.lo.s64 	%rd1828, %rd1811, %rd4251, %rd1827;
	setp.lt.u64 	%p865, %rd1828, %rd1827;
	setp.ne.s64 	%p866, %rd1825, 0;
	setp.eq.s64 	%p867, %rd1827, 0;
	and.pred  	%p868, %p866, %p867;
	or.pred  	%p869, %p865, %p868;
	selp.u64 	%rd1829, 1, 0, %p869;
	add.s64 	%rd1830, %rd1826, %rd1829;
	ld.const.u64 	%rd1831, [two_inv+24];
	mul.hi.u64 	%rd1832, %rd4254, %rd1831;
	mad.lo.s64 	%rd1833, %rd1831, %rd4254, %rd1818;
	setp.lt.u64 	%p870, %rd1833, %rd1818;
	selp.u64 	%rd1834, 1, 0, %p870;
	add.s64 	%rd1835, %rd1832, %rd1834;
	mul.hi.u64 	%rd1836, %rd4253, %rd1831;
	add.s64 	%rd1837, %rd1823, %rd1835;
	mad.lo.s64 	%rd1838, %rd1831, %rd4253, %rd1837;
	setp.lt.u64 	%p871, %rd1838, %rd1837;
	setp.ne.s64 	%p872, %rd1835, 0;
	setp.eq.s64 	%p873, %rd1837, 0;
	and.pred  	%p874, %p872, %p873;
	or.pred  	%p875, %p871, %p874;
	selp.u64 	%rd1839, 1, 0, %p875;
	add.s64 	%rd1840, %rd1836, %rd1839;
	mul.hi.u64 	%rd1841, %rd4252, %rd1831;
	add.s64 	%rd1842, %rd1828, %rd1840;
	mad.lo.s64 	%rd1843, %rd1831, %rd4252, %rd1842;
	setp.lt.u64 	%p876, %rd1843, %rd1842;
	setp.ne.s64 	%p877, %rd1840, 0;
	setp.eq.s64 	%p878, %rd1842, 0;
	and.pred  	%p879, %p877, %p878;
	or.pred  	%p880, %p876, %p879;
	selp.u64 	%rd1844, 1, 0, %p880;
	add.s64 	%rd1845, %rd1841, %rd1844;
	mul.hi.u64 	%rd1846, %rd4251, %rd1831;
	add.s64 	%rd1847, %rd1830, %rd1845;
	mad.lo.s64 	%rd1848, %rd1831, %rd4251, %rd1847;
	setp.lt.u64 	%p881, %rd1848, %rd1847;
	setp.ne.s64 	%p882, %rd1845, 0;
	setp.eq.s64 	%p883, %rd1847, 0;
	and.pred  	%p884, %p882, %p883;
	or.pred  	%p885, %p881, %p884;
	selp.u64 	%rd1849, 1, 0, %p885;
	add.s64 	%rd1850, %rd1846, %rd1849;
	mul.lo.s64 	%rd1851, %rd1778, 5408114337257990085;
	ld.const.u64 	%rd286, [p];
	mul.hi.u64 	%rd1852, %rd1851, %rd286;
	mul.lo.s64 	%rd1853, %rd286, %rd1851;
	not.b64 	%rd1854, %rd1853;
	setp.gt.u64 	%p886, %rd1778, %rd1854;
	selp.u64 	%rd1855, 1, 0, %p886;
	add.s64 	%rd1856, %rd1852, %rd1855;
	ld.const.u64 	%rd287, [p+8];
	mul.hi.u64 	%rd1857, %rd1851, %rd287;
	add.s64 	%rd1858, %rd1793, %rd1856;
	mad.lo.s64 	%rd1859, %rd287, %rd1851, %rd1858;
	setp.lt.u64 	%p887, %rd1859, %rd1858;
	setp.ne.s64 	%p888, %rd1856, 0;
	setp.eq.s64 	%p889, %rd1858, 0;
	and.pred  	%p890, %p888, %p889;
	or.pred  	%p891, %p887, %p890;
	selp.u64 	%rd1860, 1, 0, %p891;
	add.s64 	%rd1861, %rd1857, %rd1860;
	ld.const.u64 	%rd288, [p+16];
	mul.hi.u64 	%rd1862, %rd1851, %rd288;
	add.s64 	%rd1863, %rd1813, %rd1861;
	mad.lo.s64 	%rd1864, %rd288, %rd1851, %rd1863;
	setp.lt.u64 	%p892, %rd1864, %rd1863;
	setp.ne.s64 	%p893, %rd1861, 0;
	setp.eq.s64 	%p894, %rd1863, 0;
	and.pred  	%p895, %p893, %p894;
	or.pred  	%p896, %p892, %p895;
	selp.u64 	%rd1865, 1, 0, %p896;
	add.s64 	%rd1866, %rd1862, %rd1865;
	ld.const.u64 	%rd289, [p+24];
	mul.hi.u64 	%rd1867, %rd1851, %rd289;
	add.s64 	%rd1868, %rd1833, %rd1866;
	mad.lo.s64 	%rd1869, %rd289, %rd1851, %rd1868;
	setp.lt.u64 	%p897, %rd1869, %rd1868;
	setp.ne.s64 	%p898, %rd1866, 0;
	setp.eq.s64 	%p899, %rd1868, 0;
	and.pred  	%p900, %p898, %p899;
	or.pred  	%p901, %p897, %p900;
	selp.u64 	%rd1870, 1, 0, %p901;
	add.s64 	%rd1871, %rd1867, %rd1870;
	add.s64 	%rd1872, %rd1838, %rd1871;
	setp.lt.u64 	%p902, %rd1872, %rd1838;
	selp.u64 	%rd1873, 1, 0, %p902;
	add.s64 	%rd1874, %rd1843, %rd1873;
	setp.lt.u64 	%p903, %rd1874, %rd1843;
	selp.u64 	%rd1875, 1, 0, %p903;
	add.s64 	%rd1876, %rd1848, %rd1875;
	setp.lt.u64 	%p904, %rd1876, %rd1848;
	selp.u64 	%rd1877, 1, 0, %p904;
	add.s64 	%rd1878, %rd1850, %rd1877;
	mul.lo.s64 	%rd1879, %rd1859, 5408114337257990085;
	mul.hi.u64 	%rd1880, %rd1879, %rd286;
	mul.lo.s64 	%rd1881, %rd286, %rd1879;
	not.b64 	%rd1882, %rd1881;
	setp.gt.u64 	%p905, %rd1859, %rd1882;
	selp.u64 	%rd1883, 1, 0, %p905;
	add.s64 	%rd1884, %rd1880, %rd1883;
	mul.hi.u64 	%rd1885, %rd1879, %rd287;
	add.s64 	%rd1886, %rd1864, %rd1884;
	mad.lo.s64 	%rd1887, %rd287, %rd1879, %rd1886;
	setp.lt.u64 	%p906, %rd1887, %rd1886;
	setp.ne.s64 	%p907, %rd1884, 0;
	setp.eq.s64 	%p908, %rd1886, 0;
	and.pred  	%p909, %p907, %p908;
	or.pred  	%p910, %p906, %p909;
	selp.u64 	%rd1888, 1, 0, %p910;
	add.s64 	%rd1889, %rd1885, %rd1888;
	mul.hi.u64 	%rd1890, %rd1879, %rd288;
	add.s64 	%rd1891, %rd1869, %rd1889;
	mad.lo.s64 	%rd1892, %rd288, %rd1879, %rd1891;
	setp.lt.u64 	%p911, %rd1892, %rd1891;
	setp.ne.s64 	%p912, %rd1889, 0;
	setp.eq.s64 	%p913, %rd1891, 0;
	and.pred  	%p914, %p912, %p913;
	or.pred  	%p915, %p911, %p914;
	selp.u64 	%rd1893, 1, 0, %p915;
	add.s64 	%rd1894, %rd1890, %rd1893;
	mul.hi.u64 	%rd1895, %rd1879, %rd289;
	add.s64 	%rd1896, %rd1872, %rd1894;
	mad.lo.s64 	%rd1897, %rd289, %rd1879, %rd1896;
	setp.lt.u64 	%p916, %rd1897, %rd1896;
	setp.ne.s64 	%p917, %rd1894, 0;
	setp.eq.s64 	%p918, %rd1896, 0;
	and.pred  	%p919, %p917, %p918;
	or.pred  	%p920, %p916, %p919;
	selp.u64 	%rd1898, 1, 0, %p920;
	add.s64 	%rd1899, %rd1895, %rd1898;
	add.s64 	%rd1900, %rd1874, %rd1899;
	setp.lt.u64 	%p921, %rd1900, %rd1874;
	selp.u64 	%rd1901, 1, 0, %p921;
	add.s64 	%rd1902, %rd1876, %rd1901;
	setp.lt.u64 	%p922, %rd1902, %rd1876;
	selp.u64 	%rd1903, 1, 0, %p922;
	add.s64 	%rd1904, %rd1878, %rd1903;
	mul.lo.s64 	%rd1905, %rd1887, 5408114337257990085;
	mul.hi.u64 	%rd1906, %rd1905, %rd286;
	mul.lo.s64 	%rd1907, %rd286, %rd1905;
	not.b64 	%rd1908, %rd1907;
	setp.gt.u64 	%p923, %rd1887, %rd1908;
	selp.u64 	%rd1909, 1, 0, %p923;
	add.s64 	%rd1910, %rd1906, %rd1909;
	mul.hi.u64 	%rd1911, %rd1905, %rd287;
	add.s64 	%rd1912, %rd1892, %rd1910;
	mad.lo.s64 	%rd1913, %rd287, %rd1905, %rd1912;
	setp.lt.u64 	%p924, %rd1913, %rd1912;
	setp.ne.s64 	%p925, %rd1910, 0;
	setp.eq.s64 	%p926, %rd1912, 0;
	and.pred  	%p927, %p925, %p926;
	or.pred  	%p928, %p924, %p927;
	selp.u64 	%rd1914, 1, 0, %p928;
	add.s64 	%rd1915, %rd1911, %rd1914;
	mul.hi.u64 	%rd1916, %rd1905, %rd288;
	add.s64 	%rd1917, %rd1897, %rd1915;
	mad.lo.s64 	%rd1918, %rd288, %rd1905, %rd1917;
	setp.lt.u64 	%p929, %rd1918, %rd1917;
	setp.ne.s64 	%p930, %rd1915, 0;
	setp.eq.s64 	%p931, %rd1917, 0;
	and.pred  	%p932, %p930, %p931;
	or.pred  	%p933, %p929, %p932;
	selp.u64 	%rd1919, 1, 0, %p933;
	add.s64 	%rd1920, %rd1916, %rd1919;
	mul.hi.u64 	%rd1921, %rd1905, %rd289;
	add.s64 	%rd1922, %rd1900, %rd1920;
	mad.lo.s64 	%rd1923, %rd289, %rd1905, %rd1922;
	setp.lt.u64 	%p934, %rd1923, %rd1922;
	setp.ne.s64 	%p935, %rd1920, 0;
	setp.eq.s64 	%p936, %rd1922, 0;
	and.pred  	%p937, %p935, %p936;
	or.pred  	%p938, %p934, %p937;
	selp.u64 	%rd1924, 1, 0, %p938;
	add.s64 	%rd1925, %rd1921, %rd1924;
	add.s64 	%rd1926, %rd1902, %rd1925;
	setp.lt.u64 	%p939, %rd1926, %rd1902;
	selp.u64 	%rd1927, 1, 0, %p939;
	add.s64 	%rd1928, %rd1904, %rd1927;
	mul.lo.s64 	%rd1929, %rd1913, 5408114337257990085;
	mul.hi.u64 	%rd1930, %rd1929, %rd286;
	mul.lo.s64 	%rd1931, %rd286, %rd1929;
	not.b64 	%rd1932, %rd1931;
	setp.gt.u64 	%p940, %rd1913, %rd1932;
	selp.u64 	%rd1933, 1, 0, %p940;
	add.s64 	%rd1934, %rd1930, %rd1933;
	mul.hi.u64 	%rd1935, %rd1929, %rd287;
	add.s64 	%rd1936, %rd1918, %rd1934;
	mad.lo.s64 	%rd290, %rd287, %rd1929, %rd1936;
	setp.lt.u64 	%p941, %rd290, %rd1936;
	setp.ne.s64 	%p942, %rd1934, 0;
	setp.eq.s64 	%p943, %rd1936, 0;
	and.pred  	%p944, %p942, %p943;
	or.pred  	%p945, %p941, %p944;
	selp.u64 	%rd1937, 1, 0, %p945;
	add.s64 	%rd1938, %rd1935, %rd1937;
	mul.hi.u64 	%rd1939, %rd1929, %rd288;
	add.s64 	%rd1940, %rd1923, %rd1938;
	mad.lo.s64 	%rd291, %rd288, %rd1929, %rd1940;
	setp.lt.u64 	%p946, %rd291, %rd1940;
	setp.ne.s64 	%p947, %rd1938, 0;
	setp.eq.s64 	%p948, %rd1940, 0;
	and.pred  	%p949, %p947, %p948;
	or.pred  	%p950, %p946, %p949;
	selp.u64 	%rd1941, 1, 0, %p950;
	add.s64 	%rd1942, %rd1939, %rd1941;
	mul.hi.u64 	%rd1943, %rd1929, %rd289;
	add.s64 	%rd1944, %rd1926, %rd1942;
	mad.lo.s64 	%rd292, %rd289, %rd1929, %rd1944;
	setp.lt.u64 	%p951, %rd292, %rd1944;
	setp.ne.s64 	%p952, %rd1942, 0;
	setp.eq.s64 	%p953, %rd1944, 0;
	and.pred  	%p954, %p952, %p953;
	or.pred  	%p955, %p951, %p954;
	selp.u64 	%rd1945, 1, 0, %p955;
	add.s64 	%rd1946, %rd1943, %rd1945;
	add.s64 	%rd293, %rd1928, %rd1946;
	setp.gt.u64 	%p956, %rd293, %rd289;
	@%p956 bra 	$L__BB0_150;
	setp.lt.u64 	%p957, %rd293, %rd289;
	mov.u64 	%rd4235, %rd293;
	mov.u64 	%rd4236, %rd292;
	mov.u64 	%rd4237, %rd291;
	mov.u64 	%rd4238, %rd290;
	@%p957 bra 	$L__BB0_60;
	setp.gt.u64 	%p958, %rd292, %rd288;
	@%p958 bra 	$L__BB0_150;
	setp.lt.u64 	%p959, %rd292, %rd288;
	mov.u64 	%rd4235, %rd293;
	mov.u64 	%rd4236, %rd292;
	mov.u64 	%rd4237, %rd291;
	mov.u64 	%rd4238, %rd290;
	@%p959 bra 	$L__BB0_60;
	setp.gt.u64 	%p960, %rd291, %rd287;
	@%p960 bra 	$L__BB0_150;
	setp.lt.u64 	%p961, %rd291, %rd287;
	setp.lt.u64 	%p962, %rd290, %rd286;
	or.pred  	%p963, %p961, %p962;
	mov.u64 	%rd4235, %rd293;
	mov.u64 	%rd4236, %rd292;
	mov.u64 	%rd4237, %rd291;
	mov.u64 	%rd4238, %rd290;
	@%p963 bra 	$L__BB0_60;
$L__BB0_150:
	ld.const.u64 	%rd1947, [p];
	sub.s64 	%rd294, %rd290, %rd1947;
	setp.lt.u64 	%p964, %rd290, %rd1947;
	selp.u64 	%rd1948, 1, 0, %p964;
	ld.const.u64 	%rd295, [p+8];
	add.s64 	%rd1949, %rd295, %rd1948;
	sub.s64 	%rd4237, %rd291, %rd1949;
	setp.lt.u64 	%p965, %rd291, %rd1949;
	selp.u64 	%rd297, 1, 0, %p965;
	add.s64 	%rd1950, %rd288, %rd297;
	sub.s64 	%rd4236, %rd292, %rd1950;
	setp.lt.u64 	%p966, %rd292, %rd1950;
	selp.u64 	%rd1951, 1, 0, %p966;
	ld.const.u64 	%rd1952, [p+24];
	add.s64 	%rd1953, %rd1952, %rd1951;
	sub.s64 	%rd4235, %rd293, %rd1953;
	setp.ge.u64 	%p967, %rd293, %rd1953;
	mov.u64 	%rd4238, %rd294;
	@%p967 bra 	$L__BB0_60;
	ld.const.u64 	%rd300, [p];
	setp.lt.u64 	%p968, %rd290, %rd300;
	selp.u64 	%rd1954, 1, 0, %p968;
	add.s64 	%rd1955, %rd295, %rd1954;
	sub.s64 	%rd301, %rd291, %rd1955;
	setp.lt.u64 	%p969, %rd291, %rd301;
	selp.u64 	%rd1956, 1, 0, %p969;
	setp.eq.s64 	%p970, %rd1955, 0;
	selp.b64 	%rd1957, %rd1954, 0, %p970;
	or.b64  	%rd1958, %rd1957, %rd1956;
	add.s64 	%rd302, %rd4236, %rd1958;
	add.s64 	%rd303, %rd302, %rd288;
	setp.lt.u64 	%p971, %rd303, %rd4236;
	selp.u64 	%rd1959, 1, 0, %p971;
	setp.eq.s64 	%p972, %rd303, %rd4236;
	selp.b64 	%rd1960, %rd1958, 0, %p972;
	or.b64  	%rd1961, %rd1960, %rd1959;
	add.s64 	%rd304, %rd4235, %rd1961;
	ld.const.u64 	%rd1963, [p+24];
	add.s64 	%rd1964, %rd304, %rd1963;
	setp.lt.u64 	%p973, %rd1964, %rd4235;
	selp.u64 	%rd1965, 1, 0, %p973;
	setp.eq.s64 	%p974, %rd1964, %rd4235;
	selp.b64 	%rd1966, %rd1961, 0, %p974;
	or.b64  	%rd1967, %rd1966, %rd1965;
	setp.ne.s64 	%p975, %rd1967, 0;
	setp.gt.u64 	%p976, %rd1964, %rd1963;
	or.pred  	%p977, %p975, %p976;
	@%p977 bra 	$L__BB0_157;
	add.s64 	%rd4235, %rd304, %rd1963;
	setp.lt.u64 	%p978, %rd4235, %rd1963;
	mov.u64 	%rd4236, %rd303;
	mov.u64 	%rd4237, %rd291;
	mov.u64 	%rd4238, %rd290;
	@%p978 bra 	$L__BB0_60;
	setp.gt.u64 	%p979, %rd303, %rd288;
	@%p979 bra 	$L__BB0_157;
	setp.lt.u64 	%p980, %rd303, %rd288;
	mov.u64 	%rd4236, %rd303;
	mov.u64 	%rd4237, %rd291;
	mov.u64 	%rd4238, %rd290;
	@%p980 bra 	$L__BB0_60;
	setp.gt.u64 	%p981, %rd291, %rd295;
	@%p981 bra 	$L__BB0_157;
	setp.lt.u64 	%p983, %rd291, %rd295;
	or.pred  	%p984, %p983, %p968;
	mov.u64 	%rd4236, %rd303;
	mov.u64 	%rd4237, %rd291;
	mov.u64 	%rd4238, %rd290;
	@%p984 bra 	$L__BB0_60;
$L__BB0_157:
	sub.s64 	%rd4236, %rd302, %rd297;
	add.s64 	%rd1968, %rd288, %rd297;
	setp.lt.u64 	%p985, %rd303, %rd1968;
	selp.s64 	%rd1969, -1, 0, %p985;
	add.s64 	%rd4235, %rd304, %rd1969;
	mov.u64 	%rd4237, %rd301;
	mov.u64 	%rd4238, %rd294;
	bra.uni 	$L__BB0_60;
$L__BB0_158:
	setp.gt.u64 	%p359, %rd109, %rd103;
	@%p359 bra 	$L__BB0_162;
	setp.lt.u64 	%p360, %rd109, %rd103;
	mov.u64 	%rd4255, %rd110;
	mov.u64 	%rd4256, %rd109;
	mov.u64 	%rd4257, %rd108;
	mov.u64 	%rd4258, %rd107;
	@%p360 bra 	$L__BB0_172;
	setp.gt.u64 	%p361, %rd108, %rd105;
	@%p361 bra 	$L__BB0_162;
	setp.lt.u64 	%p362, %rd108, %rd105;
	setp.lt.u64 	%p363, %rd107, %rd104;
	or.pred  	%p364, %p362, %p363;
	mov.u64 	%rd4255, %rd110;
	mov.u64 	%rd4256, %rd109;
	mov.u64 	%rd4257, %rd108;
	mov.u64 	%rd4258, %rd107;
	@%p364 bra 	$L__BB0_172;
$L__BB0_162:
	sub.s64 	%rd311, %rd107, %rd104;
	setp.lt.u64 	%p365, %rd107, %rd104;
	selp.u64 	%rd312, 1, 0, %p365;
	add.s64 	%rd1249, %rd105, %rd312;
	sub.s64 	%rd313, %rd108, %rd1249;
	setp.lt.u64 	%p366, %rd108, %rd1249;
	selp.u64 	%rd314, 1, 0, %p366;
	add.s64 	%rd315, %rd103, %rd314;
	sub.s64 	%rd4256, %rd109, %rd315;
	setp.lt.u64 	%p367, %rd109, %rd315;
	selp.u64 	%rd1250, 1, 0, %p367;
	add.s64 	%rd1251, %rd106, %rd1250;
	sub.s64 	%rd4255, %rd110, %rd1251;
	setp.ge.u64 	%p368, %rd110, %rd1251;
	mov.u64 	%rd4257, %rd313;
	mov.u64 	%rd4258, %rd311;
	@%p368 bra 	$L__BB0_172;
	setp.lt.u64 	%p369, %rd108, %rd313;
	selp.u64 	%rd1252, 1, 0, %p369;
	setp.eq.s64 	%p370, %rd108, %rd313;
	selp.b64 	%rd1253, %rd312, 0, %p370;
	or.b64  	%rd1254, %rd1253, %rd1252;
	add.s64 	%rd318, %rd4256, %rd1254;
	add.s64 	%rd319, %rd318, %rd103;
	setp.lt.u64 	%p371, %rd319, %rd4256;
	selp.u64 	%rd1255, 1, 0, %p371;
	setp.eq.s64 	%p372, %rd319, %rd4256;
	selp.b64 	%rd1256, %rd1254, 0, %p372;
	or.b64  	%rd1257, %rd1256, %rd1255;
	add.s64 	%rd320, %rd4255, %rd1257;
	add.s64 	%rd321, %rd320, %rd106;
	setp.lt.u64 	%p373, %rd321, %rd4255;
	selp.u64 	%rd1259, 1, 0, %p373;
	setp.eq.s64 	%p374, %rd321, %rd4255;
	selp.b64 	%rd1260, %rd1257, 0, %p374;
	or.b64  	%rd1261, %rd1260, %rd1259;
	setp.ne.s64 	%p375, %rd1261, 0;
	setp.gt.u64 	%p376, %rd321, %rd106;
	or.pred  	%p377, %p375, %p376;
	@%p377 bra 	$L__BB0_169;
	setp.lt.u64 	%p378, %rd321, %rd106;
	mov.u64 	%rd4255, %rd321;
	mov.u64 	%rd4256, %rd319;
	mov.u64 	%rd4257, %rd108;
	mov.u64 	%rd4258, %rd107;
	@%p378 bra 	$L__BB0_172;
	setp.gt.u64 	%p379, %rd319, %rd103;
	@%p379 bra 	$L__BB0_169;
	setp.lt.u64 	%p380, %rd319, %rd103;
	mov.u64 	%rd4255, %rd321;
	mov.u64 	%rd4256, %rd319;
	mov.u64 	%rd4257, %rd108;
	mov.u64 	%rd4258, %rd107;
	@%p380 bra 	$L__BB0_172;
	setp.gt.u64 	%p381, %rd108, %rd105;
	@%p381 bra 	$L__BB0_169;
	setp.lt.u64 	%p382, %rd107, %rd104;
	setp.lt.u64 	%p383, %rd108, %rd105;
	or.pred  	%p384, %p383, %p382;
	mov.u64 	%rd4255, %rd321;
	mov.u64 	%rd4256, %rd319;
	mov.u64 	%rd4257, %rd108;
	mov.u64 	%rd4258, %rd107;
	@%p384 bra 	$L__BB0_172;
$L__BB0_169:
	sub.s64 	%rd4256, %rd318, %rd314;
	setp.lt.u64 	%p385, %rd319, %rd315;
	selp.s64 	%rd1262, -1, 0, %p385;
	add.s64 	%rd4255, %rd320, %rd1262;
	mov.u64 	%rd4257, %rd313;
	mov.u64 	%rd4258, %rd311;
	bra.uni 	$L__BB0_172;
$L__BB0_170:
	mul.hi.u64 	%rd1082, %rd4218, %rd4234;
	mul.lo.s64 	%rd1083, %rd4234, %rd4218;
	mul.hi.u64 	%rd1084, %rd4217, %rd4234;
	mad.lo.s64 	%rd1085, %rd4234, %rd4217, %rd1082;
	setp.lt.u64 	%p236, %rd1085, %rd1082;
	selp.u64 	%rd1086, 1, 0, %p236;
	add.s64 	%rd1087, %rd1084, %rd1086;
	mul.hi.u64 	%rd1088, %rd4216, %rd4234;
	mad.lo.s64 	%rd1089, %rd4234, %rd4216, %rd1087;
	setp.lt.u64 	%p237, %rd1089, %rd1087;
	selp.u64 	%rd1090, 1, 0, %p237;
	add.s64 	%rd1091, %rd1088, %rd1090;
	mul.hi.u64 	%rd1092, %rd4215, %rd4234;
	mad.lo.s64 	%rd1093, %rd4234, %rd4215, %rd1091;
	setp.lt.u64 	%p238, %rd1093, %rd1091;
	selp.u64 	%rd1094, 1, 0, %p238;
	add.s64 	%rd1095, %rd1092, %rd1094;
	mul.hi.u64 	%rd1096, %rd4218, %rd4233;
	mad.lo.s64 	%rd1097, %rd4233, %rd4218, %rd1085;
	setp.lt.u64 	%p239, %rd1097, %rd1085;
	selp.u64 	%rd1098, 1, 0, %p239;
	add.s64 	%rd1099, %rd1096, %rd1098;
	mul.hi.u64 	%rd1100, %rd4217, %rd4233;
	add.s64 	%rd1101, %rd1089, %rd1099;
	mad.lo.s64 	%rd1102, %rd4233, %rd4217, %rd1101;
	setp.lt.u64 	%p240, %rd1102, %rd1101;
	setp.ne.s64 	%p241, %rd1099, 0;
	setp.eq.s64 	%p242, %rd1101, 0;
	and.pred  	%p243, %p241, %p242;
	or.pred  	%p244, %p240, %p243;
	selp.u64 	%rd1103, 1, 0, %p244;
	add.s64 	%rd1104, %rd1100, %rd1103;
	mul.hi.u64 	%rd1105, %rd4216, %rd4233;
	add.s64 	%rd1106, %rd1093, %rd1104;
	mad.lo.s64 	%rd1107, %rd4233, %rd4216, %rd1106;
	setp.lt.u64 	%p245, %rd1107, %rd1106;
	setp.ne.s64 	%p246, %rd1104, 0;
	setp.eq.s64 	%p247, %rd1106, 0;
	and.pred  	%p248, %p246, %p247;
	or.pred  	%p249, %p245, %p248;
	selp.u64 	%rd1108, 1, 0, %p249;
	add.s64 	%rd1109, %rd1105, %rd1108;
	mul.hi.u64 	%rd1110, %rd4215, %rd4233;
	add.s64 	%rd1111, %rd1095, %rd1109;
	mad.lo.s64 	%rd1112, %rd4233, %rd4215, %rd1111;
	setp.lt.u64 	%p250, %rd1112, %rd1111;
	setp.ne.s64 	%p251, %rd1109, 0;
	setp.eq.s64 	%p252, %rd1111, 0;
	and.pred  	%p253, %p251, %p252;
	or.pred  	%p254, %p250, %p253;
	selp.u64 	%rd1113, 1, 0, %p254;
	add.s64 	%rd1114, %rd1110, %rd1113;
	mul.hi.u64 	%rd1115, %rd4218, %rd4232;
	mad.lo.s64 	%rd1116, %rd4232, %rd4218, %rd1102;
	setp.lt.u64 	%p255, %rd1116, %rd1102;
	selp.u64 	%rd1117, 1, 0, %p255;
	add.s64 	%rd1118, %rd1115, %rd1117;
	mul.hi.u64 	%rd1119, %rd4217, %rd4232;
	add.s64 	%rd1120, %rd1107, %rd1118;
	mad.lo.s64 	%rd1121, %rd4232, %rd4217, %rd1120;
	setp.lt.u64 	%p256, %rd1121, %rd1120;
	setp.ne.s64 	%p257, %rd1118, 0;
	setp.eq.s64 	%p258, %rd1120, 0;
	and.pred  	%p259, %p257, %p258;
	or.pred  	%p260, %p256, %p259;
	selp.u64 	%rd1122, 1, 0, %p260;
	add.s64 	%rd1123, %rd1119, %rd1122;
	mul.hi.u64 	%rd1124, %rd4216, %rd4232;
	add.s64 	%rd1125, %rd1112, %rd1123;
	mad.lo.s64 	%rd1126, %rd4232, %rd4216, %rd1125;
	setp.lt.u64 	%p261, %rd1126, %rd1125;
	setp.ne.s64 	%p262, %rd1123, 0;
	setp.eq.s64 	%p263, %rd1125, 0;
	and.pred  	%p264, %p262, %p263;
	or.pred  	%p265, %p261, %p264;
	selp.u64 	%rd1127, 1, 0, %p265;
	add.s64 	%rd1128, %rd1124, %rd1127;
	mul.hi.u64 	%rd1129, %rd4215, %rd4232;
	add.s64 	%rd1130, %rd1114, %rd1128;
	mad.lo.s64 	%rd1131, %rd4232, %rd4215, %rd1130;
	setp.lt.u64 	%p266, %rd1131, %rd1130;
	setp.ne.s64 	%p267, %rd1128, 0;
	setp.eq.s64 	%p268, %rd1130, 0;
	and.pred  	%p269, %p267, %p268;
	or.pred  	%p270, %p266, %p269;
	selp.u64 	%rd1132, 1, 0, %p270;
	add.s64 	%rd1133, %rd1129, %rd1132;
	mul.hi.u64 	%rd1134, %rd4218, %rd4231;
	mad.lo.s64 	%rd1135, %rd4231, %rd4218, %rd1121;
	setp.lt.u64 	%p271, %rd1135, %rd1121;
	selp.u64 	%rd1136, 1, 0, %p271;
	add.s64 	%rd1137, %rd1134, %rd1136;
	mul.hi.u64 	%rd1138, %rd4217, %rd4231;
	add.s64 	%rd1139, %rd1126, %rd1137;
	mad.lo.s64 	%rd1140, %rd4231, %rd4217, %rd1139;
	setp.lt.u64 	%p272, %rd1140, %rd1139;
	setp.ne.s64 	%p273, %rd1137, 0;
	setp.eq.s64 	%p274, %rd1139, 0;
	and.pred  	%p275, %p273, %p274;
	or.pred  	%p276, %p272, %p275;
	selp.u64 	%rd1141, 1, 0, %p276;
	add.s64 	%rd1142, %rd1138, %rd1141;
	mul.hi.u64 	%rd1143, %rd4216, %rd4231;
	add.s64 	%rd1144, %rd1131, %rd1142;
	mad.lo.s64 	%rd1145, %rd4231, %rd4216, %rd1144;
	setp.lt.u64 	%p277, %rd1145, %rd1144;
	setp.ne.s64 	%p278, %rd1142, 0;
	setp.eq.s64 	%p279, %rd1144, 0;
	and.pred  	%p280, %p278, %p279;
	or.pred  	%p281, %p277, %p280;
	selp.u64 	%rd1146, 1, 0, %p281;
	add.s64 	%rd1147, %rd1143, %rd1146;
	mul.hi.u64 	%rd1148, %rd4215, %rd4231;
	add.s64 	%rd1149, %rd1133, %rd1147;
	mad.lo.s64 	%rd1150, %rd4231, %rd4215, %rd1149;
	setp.lt.u64 	%p282, %rd1150, %rd1149;
	setp.ne.s64 	%p283, %rd1147, 0;
	setp.eq.s64 	%p284, %rd1149, 0;
	and.pred  	%p285, %p283, %p284;
	or.pred  	%p286, %p282, %p285;
	selp.u64 	%rd1151, 1, 0, %p286;
	add.s64 	%rd1152, %rd1148, %rd1151;
	mul.lo.s64 	%rd1153, %rd1083, 5408114337257990085;
	ld.const.u64 	%rd104, [p];
	mul.hi.u64 	%rd1154, %rd1153, %rd104;
	mul.lo.s64 	%rd1155, %rd104, %rd1153;
	not.b64 	%rd1156, %rd1155;
	setp.gt.u64 	%p287, %rd1083, %rd1156;
	selp.u64 	%rd1157, 1, 0, %p287;
	add.s64 	%rd1158, %rd1154, %rd1157;
	ld.const.u64 	%rd105, [p+8];
	mul.hi.u64 	%rd1159, %rd1153, %rd105;
	add.s64 	%rd1160, %rd1097, %rd1158;
	mad.lo.s64 	%rd1161, %rd105, %rd1153, %rd1160;
	setp.lt.u64 	%p288, %rd1161, %rd1160;
	setp.ne.s64 	%p289, %rd1158, 0;
	setp.eq.s64 	%p290, %rd1160, 0;
	and.pred  	%p291, %p289, %p290;
	or.pred  	%p292, %p288, %p291;
	selp.u64 	%rd1162, 1, 0, %p292;
	add.s64 	%rd1163, %rd1159, %rd1162;
	mul.hi.u64 	%rd1164, %rd1153, %rd103;
	add.s64 	%rd1165, %rd1116, %rd1163;
	mad.lo.s64 	%rd1166, %rd103, %rd1153, %rd1165;
	setp.lt.u64 	%p293, %rd1166, %rd1165;
	setp.ne.s64 	%p294, %rd1163, 0;
	setp.eq.s64 	%p295, %rd1165, 0;
	and.pred  	%p296, %p294, %p295;
	or.pred  	%p297, %p293, %p296;
	selp.u64 	%rd1167, 1, 0, %p297;
	add.s64 	%rd1168, %rd1164, %rd1167;
	ld.const.u64 	%rd106, [p+24];
	mul.hi.u64 	%rd1169, %rd1153, %rd106;
	add.s64 	%rd1170, %rd1135, %rd1168;
	mad.lo.s64 	%rd1171, %rd106, %rd1153, %rd1170;
	setp.lt.u64 	%p298, %rd1171, %rd1170;
	setp.ne.s64 	%p299, %rd1168, 0;
	setp.eq.s64 	%p300, %rd1170, 0;
	and.pred  	%p301, %p299, %p300;
	or.pred  	%p302, %p298, %p301;
	selp.u64 	%rd1172, 1, 0, %p302;
	add.s64 	%rd1173, %rd1169, %rd1172;
	add.s64 	%rd1174, %rd1140, %rd1173;
	setp.lt.u64 	%p303, %rd1174, %rd1140;
	selp.u64 	%rd1175, 1, 0, %p303;
	add.s64 	%rd1176, %rd1145, %rd1175;
	setp.lt.u64 	%p304, %rd1176, %rd1145;
	selp.u64 	%rd1177, 1, 0, %p304;
	add.s64 	%rd1178, %rd1150, %rd1177;
	setp.lt.u64 	%p305, %rd1178, %rd1150;
	selp.u64 	%rd1179, 1, 0, %p305;
	add.s64 	%rd1180, %rd1152, %rd1179;
	mul.lo.s64 	%rd1181, %rd1161, 5408114337257990085;
	mul.hi.u64 	%rd1182, %rd1181, %rd104;
	mul.lo.s64 	%rd1183, %rd104, %rd1181;
	not.b64 	%rd1184, %rd1183;
	setp.gt.u64 	%p306, %rd1161, %rd1184;
	selp.u64 	%rd1185, 1, 0, %p306;
	add.s64 	%rd1186, %rd1182, %rd1185;
	mul.hi.u64 	%rd1187, %rd1181, %rd105;
	add.s64 	%rd1188, %rd1166, %rd1186;
	mad.lo.s64 	%rd1189, %rd105, %rd1181, %rd1188;
	setp.lt.u64 	%p307, %rd1189, %rd1188;
	setp.ne.s64 	%p308, %rd1186, 0;
	setp.eq.s64 	%p309, %rd1188, 0;
	and.pred  	%p310, %p308, %p309;
	or.pred  	%p311, %p307, %p310;
	selp.u64 	%rd1190, 1, 0, %p311;
	add.s64 	%rd1191, %rd1187, %rd1190;
	mul.hi.u64 	%rd1192, %rd1181, %rd103;
	add.s64 	%rd1193, %rd1171, %rd1191;
	mad.lo.s64 	%rd1194, %rd103, %rd1181, %rd1193;
	setp.lt.u64 	%p312, %rd1194, %rd1193;
	setp.ne.s64 	%p313, %rd1191, 0;
	setp.eq.s64 	%p314, %rd1193, 0;
	and.pred  	%p315, %p313, %p314;
	or.pred  	%p316, %p312, %p315;
	selp.u64 	%rd1195, 1, 0, %p316;
	add.s64 	%rd1196, %rd1192, %rd1195;
	mul.hi.u64 	%rd1197, %rd1181, %rd106;
	add.s64 	%rd1198, %rd1174, %rd1196;
	mad.lo.s64 	%rd1199, %rd106, %rd1181, %rd1198;
	setp.lt.u64 	%p317, %rd1199, %rd1198;
	setp.ne.s64 	%p318, %rd1196, 0;
	setp.eq.s64 	%p319, %rd1198, 0;
	and.pred  	%p320, %p318, %p319;
	or.pred  	%p321, %p317, %p320;
	selp.u64 	%rd1200, 1, 0, %p321;
	add.s64 	%rd1201, %rd1197, %rd1200;
	add.s64 	%rd1202, %rd1176, %rd1201;
	setp.lt.u64 	%p322, %rd1202, %rd1176;
	selp.u64 	%rd1203, 1, 0, %p322;
	add.s64 	%rd1204, %rd1178, %rd1203;
	setp.lt.u64 	%p323, %rd1204, %rd1178;
	selp.u64 	%rd1205, 1, 0, %p323;
	add.s64 	%rd1206, %rd1180, %rd1205;
	mul.lo.s64 	%rd1207, %rd1189, 5408114337257990085;
	mul.hi.u64 	%rd1208, %rd1207, %rd104;
	mul.lo.s64 	%rd1209, %rd104, %rd1207;
	not.b64 	%rd1210, %rd1209;
	setp.gt.u64 	%p324, %rd1189, %rd1210;
	selp.u64 	%rd1211, 1, 0, %p324;
	add.s64 	%rd1212, %rd1208, %rd1211;
	mul.hi.u64 	%rd1213, %rd1207, %rd105;
	add.s64 	%rd1214, %rd1194, %rd1212;
	mad.lo.s64 	%rd1215, %rd105, %rd1207, %rd1214;
	setp.lt.u64 	%p325, %rd1215, %rd1214;
	setp.ne.s64 	%p326, %rd1212, 0;
	setp.eq.s64 	%p327, %rd1214, 0;
	and.pred  	%p328, %p326, %p327;
	or.pred  	%p329, %p325, %p328;
	selp.u64 	%rd1216, 1, 0, %p329;
	add.s64 	%rd1217, %rd1213, %rd1216;
	mul.hi.u64 	%rd1218, %rd1207, %rd103;
	add.s64 	%rd1219, %rd1199, %rd1217;
	mad.lo.s64 	%rd1220, %rd103, %rd1207, %rd1219;
	setp.lt.u64 	%p330, %rd1220, %rd1219;
	setp.ne.s64 	%p331, %rd1217, 0;
	setp.eq.s64 	%p332, %rd1219, 0;
	and.pred  	%p333, %p331, %p332;
	or.pred  	%p334, %p330, %p333;
	selp.u64 	%rd1221, 1, 0, %p334;
	add.s64 	%rd1222, %rd1218, %rd1221;
	mul.hi.u64 	%rd1223, %rd1207, %rd106;
	add.s64 	%rd1224, %rd1202, %rd1222;
	mad.lo.s64 	%rd1225, %rd106, %rd1207, %rd1224;
	setp.lt.u64 	%p335, %rd1225, %rd1224;
	setp.ne.s64 	%p336, %rd1222, 0;
	setp.eq.s64 	%p337, %rd1224, 0;
	and.pred  	%p338, %p336, %p337;
	or.pred  	%p339, %p335, %p338;
	selp.u64 	%rd1226, 1, 0, %p339;
	add.s64 	%rd1227, %rd1223, %rd1226;
	add.s64 	%rd1228, %rd1204, %rd1227;
	setp.lt.u64 	%p340, %rd1228, %rd1204;
	selp.u64 	%rd1229, 1, 0, %p340;
	add.s64 	%rd1230, %rd1206, %rd1229;
	mul.lo.s64 	%rd1231, %rd1215, 5408114337257990085;
	mul.hi.u64 	%rd1232, %rd1231, %rd104;
	mul.lo.s64 	%rd1233, %rd104, %rd1231;
	not.b64 	%rd1234, %rd1233;
	setp.gt.u64 	%p341, %rd1215, %rd1234;
	selp.u64 	%rd1235, 1, 0, %p341;
	add.s64 	%rd1236, %rd1232, %rd1235;
	mul.hi.u64 	%rd1237, %rd1231, %rd105;
	add.s64 	%rd1238, %rd1220, %rd1236;
	mad.lo.s64 	%rd107, %rd105, %rd1231, %rd1238;
	setp.lt.u64 	%p342, %rd107, %rd1238;
	setp.ne.s64 	%p343, %rd1236, 0;
	setp.eq.s64 	%p344, %rd1238, 0;
	and.pred  	%p345, %p343, %p344;
	or.pred  	%p346, %p342, %p345;
	selp.u64 	%rd1239, 1, 0, %p346;
	add.s64 	%rd1240, %rd1237, %rd1239;
	mul.hi.u64 	%rd1241, %rd1231, %rd103;
	add.s64 	%rd1242, %rd1225, %rd1240;
	mad.lo.s64 	%rd108, %rd103, %rd1231, %rd1242;
	setp.lt.u64 	%p347, %rd108, %rd1242;
	setp.ne.s64 	%p348, %rd1240, 0;
	setp.eq.s64 	%p349, %rd1242, 0;
	and.pred  	%p350, %p348, %p349;
	or.pred  	%p351, %p347, %p350;
	selp.u64 	%rd1243, 1, 0, %p351;
	add.s64 	%rd1244, %rd1241, %rd1243;
	mul.hi.u64 	%rd1245, %rd1231, %rd106;
	add.s64 	%rd1246, %rd1228, %rd1244;
	mad.lo.s64 	%rd109, %rd106, %rd1231, %rd1246;
	setp.lt.u64 	%p352, %rd109, %rd1246;
	setp.ne.s64 	%p353, %rd1244, 0;
	setp.eq.s64 	%p354, %rd1246, 0;
	and.pred  	%p355, %p353, %p354;
	or.pred  	%p356, %p352, %p355;
	selp.u64 	%rd1247, 1, 0, %p356;
	add.s64 	%rd1248, %rd1245, %rd1247;
	add.s64 	%rd110, %rd1230, %rd1248;
	setp.gt.u64 	%p357, %rd110, %rd106;
	@%p357 bra 	$L__BB0_162;
	setp.lt.u64 	%p358, %rd110, %rd106;
	mov.u64 	%rd4255, %rd110;
	mov.u64 	%rd4256, %rd109;
	mov.u64 	%rd4257, %rd108;
	mov.u64 	%rd4258, %rd107;
	@%p358 bra 	$L__BB0_172;
	bra.uni 	$L__BB0_158;
$L__BB0_172:
	mul.hi.u64 	%rd1263, %rd4258, %rd4258;
	mul.lo.s64 	%rd1264, %rd4258, %rd4258;
	mul.hi.u64 	%rd1265, %rd4257, %rd4258;
	mul.lo.s64 	%rd1266, %rd4258, %rd4257;
	add.s64 	%rd1267, %rd1263, %rd1266;
	setp.lt.u64 	%p386, %rd1267, %rd1263;
	selp.u64 	%rd1268, 1, 0, %p386;
	add.s64 	%rd1269, %rd1265, %rd1268;
	mul.hi.u64 	%rd1270, %rd4256, %rd4258;
	mul.lo.s64 	%rd1271, %rd4258, %rd4256;
	add.s64 	%rd1272, %rd1269, %rd1271;
	setp.lt.u64 	%p387, %rd1272, %rd1269;
	selp.u64 	%rd1273, 1, 0, %p387;
	add.s64 	%rd1274, %rd1270, %rd1273;
	mul.hi.u64 	%rd1275, %rd4255, %rd4258;
	mul.lo.s64 	%rd1276, %rd4258, %rd4255;
	add.s64 	%rd1277, %rd1274, %rd1276;
	setp.lt.u64 	%p388, %rd1277, %rd1274;
	selp.u64 	%rd1278, 1, 0, %p388;
	add.s64 	%rd1279, %rd1275, %rd1278;
	mul.hi.u64 	%rd1280, %rd4258, %rd4257;
	add.s64 	%rd1281, %rd1267, %rd1266;
	setp.lt.u64 	%p389, %rd1281, %rd1267;
	selp.u64 	%rd1282, 1, 0, %p389;
	add.s64 	%rd1283, %rd1280, %rd1282;
	mul.hi.u64 	%rd1284, %rd4257, %rd4257;
	add.s64 	%rd1285, %rd1272, %rd1283;
	mad.lo.s64 	%rd1286, %rd4257, %rd4257, %rd1285;
	setp.lt.u64 	%p390, %rd1286, %rd1285;
	setp.ne.s64 	%p391, %rd1283, 0;
	setp.eq.s64 	%p392, %rd1285, 0;
	and.pred  	%p393, %p391, %p392;
	or.pred  	%p394, %p390, %p393;
	selp.u64 	%rd1287, 1, 0, %p394;
	add.s64 	%rd1288, %rd1284, %rd1287;
	mul.hi.u64 	%rd1289, %rd4256, %rd4257;
	mul.lo.s64 	%rd1290, %rd4257, %rd4256;
	add.s64 	%rd1291, %rd1277, %rd1288;
	add.s64 	%rd1292, %rd1291, %rd1290;
	setp.lt.u64 	%p395, %rd1292, %rd1291;
	setp.ne.s64 	%p396, %rd1288, 0;
	setp.eq.s64 	%p397, %rd1291, 0;
	and.pred  	%p398, %p396, %p397;
	or.pred  	%p399, %p395, %p398;
	selp.u64 	%rd1293, 1, 0, %p399;
	add.s64 	%rd1294, %rd1289, %rd1293;
	mul.hi.u64 	%rd1295, %rd4255, %rd4257;
	mul.lo.s64 	%rd1296, %rd4257, %rd4255;
	add.s64 	%rd1297, %rd1279, %rd1294;
	add.s64 	%rd1298, %rd1297, %rd1296;
	setp.lt.u64 	%p400, %rd1298, %rd1297;
	setp.ne.s64 	%p401, %rd1294, 0;
	setp.eq.s64 	%p402, %rd1297, 0;
	and.pred  	%p403, %p401, %p402;
	or.pred  	%p404, %p400, %p403;
	selp.u64 	%rd1299, 1, 0, %p404;
	add.s64 	%rd1300, %rd1295, %rd1299;
	mul.hi.u64 	%rd1301, %rd4258, %rd4256;
	add.s64 	%rd1302, %rd1286, %rd1271;
	setp.lt.u64 	%p405, %rd1302, %rd1286;
	selp.u64 	%rd1303, 1, 0, %p405;
	add.s64 	%rd1304, %rd1301, %rd1303;
	mul.hi.u64 	%rd1305, %rd4257, %rd4256;
	add.s64 	%rd1306, %rd1292, %rd1304;
	add.s64 	%rd1307, %rd1306, %rd1290;
	setp.lt.u64 	%p406, %rd1307, %rd1306;
	setp.ne.s64 	%p407, %rd1304, 0;
	setp.eq.s64 	%p408, %rd1306, 0;
	and.pred  	%p409, %p407, %p408;
	or.pred  	%p410, %p406, %p409;
	selp.u64 	%rd1308, 1, 0, %p410;
	add.s64 	%rd1309, %rd1305, %rd1308;
	mul.hi.u64 	%rd1310, %rd4256, %rd4256;
	add.s64 	%rd1311, %rd1298, %rd1309;
	mad.lo.s64 	%rd1312, %rd4256, %rd4256, %rd1311;
	setp.lt.u64 	%p411, %rd1312, %rd1311;
	setp.ne.s64 	%p412, %rd1309, 0;
	setp.eq.s64 	%p413, %rd1311, 0;
	and.pred  	%p414, %p412, %p413;
	or.pred  	%p415, %p411, %p414;
	selp.u64 	%rd1313, 1, 0, %p415;
	add.s64 	%rd1314, %rd1310, %rd1313;
	mul.hi.u64 	%rd1315, %rd4255, %rd4256;
	mul.lo.s64 	%rd1316, %rd4256, %rd4255;
	add.s64 	%rd1317, %rd1300, %rd1314;
	add.s64 	%rd1318, %rd1317, %rd1316;
	setp.lt.u64 	%p416, %rd1318, %rd1317;
	setp.ne.s64 	%p417, %rd1314, 0;
	setp.eq.s64 	%p418, %rd1317, 0;
	and.pred  	%p419, %p417, %p418;
	or.pred  	%p420, %p416, %p419;
	selp.u64 	%rd1319, 1, 0, %p420;
	add.s64 	%rd1320, %rd1315, %rd1319;
	mul.hi.u64 	%rd1321, %rd4258, %rd4255;
	add.s64 	%rd1322, %rd1307, %rd1276;
	setp.lt.u64 	%p421, %rd1322, %rd1307;
	selp.u64 	%rd1323, 1, 0, %p421;
	add.s64 	%rd1324, %rd1321, %rd1323;
	mul.hi.u64 	%rd1325, %rd4257, %rd4255;
	add.s64 	%rd1326, %rd1312, %rd1324;
	add.s64 	%rd1327, %rd1326, %rd1296;
	setp.lt.u64 	%p422, %rd1327, %rd1326;
	setp.ne.s64 	%p423, %rd1324, 0;
	setp.eq.s64 	%p424, %rd1326, 0;
	and.pred  	%p425, %p423, %p424;
	or.pred  	%p426, %p422, %p425;
	selp.u64 	%rd1328, 1, 0, %p426;
	add.s64 	%rd1329, %rd1325, %rd1328;
	mul.hi.u64 	%rd1330, %rd4256, %rd4255;
	add.s64 	%rd1331, %rd1318, %rd1329;
	add.s64 	%rd1332, %rd1331, %rd1316;
	setp.lt.u64 	%p427, %rd1332, %rd1331;
	setp.ne.s64 	%p428, %rd1329, 0;
	setp.eq.s64 	%p429, %rd1331, 0;
	and.pred  	%p430, %p428, %p429;
	or.pred  	%p431, %p427, %p430;
	selp.u64 	%rd1333, 1, 0, %p431;
	add.s64 	%rd1334, %rd1330, %rd1333;
	mul.hi.u64 	%rd1335, %rd4255, %rd4255;
	add.s64 	%rd1336, %rd1320, %rd1334;
	mad.lo.s64 	%rd1337, %rd4255, %rd4255, %rd1336;
	setp.lt.u64 	%p432, %rd1337, %rd1336;
	setp.ne.s64 	%p433, %rd1334, 0;
	setp.eq.s64 	%p434, %rd1336, 0;
	and.pred  	%p435, %p433, %p434;
	or.pred  	%p436, %p432, %p435;
	selp.u64 	%rd1338, 1, 0, %p436;
	add.s64 	%rd1339, %rd1335, %rd1338;
	mul.lo.s64 	%rd1340, %rd1264, 5408114337257990085;
	mul.hi.u64 	%rd1341, %rd1340, %rd104;
	mul.lo.s64 	%rd1342, %rd104, %rd1340;
	not.b64 	%rd1343, %rd1342;
	setp.gt.u64 	%p437, %rd1264, %rd1343;
	selp.u64 	%rd1344, 1, 0, %p437;
	add.s64 	%rd1345, %rd1341, %rd1344;
	mul.hi.u64 	%rd1346, %rd1340, %rd105;
	add.s64 	%rd1347, %rd1281, %rd1345;
	mad.lo.s64 	%rd1348, %rd105, %rd1340, %rd1347;
	setp.lt.u64 	%p438, %rd1348, %rd1347;
	setp.ne.s64 	%p439, %rd1345, 0;
	setp.eq.s64 	%p440, %rd1347, 0;
	and.pred  	%p441, %p439, %p440;
	or.pred  	%p442, %p438, %p441;
	selp.u64 	%rd1349, 1, 0, %p442;
	add.s64 	%rd1350, %rd1346, %rd1349;
	mul.hi.u64 	%rd1351, %rd1340, %rd103;
	add.s64 	%rd1352, %rd1302, %rd1350;
	mad.lo.s64 	%rd1353, %rd103, %rd1340, %rd1352;
	setp.lt.u64 	%p443, %rd1353, %rd1352;
	setp.ne.s64 	%p444, %rd1350, 0;
	setp.eq.s64 	%p445, %rd1352, 0;
	and.pred  	%p446, %p444, %p445;
	or.pred  	%p447, %p443, %p446;
	selp.u64 	%rd1354, 1, 0, %p447;
	add.s64 	%rd1355, %rd1351, %rd1354;
	mul.hi.u64 	%rd1356, %rd1340, %rd106;
	add.s64 	%rd1357, %rd1322, %rd1355;
	mad.lo.s64 	%rd1358, %rd106, %rd1340, %rd1357;
	setp.lt.u64 	%p448, %rd1358, %rd1357;
	setp.ne.s64 	%p449, %rd1355, 0;
	setp.eq.s64 	%p450, %rd1357, 0;
	and.pred  	%p451, %p449, %p450;
	or.pred  	%p452, %p448, %p451;
	selp.u64 	%rd1359, 1, 0, %p452;
	add.s64 	%rd1360, %rd1356, %rd1359;
	add.s64 	%rd1361, %rd1327, %rd1360;
	setp.lt.u64 	%p453, %rd1361, %rd1327;
	selp.u64 	%rd1362, 1, 0, %p453;
	add.s64 	%rd1363, %rd1332, %rd1362;
	setp.lt.u64 	%p454, %rd1363, %rd1332;
	selp.u64 	%rd1364, 1, 0, %p454;
	add.s64 	%rd1365, %rd1337, %rd1364;
	setp.lt.u64 	%p455, %rd1365, %rd1337;
	selp.u64 	%rd1366, 1, 0, %p455;
	add.s64 	%rd1367, %rd1339, %rd1366;
	mul.lo.s64 	%rd1368, %rd1348, 5408114337257990085;
	mul.hi.u64 	%rd1369, %rd1368, %rd104;
	mul.lo.s64 	%rd1370, %rd104, %rd1368;
	not.b64 	%rd1371, %rd1370;
	setp.gt.u64 	%p456, %rd1348, %rd1371;
	selp.u64 	%rd1372, 1, 0, %p456;
	add.s64 	%rd1373, %rd1369, %rd1372;
	mul.hi.u64 	%rd1374, %rd1368, %rd105;
	add.s64 	%rd1375, %rd1353, %rd1373;
	mad.lo.s64 	%rd1376, %rd105, %rd1368, %rd1375;
	setp.lt.u64 	%p457, %rd1376, %rd1375;
	setp.ne.s64 	%p458, %rd1373, 0;
	setp.eq.s64 	%p459, %rd1375, 0;
	and.pred  	%p460, %p458, %p459;
	or.pred  	%p461, %p457, %p460;
	selp.u64 	%rd1377, 1, 0, %p461;
	add.s64 	%rd1378, %rd1374, %rd1377;
	mul.hi.u64 	%rd1379, %rd1368, %rd103;
	add.s64 	%rd1380, %rd1358, %rd1378;
	mad.lo.s64 	%rd1381, %rd103, %rd1368, %rd1380;
	setp.lt.u64 	%p462, %rd1381, %rd1380;
	setp.ne.s64 	%p463, %rd1378, 0;
	setp.eq.s64 	%p464, %rd1380, 0;
	and.pred  	%p465, %p463, %p464;
	or.pred  	%p466, %p462, %p465;
	selp.u64 	%rd1382, 1, 0, %p466;
	add.s64 	%rd1383, %rd1379, %rd1382;
	mul.hi.u64 	%rd1384, %rd1368, %rd106;
	add.s64 	%rd1385, %rd1361, %rd1383;
	mad.lo.s64 	%rd1386, %rd106, %rd1368, %rd1385;
	setp.lt.u64 	%p467, %rd1386, %rd1385;
	setp.ne.s64 	%p468, %rd1383, 0;
	setp.eq.s64 	%p469, %rd1385, 0;
	and.pred  	%p470, %p468, %p469;
	or.pred  	%p471, %p467, %p470;
	selp.u64 	%rd1387, 1, 0, %p471;
	add.s64 	%rd1388, %rd1384, %rd1387;
	add.s64 	%rd1389, %rd1363, %rd1388;
	setp.lt.u64 	%p472, %rd1389, %rd1363;
	selp.u64 	%rd1390, 1, 0, %p472;
	add.s64 	%rd1391, %rd1365, %rd1390;
	setp.lt.u64 	%p473, %rd1391, %rd1365;
	selp.u64 	%rd1392, 1, 0, %p473;
	add.s64 	%rd1393, %rd1367, %rd1392;
	mul.lo.s64 	%rd1394, %rd1376, 5408114337257990085;
	mul.hi.u64 	%rd1395, %rd1394, %rd104;
	mul.lo.s64 	%rd1396, %rd104, %rd1394;
	not.b64 	%rd1397, %rd1396;
	setp.gt.u64 	%p474, %rd1376, %rd1397;
	selp.u64 	%rd1398, 1, 0, %p474;
	add.s64 	%rd1399, %rd1395, %rd1398;
	mul.hi.u64 	%rd1400, %rd1394, %rd105;
	add.s64 	%rd1401, %rd1381, %rd1399;
	mad.lo.s64 	%rd1402, %rd105, %rd1394, %rd1401;
	setp.lt.u64 	%p475, %rd1402, %rd1401;
	setp.ne.s64 	%p476, %rd1399, 0;
	setp.eq.s64 	%p477, %rd1401, 0;
	and.pred  	%p478, %p476, %p477;
	or.pred  	%p479, %p475, %p478;
	selp.u64 	%rd1403, 1, 0, %p479;
	add.s64 	%rd1404, %rd1400, %rd1403;
	mul.hi.u64 	%rd1405, %rd1394, %rd103;
	add.s64 	%rd1406, %rd1386, %rd1404;
	mad.lo.s64 	%rd1407, %rd103, %rd1394, %rd1406;
	setp.lt.u64 	%p480, %rd1407, %rd1406;
	setp.ne.s64 	%p481, %rd1404, 0;
	setp.eq.s64 	%p482, %rd1406, 0;
	and.pred  	%p483, %p481, %p482;
	or.pred  	%p484, %p480, %p483;
	selp.u64 	%rd1408, 1, 0, %p484;
	add.s64 	%rd1409, %rd1405, %rd1408;
	mul.hi.u64 	%rd1410, %rd1394, %rd106;
	add.s64 	%rd1411, %rd1389, %rd1409;
	mad.lo.s64 	%rd1412, %rd106, %rd1394, %rd1411;
	setp.lt.u64 	%p485, %rd1412, %rd1411;
	setp.ne.s64 	%p486, %rd1409, 0;
	setp.eq.s64 	%p487, %rd1411, 0;
	and.pred  	%p488, %p486, %p487;
	or.pred  	%p489, %p485, %p488;
	selp.u64 	%rd1413, 1, 0, %p489;
	add.s64 	%rd1414, %rd1410, %rd1413;
	add.s64 	%rd1415, %rd1391, %rd1414;
	setp.lt.u64 	%p490, %rd1415, %rd1391;
	selp.u64 	%rd1416, 1, 0, %p490;
	add.s64 	%rd1417, %rd1393, %rd1416;
	mul.lo.s64 	%rd1418, %rd1402, 5408114337257990085;
	mul.hi.u64 	%rd1419, %rd1418, %rd104;
	mul.lo.s64 	%rd1420, %rd104, %rd1418;
	not.b64 	%rd1421, %rd1420;
	setp.gt.u64 	%p491, %rd1402, %rd1421;
	selp.u64 	%rd1422, 1, 0, %p491;
	add.s64 	%rd1423, %rd1419, %rd1422;
	mul.hi.u64 	%rd1424, %rd1418, %rd105;
	add.s64 	%rd1425, %rd1407, %rd1423;
	mad.lo.s64 	%rd328, %rd105, %rd1418, %rd1425;
	setp.lt.u64 	%p492, %rd328, %rd1425;
	setp.ne.s64 	%p493, %rd1423, 0;
	setp.eq.s64 	%p494, %rd1425, 0;
	and.pred  	%p495, %p493, %p494;
	or.pred  	%p496, %p492, %p495;
	selp.u64 	%rd1426, 1, 0, %p496;
	add.s64 	%rd1427, %rd1424, %rd1426;
	mul.hi.u64 	%rd1428, %rd1418, %rd103;
	add.s64 	%rd1429, %rd1412, %rd1427;
	mad.lo.s64 	%rd329, %rd103, %rd1418, %rd1429;
	setp.lt.u64 	%p497, %rd329, %rd1429;
	setp.ne.s64 	%p498, %rd1427, 0;
	setp.eq.s64 	%p499, %rd1429, 0;
	and.pred  	%p500, %p498, %p499;
	or.pred  	%p501, %p497, %p500;
	selp.u64 	%rd1430, 1, 0, %p501;
	add.s64 	%rd1431, %rd1428, %rd1430;
	mul.hi.u64 	%rd1432, %rd1418, %rd106;
	add.s64 	%rd1433, %rd1415, %rd1431;
	mad.lo.s64 	%rd330, %rd106, %rd1418, %rd1433;
	setp.lt.u64 	%p502, %rd330, %rd1433;
	setp.ne.s64 	%p503, %rd1431, 0;
	setp.eq.s64 	%p504, %rd1433, 0;
	and.pred  	%p505, %p503, %p504;
	or.pred  	%p506, %p502, %p505;
	selp.u64 	%rd1434, 1, 0, %p506;
	add.s64 	%rd1435, %rd1432, %rd1434;
	add.s64 	%rd331, %rd1417, %rd1435;
	setp.gt.u64 	%p507, %rd331, %rd106;
	@%p507 bra 	$L__BB0_178;
	setp.lt.u64 	%p508, %rd331, %rd106;
	mov.u64 	%rd4259, %rd331;
	mov.u64 	%rd4260, %rd330;
	mov.u64 	%rd4261, %rd329;
	mov.u64 	%rd4262, %rd328;
	@%p508 bra 	$L__BB0_186;
	setp.gt.u64 	%p509, %rd330, %rd103;
	@%p509 bra 	$L__BB0_178;
	setp.lt.u64 	%p510, %rd330, %rd103;
	mov.u64 	%rd4259, %rd331;
	mov.u64 	%rd4260, %rd330;
	mov.u64 	%rd4261, %rd329;
	mov.u64 	%rd4262, %rd328;
	@%p510 bra 	$L__BB0_186;
	setp.gt.u64 	%p511, %rd329, %rd105;
	@%p511 bra 	$L__BB0_178;
	setp.lt.u64 	%p512, %rd329, %rd105;
	setp.lt.u64 	%p513, %rd328, %rd104;
	or.pred  	%p514, %p512, %p513;
	mov.u64 	%rd4259, %rd331;
	mov.u64 	%rd4260, %rd330;
	mov.u64 	%rd4261, %rd329;
	mov.u64 	%rd4262, %rd328;
	@%p514 bra 	$L__BB0_186;
$L__BB0_178:
	sub.s64 	%rd332, %rd328, %rd104;
	setp.lt.u64 	%p515, %rd328, %rd104;
	selp.u64 	%rd333, 1, 0, %p515;
	add.s64 	%rd1436, %rd105, %rd333;
	sub.s64 	%rd334, %rd329, %rd1436;
	setp.lt.u64 	%p516, %rd329, %rd1436;
	selp.u64 	%rd335, 1, 0, %p516;
	add.s64 	%rd336, %rd103, %rd335;
	sub.s64 	%rd4260, %rd330, %rd336;
	setp.lt.u64 	%p517, %rd330, %rd336;
	selp.u64 	%rd1437, 1, 0, %p517;
	add.s64 	%rd1438, %rd106, %rd1437;
	sub.s64 	%rd4259, %rd331, %rd1438;
	setp.ge.u64 	%p518, %rd331, %rd1438;
	mov.u64 	%rd4261, %rd334;
	mov.u64 	%rd4262, %rd332;
	@%p518 bra 	$L__BB0_186;
	setp.lt.u64 	%p519, %rd329, %rd334;
	selp.u64 	%rd1439, 1, 0, %p519;
	setp.eq.s64 	%p520, %rd329, %rd334;
	selp.b64 	%rd1440, %rd333, 0, %p520;
	or.b64  	%rd1441, %rd1440, %rd1439;
	add.s64 	%rd339, %rd4260, %rd1441;
	add.s64 	%rd340, %rd339, %rd103;
	setp.lt.u64 	%p521, %rd340, %rd4260;
	selp.u64 	%rd1442, 1, 0, %p521;
	setp.eq.s64 	%p522, %rd340, %rd4260;
	selp.b64 	%rd1443, %rd1441, 0, %p522;
	or.b64  	%rd1444, %rd1443, %rd1442;
	add.s64 	%rd341, %rd4259, %rd1444;
	add.s64 	%rd342, %rd341, %rd106;
	setp.lt.u64 	%p523, %rd342, %rd4259;
	selp.u64 	%rd1446, 1, 0, %p523;
	setp.eq.s64 	%p524, %rd342, %rd4259;
	selp.b64 	%rd1447, %rd1444, 0, %p524;
	or.b64  	%rd1448, %rd1447, %rd1446;
	setp.ne.s64 	%p525, %rd1448, 0;
	setp.gt.u64 	%p526, %rd342, %rd106;
	or.pred  	%p527, %p525, %p526;
	@%p527 bra 	$L__BB0_185;
	setp.lt.u64 	%p528, %rd342, %rd106;
	mov.u64 	%rd4259, %rd342;
	mov.u64 	%rd4260, %rd340;
	mov.u64 	%rd4261, %rd329;
	mov.u64 	%rd4262, %rd328;
	@%p528 bra 	$L__BB0_186;
	setp.gt.u64 	%p529, %rd340, %rd103;
	@%p529 bra 	$L__BB0_185;
	setp.lt.u64 	%p530, %rd340, %rd103;
	mov.u64 	%rd4259, %rd342;
	mov.u64 	%rd4260, %rd340;
	mov.u64 	%rd4261, %rd329;
	mov.u64 	%rd4262, %rd328;
	@%p530 bra 	$L__BB0_186;
	setp.gt.u64 	%p531, %rd329, %rd105;
	@%p531 bra 	$L__BB0_185;
	setp.lt.u64 	%p532, %rd328, %rd104;
	setp.lt.u64 	%p533, %rd329, %rd105;
	or.pred  	%p534, %p533, %p532;
	mov.u64 	%rd4259, %rd342;
	mov.u64 	%rd4260, %rd340;
	mov.u64 	%rd4261, %rd329;
	mov.u64 	%rd4262, %rd328;
	@%p534 bra 	$L__BB0_186;
$L__BB0_185:
	sub.s64 	%rd4260, %rd339, %rd335;
	setp.lt.u64 	%p535, %rd340, %rd336;
	selp.s64 	%rd1449, -1, 0, %p535;
	add.s64 	%rd4259, %rd341, %rd1449;
	mov.u64 	%rd4261, %rd334;
	mov.u64 	%rd4262, %rd332;
$L__BB0_186:
	shl.b64 	%rd349, %rd2, 1;
	shr.u64 	%rd1450, %rd2, 63;
	mov.b64 	{%r34, %r35}, %rd3;
	mov.b64 	{%r36, %r37}, %rd2;
	shf.l.wrap.b32 	%r38, %r37, %r34, 1;
	shf.l.wrap.b32 	%r39, %r34, %r35, 1;
	mov.b64 	%rd350, {%r38, %r39};
	setp.lt.u64 	%p536, %rd350, %rd3;
	selp.u64 	%rd1451, 1, 0, %p536;
	setp.eq.s64 	%p537, %rd350, %rd3;
	selp.b64 	%rd1452, %rd1450, 0, %p537;
	or.b64  	%rd1453, %rd1452, %rd1451;
	shl.b64 	%rd1454, %rd4, 1;
	or.b64  	%rd351, %rd1453, %rd1454;
	setp.lt.u64 	%p538, %rd351, %rd4;
	selp.u64 	%rd1455, 1, 0, %p538;
	setp.eq.s64 	%p539, %rd351, %rd4;
	selp.b64 	%rd1456, %rd1453, 0, %p539;
	or.b64  	%rd1457, %rd1456, %rd1455;
	shl.b64 	%rd1459, %rd5, 1;
	add.s64 	%rd4266, %rd1457, %rd1459;
	setp.lt.u64 	%p540, %rd4266, %rd5;
	selp.u64 	%rd1460, 1, 0, %p540;
	setp.eq.s64 	%p541, %rd4266, %rd5;
	selp.b64 	%rd1461, %rd1457, 0, %p541;
	or.b64  	%rd1462, %rd1461, %rd1460;
	setp.ne.s64 	%p542, %rd1462, 0;
	setp.gt.u64 	%p543, %rd4266, %rd106;
	or.pred  	%p544, %p542, %p543;
	@%p544 bra 	$L__BB0_192;
	setp.lt.u64 	%p545, %rd4266, %rd106;
	mov.u64 	%rd4263, %rd349;
	mov.u64 	%rd4264, %rd350;
	mov.u64 	%rd4265, %rd351;
	@%p545 bra 	$L__BB0_193;
	setp.gt.u64 	%p546, %rd351, %rd103;
	@%p546 bra 	$L__BB0_192;
	setp.lt.u64 	%p547, %rd351, %rd103;
	mov.u64 	%rd4263, %rd349;
	mov.u64 	%rd4264, %rd350;
	mov.u64 	%rd4265, %rd351;
	@%p547 bra 	$L__BB0_193;
	setp.gt.u64 	%p548, %rd350, %rd105;
	@%p548 bra 	$L__BB0_192;
	setp.lt.u64 	%p549, %rd350, %rd105;
	setp.lt.u64 	%p550, %rd349, %rd104;
	or.pred  	%p551, %p549, %p550;
	mov.u64 	%rd4263, %rd349;
	mov.u64 	%rd4264, %rd350;
	mov.u64 	%rd4265, %rd351;
	@%p551 bra 	$L__BB0_193;
$L__BB0_192:
	sub.s64 	%rd4263, %rd349, %rd104;
	setp.lt.u64 	%p552, %rd349, %rd104;
	selp.u64 	%rd1463, 1, 0, %p552;
	add.s64 	%rd1464, %rd105, %rd1463;
	sub.s64 	%rd4264, %rd350, %rd1464;
	setp.lt.u64 	%p553, %rd350, %rd1464;
	selp.u64 	%rd1465, 1, 0, %p553;
	add.s64 	%rd1466, %rd103, %rd1465;
	sub.s64 	%rd4265, %rd351, %rd1466;
	setp.lt.u64 	%p554, %rd351, %rd1466;
	selp.u64 	%rd1467, 1, 0, %p554;
	add.s64 	%rd1468, %rd106, %rd1467;
	sub.s64 	%rd4266, %rd4266, %rd1468;
$L__BB0_193:
	sub.s64 	%rd361, %rd4262, %rd4263;
	setp.lt.u64 	%p555, %rd4262, %rd4263;
	selp.u64 	%rd1469, 1, 0, %p555;
	add.s64 	%rd1470, %rd4264, %rd1469;
	sub.s64 	%rd4348, %rd4261, %rd1470;
	setp.lt.u64 	%p556, %rd4261, %rd1470;
	selp.u64 	%rd1471, 1, 0, %p556;
	add.s64 	%rd1472, %rd4265, %rd1471;
	sub.s64 	%rd4349, %rd4260, %rd1472;
	setp.lt.u64 	%p557, %rd4260, %rd1472;
	selp.u64 	%rd1473, 1, 0, %p557;
	add.s64 	%rd1474, %rd4266, %rd1473;
	sub.s64 	%rd4350, %rd4259, %rd1474;
	setp.ge.u64 	%p558, %rd4259, %rd1474;
	mov.u64 	%rd4347, %rd361;
	@%p558 bra 	$L__BB0_201;
	add.s64 	%rd4347, %rd361, %rd104;
	setp.lt.u64 	%p559, %rd4347, %rd361;
	selp.u64 	%rd1475, 1, 0, %p559;
	add.s64 	%rd366, %rd4348, %rd1475;
	add.s64 	%rd367, %rd366, %rd105;
	setp.lt.u64 	%p560, %rd367, %rd4348;
	selp.u64 	%rd1476, 1, 0, %p560;
	setp.eq.s64 	%p561, %rd367, %rd4348;
	selp.b64 	%rd1477, %rd1475, 0, %p561;
	or.b64  	%rd1478, %rd1477, %rd1476;
	add.s64 	%rd368, %rd4349, %rd1478;
	add.s64 	%rd369, %rd368, %rd103;
	setp.lt.u64 	%p562, %rd369, %rd4349;
	selp.u64 	%rd1479, 1, 0, %p562;
	setp.eq.s64 	%p563, %rd369, %rd4349;
	selp.b64 	%rd1480, %rd1478, 0, %p563;
	or.b64  	%rd1481, %rd1480, %rd1479;
	add.s64 	%rd370, %rd4350, %rd1481;
	add.s64 	%rd371, %rd370, %rd106;
	setp.lt.u64 	%p564, %rd371, %rd4350;
	selp.u64 	%rd1483, 1, 0, %p564;
	setp.eq.s64 	%p565, %rd371, %rd4350;
	selp.b64 	%rd1484, %rd1481, 0, %p565;
	or.b64  	%rd1485, %rd1484, %rd1483;
	setp.ne.s64 	%p566, %rd1485, 0;
	setp.gt.u64 	%p567, %rd371, %rd106;
	or.pred  	%p568, %p566, %p567;
	@%p568 bra 	$L__BB0_200;
	setp.lt.u64 	%p569, %rd371, %rd106;
	mov.u64 	%rd4350, %rd371;
	mov.u64 	%rd4349, %rd369;
	mov.u64 	%rd4348, %rd367;
	@%p569 bra 	$L__BB0_201;
	setp.gt.u64 	%p570, %rd369, %rd103;
	@%p570 bra 	$L__BB0_200;
	setp.lt.u64 	%p571, %rd369, %rd103;
	mov.u64 	%rd4350, %rd371;
	mov.u64 	%rd4349, %rd369;
	mov.u64 	%rd4348, %rd367;
	@%p571 bra 	$L__BB0_201;
	setp.gt.u64 	%p572, %rd367, %rd105;
	@%p572 bra 	$L__BB0_200;
	setp.lt.u64 	%p573, %rd367, %rd105;
	setp.lt.u64 	%p574, %rd4347, %rd104;
	or.pred  	%p575, %p573, %p574;
	mov.u64 	%rd4350, %rd371;
	mov.u64 	%rd4349, %rd369;
	mov.u64 	%rd4348, %rd367;
	@%p575 bra 	$L__BB0_201;
$L__BB0_200:
	setp.lt.u64 	%p576, %rd4347, %rd104;
	selp.u64 	%rd1486, 1, 0, %p576;
	add.s64 	%rd1487, %rd105, %rd1486;
	selp.s64 	%rd1488, -1, 0, %p576;
	add.s64 	%rd4348, %rd366, %rd1488;
	setp.lt.u64 	%p577, %rd367, %rd1487;
	selp.u64 	%rd1489, 1, 0, %p577;
	add.s64 	%rd1490, %rd103, %rd1489;
	selp.s64 	%rd1491, -1, 0, %p577;
	add.s64 	%rd4349, %rd368, %rd1491;
	setp.lt.u64 	%p578, %rd369, %rd1490;
	selp.s64 	%rd1492, -1, 0, %p578;
	add.s64 	%rd4350, %rd370, %rd1492;
	mov.u64 	%rd4347, %rd361;
$L__BB0_201:
	sub.s64 	%rd379, %rd2, %rd4347;
	setp.lt.u64 	%p579, %rd2, %rd4347;
	selp.u64 	%rd1493, 1, 0, %p579;
	add.s64 	%rd1494, %rd4348, %rd1493;
	sub.s64 	%rd4273, %rd3, %rd1494;
	setp.lt.u64 	%p580, %rd3, %rd1494;
	selp.u64 	%rd1495, 1, 0, %p580;
	add.s64 	%rd1496, %rd4349, %rd1495;
	sub.s64 	%rd4272, %rd4, %rd1496;
	setp.lt.u64 	%p581, %rd4, %rd1496;
	selp.u64 	%rd1497, 1, 0, %p581;
	add.s64 	%rd1498, %rd4350, %rd1497;
	sub.s64 	%rd4271, %rd5, %rd1498;
	setp.ge.u64 	%p582, %rd5, %rd1498;
	mov.u64 	%rd4274, %rd379;
	@%p582 bra 	$L__BB0_209;
	add.s64 	%rd4274, %rd379, %rd104;
	setp.lt.u64 	%p583, %rd4274, %rd379;
	selp.u64 	%rd1499, 1, 0, %p583;
	add.s64 	%rd384, %rd4273, %rd1499;
	add.s64 	%rd385, %rd384, %rd105;
	setp.lt.u64 	%p584, %rd385, %rd4273;
	selp.u64 	%rd1500, 1, 0, %p584;
	setp.eq.s64 	%p585, %rd385, %rd4273;
	selp.b64 	%rd1501, %rd1499, 0, %p585;
	or.b64  	%rd1502, %rd1501, %rd1500;
	add.s64 	%rd386, %rd4272, %rd1502;
	add.s64 	%rd387, %rd386, %rd103;
	setp.lt.u64 	%p586, %rd387, %rd4272;
	selp.u64 	%rd1503, 1, 0, %p586;
	setp.eq.s64 	%p587, %rd387, %rd4272;
	selp.b64 	%rd1504, %rd1502, 0, %p587;
	or.b64  	%rd1505, %rd1504, %rd1503;
	add.s64 	%rd388, %rd4271, %rd1505;
	add.s64 	%rd389, %rd388, %rd106;
	setp.lt.u64 	%p588, %rd389, %rd4271;
	selp.u64 	%rd1507, 1, 0, %p588;
	setp.eq.s64 	%p589, %rd389, %rd4271;
	selp.b64 	%rd1508, %rd1505, 0, %p589;
	or.b64  	%rd1509, %rd1508, %rd1507;
	setp.ne.s64 	%p590, %rd1509, 0;
	setp.gt.u64 	%p591, %rd389, %rd106;
	or.pred  	%p592, %p590, %p591;
	@%p592 bra 	$L__BB0_208;
	setp.lt.u64 	%p593, %rd389, %rd106;
	mov.u64 	%rd4271, %rd389;
	mov.u64 	%rd4272, %rd387;
	mov.u64 	%rd4273, %rd385;
	@%p593 bra 	$L__BB0_209;
	setp.gt.u64 	%p594, %rd387, %rd103;
	@%p594 bra 	$L__BB0_208;
	setp.lt.u64 	%p595, %rd387, %rd103;
	mov.u64 	%rd4271, %rd389;
	mov.u64 	%rd4272, %rd387;
	mov.u64 	%rd4273, %rd385;
	@%p595 bra 	$L__BB0_209;
	setp.gt.u64 	%p596, %rd385, %rd105;
	@%p596 bra 	$L__BB0_208;
	setp.lt.u64 	%p597, %rd385, %rd105;
	setp.lt.u64 	%p598, %rd4274, %rd104;
	or.pred  	%p599, %p597, %p598;
	mov.u64 	%rd4271, %rd389;
	mov.u64 	%rd4272, %rd387;
	mov.u64 	%rd4273, %rd385;
	@%p599 bra 	$L__BB0_209;
$L__BB0_208:
	setp.lt.u64 	%p600, %rd4274, %rd104;
	selp.u64 	%rd1510, 1, 0, %p600;
	add.s64 	%rd1511, %rd105, %rd1510;
	selp.s64 	%rd1512, -1, 0, %p600;
	add.s64 	%rd4273, %rd384, %rd1512;
	setp.lt.u64 	%p601, %rd385, %rd1511;
	selp.u64 	%rd1513, 1, 0, %p601;
	add.s64 	%rd1514, %rd103, %rd1513;
	selp.s64 	%rd1515, -1, 0, %p601;
	add.s64 	%rd4272, %rd386, %rd1515;
	setp.lt.u64 	%p602, %rd387, %rd1514;
	selp.s64 	%rd1516, -1, 0, %p602;
	add.s64 	%rd4271, %rd388, %rd1516;
	mov.u64 	%rd4274, %rd379;
$L__BB0_209:
	mul.hi.u64 	%rd1517, %rd4258, %rd4274;
	mul.lo.s64 	%rd1518, %rd4274, %rd4258;
	mul.hi.u64 	%rd1519, %rd4257, %rd4274;
	mad.lo.s64 	%rd1520, %rd4274, %rd4257, %rd1517;
	setp.lt.u64 	%p603, %rd1520, %rd1517;
	selp.u64 	%rd1521, 1, 0, %p603;
	add.s64 	%rd1522, %rd1519, %rd1521;
	mul.hi.u64 	%rd1523, %rd4256, %rd4274;
	mad.lo.s64 	%rd1524, %rd4274, %rd4256, %rd1522;
	setp.lt.u64 	%p604, %rd1524, %rd1522;
	selp.u64 	%rd1525, 1, 0, %p604;
	add.s64 	%rd1526, %rd1523, %rd1525;
	mul.hi.u64 	%rd1527, %rd4255, %rd4274;
	mad.lo.s64 	%rd1528, %rd4274, %rd4255, %rd1526;
	setp.lt.u64 	%p605, %rd1528, %rd1526;
	selp.u64 	%rd1529, 1, 0, %p605;
	add.s64 	%rd1530, %rd1527, %rd1529;
	mul.hi.u64 	%rd1531, %rd4258, %rd4273;
	mad.lo.s64 	%rd1532, %rd4273, %rd4258, %rd1520;
	setp.lt.u64 	%p606, %rd1532, %rd1520;
	selp.u64 	%rd1533, 1, 0, %p606;
	add.s64 	%rd1534, %rd1531, %rd1533;
	mul.hi.u64 	%rd1535, %rd4257, %rd4273;
	add.s64 	%rd1536, %rd1524, %rd1534;
	mad.lo.s64 	%rd1537, %rd4273, %rd4257, %rd1536;
	setp.lt.u64 	%p607, %rd1537, %rd1536;
	setp.ne.s64 	%p608, %rd1534, 0;
	setp.eq.s64 	%p609, %rd1536, 0;
	and.pred  	%p610, %p608, %p609;
	or.pred  	%p611, %p607, %p610;
	selp.u64 	%rd1538, 1, 0, %p611;
	add.s64 	%rd1539, %rd1535, %rd1538;
	mul.hi.u64 	%rd1540, %rd4256, %rd4273;
	add.s64 	%rd1541, %rd1528, %rd1539;
	mad.lo.s64 	%rd1542, %rd4273, %rd4256, %rd1541;
	setp.lt.u64 	%p612, %rd1542, %rd1541;
	setp.ne.s64 	%p613, %rd1539, 0;
	setp.eq.s64 	%p614, %rd1541, 0;
	and.pred  	%p615, %p613, %p614;
	or.pred  	%p616, %p612, %p615;
	selp.u64 	%rd1543, 1, 0, %p616;
	add.s64 	%rd1544, %rd1540, %rd1543;
	mul.hi.u64 	%rd1545, %rd4255, %rd4273;
	add.s64 	%rd1546, %rd1530, %rd1544;
	mad.lo.s64 	%rd1547, %rd4273, %rd4255, %rd1546;
	setp.lt.u64 	%p617, %rd1547, %rd1546;
	setp.ne.s64 	%p618, %rd1544, 0;
	setp.eq.s64 	%p619, %rd1546, 0;
	and.pred  	%p620, %p618, %p619;
	or.pred  	%p621, %p617, %p620;
	selp.u64 	%rd1548, 1, 0, %p621;
	add.s64 	%rd1549, %rd1545, %rd1548;
	mul.hi.u64 	%rd1550, %rd4258, %rd4272;
	mad.lo.s64 	%rd1551, %rd4272, %rd4258, %rd1537;
	setp.lt.u64 	%p622, %rd1551, %rd1537;
	selp.u64 	%rd1552, 1, 0, %p622;
	add.s64 	%rd1553, %rd1550, %rd1552;
	mul.hi.u64 	%rd1554, %rd4257, %rd4272;
	add.s64 	%rd1555, %rd1542, %rd1553;
	mad.lo.s64 	%rd1556, %rd4272, %rd4257, %rd1555;
	setp.lt.u64 	%p623, %rd1556, %rd1555;
	setp.ne.s64 	%p624, %rd1553, 0;
	setp.eq.s64 	%p625, %rd1555, 0;
	and.pred  	%p626, %p624, %p625;
	or.pred  	%p627, %p623, %p626;
	selp.u64 	%rd1557, 1, 0, %p627;
	add.s64 	%rd1558, %rd1554, %rd1557;
	mul.hi.u64 	%rd1559, %rd4256, %rd4272;
	add.s64 	%rd1560, %rd1547, %rd1558;
	mad.lo.s64 	%rd1561, %rd4272, %rd4256, %rd1560;
	setp.lt.u64 	%p628, %rd1561, %rd1560;
	setp.ne.s64 	%p629, %rd1558, 0;
	setp.eq.s64 	%p630, %rd1560, 0;
	and.pred  	%p631, %p629, %p630;
	or.pred  	%p632, %p628, %p631;
	selp.u64 	%rd1562, 1, 0, %p632;
	add.s64 	%rd1563, %rd1559, %rd1562;
	mul.hi.u64 	%rd1564, %rd4255, %rd4272;
	add.s64 	%rd1565, %rd1549, %rd1563;
	mad.lo.s64 	%rd1566, %rd4272, %rd4255, %rd1565;
	setp.lt.u64 	%p633, %rd1566, %rd1565;
	setp.ne.s64 	%p634, %rd1563, 0;
	setp.eq.s64 	%p635, %rd1565, 0;
	and.pred  	%p636, %p634, %p635;
	or.pred  	%p637, %p633, %p636;
	selp.u64 	%rd1567, 1, 0, %p637;
	add.s64 	%rd1568, %rd1564, %rd1567;
	mul.hi.u64 	%rd1569, %rd4258, %rd4271;
	mad.lo.s64 	%rd1570, %rd4271, %rd4258, %rd1556;
	setp.lt.u64 	%p638, %rd1570, %rd1556;
	selp.u64 	%rd1571, 1, 0, %p638;
	add.s64 	%rd1572, %rd1569, %rd1571;
	mul.hi.u64 	%rd1573, %rd4257, %rd4271;
	add.s64 	%rd1574, %rd1561, %rd1572;
	mad.lo.s64 	%rd1575, %rd4271, %rd4257, %rd1574;
	setp.lt.u64 	%p639, %rd1575, %rd1574;
	setp.ne.s64 	%p640, %rd1572, 0;
	setp.eq.s64 	%p641, %rd1574, 0;
	and.pred  	%p642, %p640, %p641;
	or.pred  	%p643, %p639, %p642;
	selp.u64 	%rd1576, 1, 0, %p643;
	add.s64 	%rd1577, %rd1573, %rd1576;
	mul.hi.u64 	%rd1578, %rd4256, %rd4271;
	add.s64 	%rd1579, %rd1566, %rd1577;
	mad.lo.s64 	%rd1580, %rd4271, %rd4256, %rd1579;
	setp.lt.u64 	%p644, %rd1580, %rd1579;
	setp.ne.s64 	%p645, %rd1577, 0;
	setp.eq.s64 	%p646, %rd1579, 0;
	and.pred  	%p647, %p645, %p646;
	or.pred  	%p648, %p644, %p647;
	selp.u64 	%rd1581, 1, 0, %p648;
	add.s64 	%rd1582, %rd1578, %rd1581;
	mul.hi.u64 	%rd1583, %rd4255, %rd4271;
	add.s64 	%rd1584, %rd1568, %rd1582;
	mad.lo.s64 	%rd1585, %rd4271, %rd4255, %rd1584;
	setp.lt.u64 	%p649, %rd1585, %rd1584;
	setp.ne.s64 	%p650, %rd1582, 0;
	setp.eq.s64 	%p651, %rd1584, 0;
	and.pred  	%p652, %p650, %p651;
	or.pred  	%p653, %p649, %p652;
	selp.u64 	%rd1586, 1, 0, %p653;
	add.s64 	%rd1587, %rd1583, %rd1586;
	mul.lo.s64 	%rd1588, %rd1518, 5408114337257990085;
	mul.hi.u64 	%rd1589, %rd1588, %rd104;
	mul.lo.s64 	%rd1590, %rd104, %rd1588;
	not.b64 	%rd1591, %rd1590;
	setp.gt.u64 	%p654, %rd1518, %rd1591;
	selp.u64 	%rd1592, 1, 0, %p654;
	add.s64 	%rd1593, %rd1589, %rd1592;
	mul.hi.u64 	%rd1594, %rd1588, %rd105;
	add.s64 	%rd1595, %rd1532, %rd1593;
	mad.lo.s64 	%rd1596, %rd105, %rd1588, %rd1595;
	setp.lt.u64 	%p655, %rd1596, %rd1595;
	setp.ne.s64 	%p656, %rd1593, 0;
	setp.eq.s64 	%p657, %rd1595, 0;
	and.pred  	%p658, %p656, %p657;
	or.pred  	%p659, %p655, %p658;
	selp.u64 	%rd1597, 1, 0, %p659;
	add.s64 	%rd1598, %rd1594, %rd1597;
	mul.hi.u64 	%rd1599, %rd1588, %rd103;
	add.s64 	%rd1600, %rd1551, %rd1598;
	mad.lo.s64 	%rd1601, %rd103, %rd1588, %rd1600;
	setp.lt.u64 	%p660, %rd1601, %rd1600;
	setp.ne.s64 	%p661, %rd1598, 0;
	setp.eq.s64 	%p662, %rd1600, 0;
	and.pred  	%p663, %p661, %p662;
	or.pred  	%p664, %p660, %p663;
	selp.u64 	%rd1602, 1, 0, %p664;
	add.s64 	%rd1603, %rd1599, %rd1602;
	mul.hi.u64 	%rd1604, %rd1588, %rd106;
	add.s64 	%rd1605, %rd1570, %rd1603;
	mad.lo.s64 	%rd1606, %rd106, %rd1588, %rd1605;
	setp.lt.u64 	%p665, %rd1606, %rd1605;
	setp.ne.s64 	%p666, %rd1603, 0;
	setp.eq.s64 	%p667, %rd1605, 0;
	and.pred  	%p668, %p666, %p667;
	or.pred  	%p669, %p665, %p668;
	selp.u64 	%rd1607, 1, 0, %p669;
	add.s64 	%rd1608, %rd1604, %rd1607;
	add.s64 	%rd1609, %rd1575, %rd1608;
	setp.lt.u64 	%p670, %rd1609, %rd1575;
	selp.u64 	%rd1610, 1, 0, %p670;
	add.s64 	%rd1611, %rd1580, %rd1610;
	setp.lt.u64 	%p671, %rd1611, %rd1580;
	selp.u64 	%rd1612, 1, 0, %p671;
	add.s64 	%rd1613, %rd1585, %rd1612;
	setp.lt.u64 	%p672, %rd1613, %rd1585;
	selp.u64 	%rd1614, 1, 0, %p672;
	add.s64 	%rd1615, %rd1587, %rd1614;
	mul.lo.s64 	%rd1616, %rd1596, 5408114337257990085;
	mul.hi.u64 	%rd1617, %rd1616, %rd104;
	mul.lo.s64 	%rd1618, %rd104, %rd1616;
	not.b64 	%rd1619, %rd1618;
	setp.gt.u64 	%p673, %rd1596, %rd1619;
	selp.u64 	%rd1620, 1, 0, %p673;
	add.s64 	%rd1621, %rd1617, %rd1620;
	mul.hi.u64 	%rd1622, %rd1616, %rd105;
	add.s64 	%rd1623, %rd1601, %rd1621;
	mad.lo.s64 	%rd1624, %rd105, %rd1616, %rd1623;
	setp.lt.u64 	%p674, %rd1624, %rd1623;
	setp.ne.s64 	%p675, %rd1621, 0;
	setp.eq.s64 	%p676, %rd1623, 0;
	and.pred  	%p677, %p675, %p676;
	or.pred  	%p678, %p674, %p677;
	selp.u64 	%rd1625, 1, 0, %p678;
	add.s64 	%rd1626, %rd1622, %rd1625;
	mul.hi.u64 	%rd1627, %rd1616, %rd103;
	add.s64 	%rd1628, %rd1606, %rd1626;
	mad.lo.s64 	%rd1629, %rd103, %rd1616, %rd1628;
	setp.lt.u64 	%p679, %rd1629, %rd1628;
	setp.ne.s64 	%p680, %rd1626, 0;
	setp.eq.s64 	%p681, %rd1628, 0;
	and.pred  	%p682, %p680, %p681;
	or.pred  	%p683, %p679, %p682;
	selp.u64 	%rd1630, 1, 0, %p683;
	add.s64 	%rd1631, %rd1627, %rd1630;
	mul.hi.u64 	%rd1632, %rd1616, %rd106;
	add.s64 	%rd1633, %rd1609, %rd1631;
	mad.lo.s64 	%rd1634, %rd106, %rd1616, %rd1633;
	setp.lt.u64 	%p684, %rd1634, %rd1633;
	setp.ne.s64 	%p685, %rd1631, 0;
	setp.eq.s64 	%p686, %rd1633, 0;
	and.pred  	%p687, %p685, %p686;
	or.pred  	%p688, %p684, %p687;
	selp.u64 	%rd1635, 1, 0, %p688;
	add.s64 	%rd1636, %rd1632, %rd1635;
	add.s64 	%rd1637, %rd1611, %rd1636;
	setp.lt.u64 	%p689, %rd1637, %rd1611;
	selp.u64 	%rd1638, 1, 0, %p689;
	add.s64 	%rd1639, %rd1613, %rd1638;
	setp.lt.u64 	%p690, %rd1639, %rd1613;
	selp.u64 	%rd1640, 1, 0, %p690;
	add.s64 	%rd1641, %rd1615, %rd1640;
	mul.lo.s64 	%rd1642, %rd1624, 5408114337257990085;
	mul.hi.u64 	%rd1643, %rd1642, %rd104;
	mul.lo.s64 	%rd1644, %rd104, %rd1642;
	not.b64 	%rd1645, %rd1644;
	setp.gt.u64 	%p691, %rd1624, %rd1645;
	selp.u64 	%rd1646, 1, 0, %p691;
	add.s64 	%rd1647, %rd1643, %rd1646;
	mul.hi.u64 	%rd1648, %rd1642, %rd105;
	add.s64 	%rd1649, %rd1629, %rd1647;
	mad.lo.s64 	%rd1650, %rd105, %rd1642, %rd1649;
	setp.lt.u64 	%p692, %rd1650, %rd1649;
	setp.ne.s64 	%p693, %rd1647, 0;
	setp.eq.s64 	%p694, %rd1649, 0;
	and.pred  	%p695, %p693, %p694;
	or.pred  	%p696, %p692, %p695;
	selp.u64 	%rd1651, 1, 0, %p696;
	add.s64 	%rd1652, %rd1648, %rd1651;
	mul.hi.u64 	%rd1653, %rd1642, %rd103;
	add.s64 	%rd1654, %rd1634, %rd1652;
	mad.lo.s64 	%rd1655, %rd103, %rd1642, %rd1654;
	setp.lt.u64 	%p697, %rd1655, %rd1654;
	setp.ne.s64 	%p698, %rd1652, 0;
	setp.eq.s64 	%p699, %rd1654, 0;
	and.pred  	%p700, %p698, %p699;
	or.pred  	%p701, %p697, %p700;
	selp.u64 	%rd1656, 1, 0, %p701;
	add.s64 	%rd1657, %rd1653, %rd1656;
	mul.hi.u64 	%rd1658, %rd1642, %rd106;
	add.s64 	%rd1659, %rd1637, %rd1657;
	mad.lo.s64 	%rd1660, %rd106, %rd1642, %rd1659;
	setp.lt.u64 	%p702, %rd1660, %rd1659;
	setp.ne.s64 	%p703, %rd1657, 0;
	setp.eq.s64 	%p704, %rd1659, 0;
	and.pred  	%p705, %p703, %p704;
	or.pred  	%p706, %p702, %p705;
	selp.u64 	%rd1661, 1, 0, %p706;
	add.s64 	%rd1662, %rd1658, %rd1661;
	add.s64 	%rd1663, %rd1639, %rd1662;
	setp.lt.u64 	%p707, %rd1663, %rd1639;
	selp.u64 	%rd1664, 1, 0, %p707;
	add.s64 	%rd1665, %rd1641, %rd1664;
	mul.lo.s64 	%rd1666, %rd1650, 5408114337257990085;
	mul.hi.u64 	%rd1667, %rd1666, %rd104;
	mul.lo.s64 	%rd1668, %rd104, %rd1666;
	not.b64 	%rd1669, %rd1668;
	setp.gt.u64 	%p708, %rd1650, %rd1669;
	selp.u64 	%rd1670, 1, 0, %p708;
	add.s64 	%rd1671, %rd1667, %rd1670;
	mul.hi.u64 	%rd1672, %rd1666, %rd105;
	add.s64 	%rd1673, %rd1655, %rd1671;
	mad.lo.s64 	%rd397, %rd105, %rd1666, %rd1673;
	setp.lt.u64 	%p709, %rd397, %rd1673;
	setp.ne.s64 	%p710, %rd1671, 0;
	setp.eq.s64 	%p711, %rd1673, 0;
	and.pred  	%p712, %p710, %p711;
	or.pred  	%p713, %p709, %p712;
	selp.u64 	%rd1674, 1, 0, %p713;
	add.s64 	%rd1675, %rd1672, %rd1674;
	mul.hi.u64 	%rd1676, %rd1666, %rd103;
	add.s64 	%rd1677, %rd1660, %rd1675;
	mad.lo.s64 	%rd398, %rd103, %rd1666, %rd1677;
	setp.lt.u64 	%p714, %rd398, %rd1677;
	setp.ne.s64 	%p715, %rd1675, 0;
	setp.eq.s64 	%p716, %rd1677, 0;
	and.pred  	%p717, %p715, %p716;
	or.pred  	%p718, %p714, %p717;
	selp.u64 	%rd1678, 1, 0, %p718;
	add.s64 	%rd1679, %rd1676, %rd1678;
	mul.hi.u64 	%rd1680, %rd1666, %rd106;
	add.s64 	%rd1681, %rd1663, %rd1679;
	mad.lo.s64 	%rd399, %rd106, %rd1666, %rd1681;
	setp.lt.u64 	%p719, %rd399, %rd1681;
	setp.ne.s64 	%p720, %rd1679, 0;
	setp.eq.s64 	%p721, %rd1681, 0;
	and.pred  	%p722, %p720, %p721;
	or.pred  	%p723, %p719, %p722;
	selp.u64 	%rd1682, 1, 0, %p723;
	add.s64 	%rd1683, %rd1680, %rd1682;
	add.s64 	%rd400, %rd1665, %rd1683;
	setp.gt.u64 	%p724, %rd400, %rd106;
	@%p724 bra 	$L__BB0_215;
	setp.lt.u64 	%p725, %rd400, %rd106;
	mov.u64 	%rd4275, %rd400;
	mov.u64 	%rd4276, %rd399;
	mov.u64 	%rd4277, %rd398;
	mov.u64 	%rd4278, %rd397;
	@%p725 bra 	$L__BB0_223;
	setp.gt.u64 	%p726, %rd399, %rd103;
	@%p726 bra 	$L__BB0_215;
	setp.lt.u64 	%p727, %rd399, %rd103;
	mov.u64 	%rd4275, %rd400;
	mov.u64 	%rd4276, %rd399;
	mov.u64 	%rd4277, %rd398;
	mov.u64 	%rd4278, %rd397;
	@%p727 bra 	$L__BB0_223;
	setp.gt.u64 	%p728, %rd398, %rd105;
	@%p728 bra 	$L__BB0_215;
	setp.lt.u64 	%p729, %rd398, %rd105;
	setp.lt.u64 	%p730, %rd397, %rd104;
	or.pred  	%p731, %p729, %p730;
	mov.u64 	%rd4275, %rd400;
	mov.u64 	%rd4276, %rd399;
	mov.u64 	%rd4277, %rd398;
	mov.u64 	%rd4278, %rd397;
	@%p731 bra 	$L__BB0_223;
$L__BB0_215:
	sub.s64 	%rd401, %rd397, %rd104;
	setp.lt.u64 	%p732, %rd397, %rd104;
	selp.u64 	%rd402, 1, 0, %p732;
	add.s64 	%rd1684, %rd105, %rd402;
	sub.s64 	%rd403, %rd398, %rd1684;
	setp.lt.u64 	%p733, %rd398, %rd1684;
	selp.u64 	%rd404, 1, 0, %p733;
	add.s64 	%rd405, %rd103, %rd404;
	sub.s64 	%rd4276, %rd399, %rd405;
	setp.lt.u64 	%p734, %rd399, %rd405;
	selp.u64 	%rd1685, 1, 0, %p734;
	add.s64 	%rd1686, %rd106, %rd1685;
	sub.s64 	%rd4275, %rd400, %rd1686;
	setp.ge.u64 	%p735, %rd400, %rd1686;
	mov.u64 	%rd4277, %rd403;
	mov.u64 	%rd4278, %rd401;
	@%p735 bra 	$L__BB0_223;
	setp.lt.u64 	%p736, %rd398, %rd403;
	selp.u64 	%rd1687, 1, 0, %p736;
	setp.eq.s64 	%p737, %rd398, %rd403;
	selp.b64 	%rd1688, %rd402, 0, %p737;
	or.b64  	%rd1689, %rd1688, %rd1687;
	add.s64 	%rd408, %rd4276, %rd1689;
	add.s64 	%rd409, %rd408, %rd103;
	setp.lt.u64 	%p738, %rd409, %rd4276;
	selp.u64 	%rd1690, 1, 0, %p738;
	setp.eq.s64 	%p739, %rd409, %rd4276;
	selp.b64 	%rd1691, %rd1689, 0, %p739;
	or.b64  	%rd1692, %rd1691, %rd1690;
	add.s64 	%rd410, %rd4275, %rd1692;
	add.s64 	%rd411, %rd410, %rd106;
	setp.lt.u64 	%p740, %rd411, %rd4275;
	selp.u64 	%rd1694, 1, 0, %p740;
	setp.eq.s64 	%p741, %rd411, %rd4275;
	selp.b64 	%rd1695, %rd1692, 0, %p741;
	or.b64  	%rd1696, %rd1695, %rd1694;
	setp.ne.s64 	%p742, %rd1696, 0;
	setp.gt.u64 	%p743, %rd411, %rd106;
	or.pred  	%p744, %p742, %p743;
	@%p744 bra 	$L__BB0_222;
	setp.lt.u64 	%p745, %rd411, %rd106;
	mov.u64 	%rd4275, %rd411;
	mov.u64 	%rd4276, %rd409;
	mov.u64 	%rd4277, %rd398;
	mov.u64 	%rd4278, %rd397;
	@%p745 bra 	$L__BB0_223;
	setp.gt.u64 	%p746, %rd409, %rd103;
	@%p746 bra 	$L__BB0_222;
	setp.lt.u64 	%p747, %rd409, %rd103;
	mov.u64 	%rd4275, %rd411;
	mov.u64 	%rd4276, %rd409;
	mov.u64 	%rd4277, %rd398;
	mov.u64 	%rd4278, %rd397;
	@%p747 bra 	$L__BB0_223;
	setp.gt.u64 	%p748, %rd398, %rd105;
	@%p748 bra 	$L__BB0_222;
	setp.lt.u64 	%p749, %rd397, %rd104;
	setp.lt.u64 	%p750, %rd398, %rd105;
	or.pred  	%p751, %p750, %p749;
	mov.u64 	%rd4275, %rd411;
	mov.u64 	%rd4276, %rd409;
	mov.u64 	%rd4277, %rd398;
	mov.u64 	%rd4278, %rd397;
	@%p751 bra 	$L__BB0_223;
$L__BB0_222:
	sub.s64 	%rd4276, %rd408, %rd404;
	setp.lt.u64 	%p752, %rd409, %rd405;
	selp.s64 	%rd1697, -1, 0, %p752;
	add.s64 	%rd4275, %rd410, %rd1697;
	mov.u64 	%rd4277, %rd403;
	mov.u64 	%rd4278, %rd401;
$L__BB0_223:
	sub.s64 	%rd418, %rd4278, %rd6;
	setp.lt.u64 	%p753, %rd4278, %rd6;
	selp.u64 	%rd1698, 1, 0, %p753;
	add.s64 	%rd1699, %rd7, %rd1698;
	sub.s64 	%rd4352, %rd4277, %rd1699;
	setp.lt.u64 	%p754, %rd4277, %rd1699;
	selp.u64 	%rd1700, 1, 0, %p754;
	add.s64 	%rd1701, %rd8, %rd1700;
	sub.s64 	%rd4353, %rd4276, %rd1701;
	setp.lt.u64 	%p755, %rd4276, %rd1701;
	selp.u64 	%rd1702, 1, 0, %p755;
	add.s64 	%rd1703, %rd9, %rd1702;
	sub.s64 	%rd4354, %rd4275, %rd1703;
	setp.ge.u64 	%p756, %rd4275, %rd1703;
	mov.b16 	%rs39, 0;
	mov.u64 	%rd4351, %rd418;
	mov.u16 	%rs40, %rs39;
	mov.u16 	%rs41, %rs39;
	mov.u16 	%rs42, %rs39;
	mov.u16 	%rs43, %rs39;
	mov.u16 	%rs44, %rs39;
	mov.u16 	%rs45, %rs39;
	mov.u16 	%rs46, %rs39;
	@%p756 bra 	$L__BB0_405;
	add.s64 	%rd4351, %rd418, %rd104;
	setp.lt.u64 	%p757, %rd4351, %rd418;
	selp.u64 	%rd1704, 1, 0, %p757;
	add.s64 	%rd423, %rd4352, %rd1704;
	add.s64 	%rd424, %rd423, %rd105;
	setp.lt.u64 	%p758, %rd424, %rd4352;
	selp.u64 	%rd1705, 1, 0, %p758;
	setp.eq.s64 	%p759, %rd424, %rd4352;
	selp.b64 	%rd1706, %rd1704, 0, %p759;
	or.b64  	%rd1707, %rd1706, %rd1705;
	add.s64 	%rd425, %rd4353, %rd1707;
	add.s64 	%rd426, %rd425, %rd103;
	setp.lt.u64 	%p760, %rd426, %rd4353;
	selp.u64 	%rd1708, 1, 0, %p760;
	setp.eq.s64 	%p761, %rd426, %rd4353;
	selp.b64 	%rd1709, %rd1707, 0, %p761;
	or.b64  	%rd1710, %rd1709, %rd1708;
	add.s64 	%rd427, %rd4354, %rd1710;
	add.s64 	%rd428, %rd427, %rd106;
	setp.lt.u64 	%p762, %rd428, %rd4354;
	selp.u64 	%rd1712, 1, 0, %p762;
	setp.eq.s64 	%p763, %rd428, %rd4354;
	selp.b64 	%rd1713, %rd1710, 0, %p763;
	or.b64  	%rd1714, %rd1713, %rd1712;
	setp.ne.s64 	%p764, %rd1714, 0;
	setp.gt.u64 	%p765, %rd428, %rd106;
	or.pred  	%p766, %p764, %p765;
	@%p766 bra 	$L__BB0_230;
	setp.lt.u64 	%p767, %rd428, %rd106;
	mov.u64 	%rd4352, %rd424;
	mov.u64 	%rd4353, %rd426;
	mov.u64 	%rd4354, %rd428;
	mov.u16 	%rs40, %rs39;
	mov.u16 	%rs41, %rs39;
	mov.u16 	%rs42, %rs39;
	mov.u16 	%rs43, %rs39;
	mov.u16 	%rs44, %rs39;
	mov.u16 	%rs45, %rs39;
	mov.u16 	%rs46, %rs39;
	@%p767 bra 	$L__BB0_405;
	setp.gt.u64 	%p768, %rd426, %rd103;
	@%p768 bra 	$L__BB0_230;
	setp.lt.u64 	%p769, %rd426, %rd103;
	mov.u64 	%rd4352, %rd424;
	mov.u64 	%rd4353, %rd426;
	mov.u64 	%rd4354, %rd428;
	mov.u16 	%rs40, %rs39;
	mov.u16 	%rs41, %rs39;
	mov.u16 	%rs42, %rs39;
	mov.u16 	%rs43, %rs39;
	mov.u16 	%rs44, %rs39;
	mov.u16 	%rs45, %rs39;
	mov.u16 	%rs46, %rs39;
	@%p769 bra 	$L__BB0_405;
	setp.gt.u64 	%p770, %rd424, %rd105;
	@%p770 bra 	$L__BB0_230;
	setp.lt.u64 	%p771, %rd424, %rd105;
	setp.lt.u64 	%p772, %rd4351, %rd104;
	or.pred  	%p773, %p771, %p772;
	mov.u64 	%rd4352, %rd424;
	mov.u64 	%rd4353, %rd426;
	mov.u64 	%rd4354, %rd428;
	mov.u16 	%rs40, %rs39;
	mov.u16 	%rs41, %rs39;
	mov.u16 	%rs42, %rs39;
	mov.u16 	%rs43, %rs39;
	mov.u16 	%rs44, %rs39;
	mov.u16 	%rs45, %rs39;
	mov.u16 	%rs46, %rs39;
	@%p773 bra 	$L__BB0_405;
$L__BB0_230:
	setp.lt.u64 	%p774, %rd4351, %rd104;
	selp.u64 	%rd1715, 1, 0, %p774;
	add.s64 	%rd1716, %rd105, %rd1715;
	selp.s64 	%rd1717, -1, 0, %p774;
	add.s64 	%rd4352, %rd423, %rd1717;
	setp.lt.u64 	%p775, %rd424, %rd1716;
	selp.u64 	%rd1718, 1, 0, %p775;
	add.s64 	%rd1719, %rd103, %rd1718;
	selp.s64 	%rd1720, -1, 0, %p775;
	add.s64 	%rd4353, %rd425, %rd1720;
	setp.lt.u64 	%p776, %rd426, %rd1719;
	selp.s64 	%rd1721, -1, 0, %p776;
	add.s64 	%rd4354, %rd427, %rd1721;
	mov.u64 	%rd4351, %rd418;
	mov.u16 	%rs40, %rs39;
	mov.u16 	%rs41, %rs39;
	mov.u16 	%rs42, %rs39;
	mov.u16 	%rs43, %rs39;
	mov.u16 	%rs44, %rs39;
	mov.u16 	%rs45, %rs39;
	mov.u16 	%rs46, %rs39;
	bra.uni 	$L__BB0_405;
$L__BB0_231:
	mov.u64 	%rd4287, %rd453;
	mov.u64 	%rd4290, %rd450;
$L__BB0_232:
	mov.b64 	%rd4302, 1;
	mov.b64 	%rd4299, 0;
	ld.const.u64 	%rd2652, [uint256_zero+24];
	ld.const.u64 	%rd2654, [uint256_zero+16];
	ld.const.u64 	%rd2656, [uint256_zero+8];
	ld.const.u64 	%rd2658, [uint256_zero];
	mov.u64 	%rd4295, %rd4283;
	mov.u64 	%rd4296, %rd4284;
	mov.u64 	%rd4297, %rd4285;
	mov.u64 	%rd4298, %rd4286;
	mov.u64 	%rd4300, %rd4299;
	mov.u64 	%rd4301, %rd4299;
	mov.u64 	%rd4303, %rd4299;
	mov.u64 	%rd4304, %rd4299;
	mov.u64 	%rd4305, %rd4299;
	mov.u64 	%rd4306, %rd4299;
$L__BB0_233:
	setp.gt.u64 	%p1535, %rd4291, %rd2652;
	@%p1535 bra 	$L__BB0_235;
	setp.ge.u64 	%p1536, %rd4291, %rd2652;
	setp.eq.s64 	%p1537, %rd4292, %rd2654;
	setp.eq.s64 	%p1538, %rd4293, %rd2656;
	and.pred  	%p1539, %p1537, %p1538;
	and.pred  	%p1540, %p1539, %p1536;
	setp.eq.s64 	%p1541, %rd4294, %rd2658;
	and.pred  	%p1542, %p1540, %p1541;
	@%p1542 bra 	$L__BB0_343;
$L__BB0_235:
	and.b64  	%rd3308, %rd4294, 1;
	setp.eq.b64 	%p2089, %rd3308, 1;
	@%p2089 bra 	$L__BB0_250;
	shr.u64 	%rd500, %rd4291, 1;
	mov.b64 	{%r156, %r157}, %rd4291;
	mov.b64 	{%r158, %r159}, %rd4292;
	shf.l.wrap.b32 	%r160, %r159, %r156, 31;
	shf.l.wrap.b32 	%r161, %r158, %r159, 31;
	mov.b64 	%rd4292, {%r161, %r160};
	mov.b64 	{%r162, %r163}, %rd4293;
	shf.l.wrap.b32 	%r164, %r163, %r158, 31;
	shf.l.wrap.b32 	%r165, %r162, %r163, 31;
	mov.b64 	%rd4293, {%r165, %r164};
	mov.b64 	{%r166, %r167}, %rd4294;
	shf.l.wrap.b32 	%r168, %r167, %r162, 31;
	shf.l.wrap.b32 	%r169, %r166, %r167, 31;
	mov.b64 	%rd4294, {%r169, %r168};
	ld.const.u64 	%rd4013, [two_inv];
	mul.hi.u64 	%rd4014, %rd4302, %rd4013;
	mul.lo.s64 	%rd4015, %rd4013, %rd4302;
	mul.hi.u64 	%rd4016, %rd4301, %rd4013;
	mad.lo.s64 	%rd4017, %rd4013, %rd4301, %rd4014;
	setp.lt.u64 	%p2648, %rd4017, %rd4014;
	selp.u64 	%rd4018, 1, 0, %p2648;
	add.s64 	%rd4019, %rd4016, %rd4018;
	mul.hi.u64 	%rd4020, %rd4300, %rd4013;
	mad.lo.s64 	%rd4021, %rd4013, %rd4300, %rd4019;
	setp.lt.u64 	%p2649, %rd4021, %rd4019;
	selp.u64 	%rd4022, 1, 0, %p2649;
	add.s64 	%rd4023, %rd4020, %rd4022;
	mul.hi.u64 	%rd4024, %rd4299, %rd4013;
	mad.lo.s64 	%rd4025, %rd4013, %rd4299, %rd4023;
	setp.lt.u64 	%p2650, %rd4025, %rd4023;
	selp.u64 	%rd4026, 1, 0, %p2650;
	add.s64 	%rd4027, %rd4024, %rd4026;
	ld.const.u64 	%rd4028, [two_inv+8];
	mul.hi.u64 	%rd4029, %rd4302, %rd4028;
	mad.lo.s64 	%rd4030, %rd4028, %rd4302, %rd4017;
	setp.lt.u64 	%p2651, %rd4030, %rd4017;
	selp.u64 	%rd4031, 1, 0, %p2651;
	add.s64 	%rd4032, %rd4029, %rd4031;
	mul.hi.u64 	%rd4033, %rd4301, %rd4028;
	add.s64 	%rd4034, %rd4021, %rd4032;
	mad.lo.s64 	%rd4035, %rd4028, %rd4301, %rd4034;
	setp.lt.u64 	%p2652, %rd4035, %rd4034;
	setp.ne.s64 	%p2653, %rd4032, 0;
	setp.eq.s64 	%p2654, %rd4034, 0;
	and.pred  	%p2655, %p2653, %p2654;
	or.pred  	%p2656, %p2652, %p2655;
	selp.u64 	%rd4036, 1, 0, %p2656;
	add.s64 	%rd4037, %rd4033, %rd4036;
	mul.hi.u64 	%rd4038, %rd4300, %rd4028;
	add.s64 	%rd4039, %rd4025, %rd4037;
	mad.lo.s64 	%rd4040, %rd4028, %rd4300, %rd4039;
	setp.lt.u64 	%p2657, %rd4040, %rd4039;
	setp.ne.s64 	%p2658, %rd4037, 0;
	setp.eq.s64 	%p2659, %rd4039, 0;
	and.pred  	%p2660, %p2658, %p2659;
	or.pred  	%p2661, %p2657, %p2660;
	selp.u64 	%rd4041, 1, 0, %p2661;
	add.s64 	%rd4042, %rd4038, %rd4041;
	mul.hi.u64 	%rd4043, %rd4299, %rd4028;
	add.s64 	%rd4044, %rd4027, %rd4042;
	mad.lo.s64 	%rd4045, %rd4028, %rd4299, %rd4044;
	setp.lt.u64 	%p2662, %rd4045, %rd4044;
	setp.ne.s64 	%p2663, %rd4042, 0;
	setp.eq.s64 	%p2664, %rd4044, 0;
	and.pred  	%p2665, %p2663, %p2664;
	or.pred  	%p2666, %p2662, %p2665;
	selp.u64 	%rd4046, 1, 0, %p2666;
	add.s64 	%rd4047, %rd4043, %rd4046;
	ld.const.u64 	%rd4048, [two_inv+16];
	mul.hi.u64 	%rd4049, %rd4302, %rd4048;
	mad.lo.s64 	%rd4050, %rd4048, %rd4302, %rd4035;
	setp.lt.u64 	%p2667, %rd4050, %rd4035;
	selp.u64 	%rd4051, 1, 0, %p2667;
	add.s64 	%rd4052, %rd4049, %rd4051;
	mul.hi.u64 	%rd4053, %rd4301, %rd4048;
	add.s64 	%rd4054, %rd4040, %rd4052;
	mad.lo.s64 	%rd4055, %rd4048, %rd4301, %rd4054;
	setp.lt.u64 	%p2668, %rd4055, %rd4054;
	setp.ne.s64 	%p2669, %rd4052, 0;
	setp.eq.s64 	%p2670, %rd4054, 0;
	and.pred  	%p2671, %p2669, %p2670;
	or.pred  	%p2672, %p2668, %p2671;
	selp.u64 	%rd4056, 1, 0, %p2672;
	add.s64 	%rd4057, %rd4053, %rd4056;
	mul.hi.u64 	%rd4058, %rd4300, %rd4048;
	add.s64 	%rd4059, %rd4045, %rd4057;
	mad.lo.s64 	%rd4060, %rd4048, %rd4300, %rd4059;
	setp.lt.u64 	%p2673, %rd4060, %rd4059;
	setp.ne.s64 	%p2674, %rd4057, 0;
	setp.eq.s64 	%p2675, %rd4059, 0;
	and.pred  	%p2676, %p2674, %p2675;
	or.pred  	%p2677, %p2673, %p2676;
	selp.u64 	%rd4061, 1, 0, %p2677;
	add.s64 	%rd4062, %rd4058, %rd4061;
	mul.hi.u64 	%rd4063, %rd4299, %rd4048;
	add.s64 	%rd4064, %rd4047, %rd4062;
	mad.lo.s64 	%rd4065, %rd4048, %rd4299, %rd4064;
	setp.lt.u64 	%p2678, %rd4065, %rd4064;
	setp.ne.s64 	%p2679, %rd4062, 0;
	setp.eq.s64 	%p2680, %rd4064, 0;
	and.pred  	%p2681, %p2679, %p2680;
	or.pred  	%p2682, %p2678, %p2681;
	selp.u64 	%rd4066, 1, 0, %p2682;
	add.s64 	%rd4067, %rd4063, %rd4066;
	ld.const.u64 	%rd4068, [two_inv+24];
	mul.hi.u64 	%rd4069, %rd4302, %rd4068;
	mad.lo.s64 	%rd4070, %rd4068, %rd4302, %rd4055;
	setp.lt.u64 	%p2683, %rd4070, %rd4055;
	selp.u64 	%rd4071, 1, 0, %p2683;
	add.s64 	%rd4072, %rd4069, %rd4071;
	mul.hi.u64 	%rd4073, %rd4301, %rd4068;
	add.s64 	%rd4074, %rd4060, %rd4072;
	mad.lo.s64 	%rd4075, %rd4068, %rd4301, %rd4074;
	setp.lt.u64 	%p2684, %rd4075, %rd4074;
	setp.ne.s64 	%p2685, %rd4072, 0;
	setp.eq.s64 	%p2686, %rd4074, 0;
	and.pred  	%p2687, %p2685, %p2686;
	or.pred  	%p2688, %p2684, %p2687;
	selp.u64 	%rd4076, 1, 0, %p2688;
	add.s64 	%rd4077, %rd4073, %rd4076;
	mul.hi.u64 	%rd4078, %rd4300, %rd4068;
	add.s64 	%rd4079, %rd4065, %rd4077;
	mad.lo.s64 	%rd4080, %rd4068, %rd4300, %rd4079;
	setp.lt.u64 	%p2689, %rd4080, %rd4079;
	setp.ne.s64 	%p2690, %rd4077, 0;
	setp.eq.s64 	%p2691, %rd4079, 0;
	and.pred  	%p2692, %p2690, %p2691;
	or.pred  	%p2693, %p2689, %p2692;
	selp.u64 	%rd4081, 1, 0, %p2693;
	add.s64 	%rd4082, %rd4078, %rd4081;
	mul.hi.u64 	%rd4083, %rd4299, %rd4068;
	add.s64 	%rd4084, %rd4067, %rd4082;
	mad.lo.s64 	%rd4085, %rd4068, %rd4299, %rd4084;
	setp.lt.u64 	%p2694, %rd4085, %rd4084;
	setp.ne.s64 	%p2695, %rd4082, 0;
	setp.eq.s64 	%p2696, %rd4084, 0;
	and.pred  	%p2697, %p2695, %p2696;
	or.pred  	%p2698, %p2694, %p2697;
	selp.u64 	%rd4086, 1, 0, %p2698;
	add.s64 	%rd4087, %rd4083, %rd4086;
	mul.lo.s64 	%rd4088, %rd4015, 5408114337257990085;
	mul.hi.u64 	%rd4089, %rd4088, %rd4286;
	mul.lo.s64 	%rd4090, %rd4286, %rd4088;
	not.b64 	%rd4091, %rd4090;
	setp.gt.u64 	%p2699, %rd4015, %rd4091;
	selp.u64 	%rd4092, 1, 0, %p2699;
	add.s64 	%rd4093, %rd4089, %rd4092;
	mul.hi.u64 	%rd4094, %rd4088, %rd4285;
	add.s64 	%rd4095, %rd4030, %rd4093;
	mad.lo.s64 	%rd4096, %rd4285, %rd4088, %rd4095;
	setp.lt.u64 	%p2700, %rd4096, %rd4095;
	setp.ne.s64 	%p2701, %rd4093, 0;
	setp.eq.s64 	%p2702, %rd4095, 0;
	and.pred  	%p2703, %p2701, %p2702;
	or.pred  	%p2704, %p2700, %p2703;
	selp.u64 	%rd4097, 1, 0, %p2704;
	add.s64 	%rd4098, %rd4094, %rd4097;
	mul.hi.u64 	%rd4099, %rd4088, %rd4284;
	add.s64 	%rd4100, %rd4050, %rd4098;
	mad.lo.s64 	%rd4101, %rd4284, %rd4088, %rd4100;
	setp.lt.u64 	%p2705, %rd4101, %rd4100;
	setp.ne.s64 	%p2706, %rd4098, 0;
	setp.eq.s64 	%p2707, %rd4100, 0;
	and.pred  	%p2708, %p2706, %p2707;
	or.pred  	%p2709, %p2705, %p2708;
	selp.u64 	%rd4102, 1, 0, %p2709;
	add.s64 	%rd4103, %rd4099, %rd4102;
	mul.hi.u64 	%rd4104, %rd4088, %rd4283;
	add.s64 	%rd4105, %rd4070, %rd4103;
	mad.lo.s64 	%rd4106, %rd4283, %rd4088, %rd4105;
	setp.lt.u64 	%p2710, %rd4106, %rd4105;
	setp.ne.s64 	%p2711, %rd4103, 0;
	setp.eq.s64 	%p2712, %rd4105, 0;
	and.pred  	%p2713, %p2711, %p2712;
	or.pred  	%p2714, %p2710, %p2713;
	selp.u64 	%rd4107, 1, 0, %p2714;
	add.s64 	%rd4108, %rd4104, %rd4107;
	add.s64 	%rd4109, %rd4075, %rd4108;
	setp.lt.u64 	%p2715, %rd4109, %rd4075;
	selp.u64 	%rd4110, 1, 0, %p2715;
	add.s64 	%rd4111, %rd4080, %rd4110;
	setp.lt.u64 	%p2716, %rd4111, %rd4080;
	selp.u64 	%rd4112, 1, 0, %p2716;
	add.s64 	%rd4113, %rd4085, %rd4112;
	setp.lt.u64 	%p2717, %rd4113, %rd4085;
	selp.u64 	%rd4114, 1, 0, %p2717;
	add.s64 	%rd4115, %rd4087, %rd4114;
	mul.lo.s64 	%rd4116, %rd4096, 5408114337257990085;
	mul.hi.u64 	%rd4117, %rd4116, %rd4286;
	mul.lo.s64 	%rd4118, %rd4286, %rd4116;
	not.b64 	%rd4119, %rd4118;
	setp.gt.u64 	%p2718, %rd4096, %rd4119;
	selp.u64 	%rd4120, 1, 0, %p2718;
	add.s64 	%rd4121, %rd4117, %rd4120;
	mul.hi.u64 	%rd4122, %rd4116, %rd4285;
	add.s64 	%rd4123, %rd4101, %rd4121;
	mad.lo.s64 	%rd4124, %rd4285, %rd4116, %rd4123;
	setp.lt.u64 	%p2719, %rd4124, %rd4123;
	setp.ne.s64 	%p2720, %rd4121, 0;
	setp.eq.s64 	%p2721, %rd4123, 0;
	and.pred  	%p2722, %p2720, %p2721;
	or.pred  	%p2723, %p2719, %p2722;
	selp.u64 	%rd4125, 1, 0, %p2723;
	add.s64 	%rd4126, %rd4122, %rd4125;
	mul.hi.u64 	%rd4127, %rd4116, %rd4284;
	add.s64 	%rd4128, %rd4106, %rd4126;
	mad.lo.s64 	%rd4129, %rd4284, %rd4116, %rd4128;
	setp.lt.u64 	%p2724, %rd4129, %rd4128;
	setp.ne.s64 	%p2725, %rd4126, 0;
	setp.eq.s64 	%p2726, %rd4128, 0;
	and.pred  	%p2727, %p2725, %p2726;
	or.pred  	%p2728, %p2724, %p2727;
	selp.u64 	%rd4130, 1, 0, %p2728;
	add.s64 	%rd4131, %rd4127, %rd4130;
	mul.hi.u64 	%rd4132, %rd4116, %rd4283;
	add.s64 	%rd4133, %rd4109, %rd4131;
	mad.lo.s64 	%rd4134, %rd4283, %rd4116, %rd4133;
	setp.lt.u64 	%p2729, %rd4134, %rd4133;
	setp.ne.s64 	%p2730, %rd4131, 0;
	setp.eq.s64 	%p2731, %rd4133, 0;
	and.pred  	%p2732, %p2730, %p2731;
	or.pred  	%p2733, %p2729, %p2732;
	selp.u64 	%rd4135, 1, 0, %p2733;
	add.s64 	%rd4136, %rd4132, %rd4135;
	add.s64 	%rd4137, %rd4111, %rd4136;
	setp.lt.u64 	%p2734, %rd4137, %rd4111;
	selp.u64 	%rd4138, 1, 0, %p2734;
	add.s64 	%rd4139, %rd4113, %rd4138;
	setp.lt.u64 	%p2735, %rd4139, %rd4113;
	selp.u64 	%rd4140, 1, 0, %p2735;
	add.s64 	%rd4141, %rd4115, %rd4140;
	mul.lo.s64 	%rd4142, %rd4124, 5408114337257990085;
	mul.hi.u64 	%rd4143, %rd4142, %rd4286;
	mul.lo.s64 	%rd4144, %rd4286, %rd4142;
	not.b64 	%rd4145, %rd4144;
	setp.gt.u64 	%p2736, %rd4124, %rd4145;
	selp.u64 	%rd4146, 1, 0, %p2736;
	add.s64 	%rd4147, %rd4143, %rd4146;
	mul.hi.u64 	%rd4148, %rd4142, %rd4285;
	add.s64 	%rd4149, %rd4129, %rd4147;
	mad.lo.s64 	%rd4150, %rd4285, %rd4142, %rd4149;
	setp.lt.u64 	%p2737, %rd4150, %rd4149;
	setp.ne.s64 	%p2738, %rd4147, 0;
	setp.eq.s64 	%p2739, %rd4149, 0;
	and.pred  	%p2740, %p2738, %p2739;
	or.pred  	%p2741, %p2737, %p2740;
	selp.u64 	%rd4151, 1, 0, %p2741;
	add.s64 	%rd4152, %rd4148, %rd4151;
	mul.hi.u64 	%rd4153, %rd4142, %rd4284;
	add.s64 	%rd4154, %rd4134, %rd4152;
	mad.lo.s64 	%rd4155, %rd4284, %rd4142, %rd4154;
	setp.lt.u64 	%p2742, %rd4155, %rd4154;
	setp.ne.s64 	%p2743, %rd4152, 0;
	setp.eq.s64 	%p2744, %rd4154, 0;
	and.pred  	%p2745, %p2743, %p2744;
	or.pred  	%p2746, %p2742, %p2745;
	selp.u64 	%rd4156, 1, 0, %p2746;
	add.s64 	%rd4157, %rd4153, %rd4156;
	mul.hi.u64 	%rd4158, %rd4142, %rd4283;
	add.s64 	%rd4159, %rd4137, %rd4157;
	mad.lo.s64 	%rd4160, %rd4283, %rd4142, %rd4159;
	setp.lt.u64 	%p2747, %rd4160, %rd4159;
	setp.ne.s64 	%p2748, %rd4157, 0;
	setp.eq.s64 	%p2749, %rd4159, 0;
	and.pred  	%p2750, %p2748, %p2749;
	or.pred  	%p2751, %p2747, %p2750;
	selp.u64 	%rd4161, 1, 0, %p2751;
	add.s64 	%rd4162, %rd4158, %rd4161;
	add.s64 	%rd4163, %rd4139, %rd4162;
	setp.lt.u64 	%p2752, %rd4163, %rd4139;
	selp.u64 	%rd4164, 1, 0, %p2752;
	add.s64 	%rd4165, %rd4141, %rd4164;
	mul.lo.s64 	%rd4166, %rd4150, 5408114337257990085;
	mul.hi.u64 	%rd4167, %rd4166, %rd4286;
	mul.lo.s64 	%rd4168, %rd4286, %rd4166;
	not.b64 	%rd4169, %rd4168;
	setp.gt.u64 	%p2753, %rd4150, %rd4169;
	selp.u64 	%rd4170, 1, 0, %p2753;
	add.s64 	%rd4171, %rd4167, %rd4170;
	mul.hi.u64 	%rd4172, %rd4166, %rd4285;
	add.s64 	%rd4173, %rd4155, %rd4171;
	mad.lo.s64 	%rd504, %rd4285, %rd4166, %rd4173;
	setp.lt.u64 	%p2754, %rd504, %rd4173;
	setp.ne.s64 	%p2755, %rd4171, 0;
	setp.eq.s64 	%p2756, %rd4173, 0;
	and.pred  	%p2757, %p2755, %p2756;
	or.pred  	%p2758, %p2754, %p2757;
	selp.u64 	%rd4174, 1, 0, %p2758;
	add.s64 	%rd4175, %rd4172, %rd4174;
	mul.hi.u64 	%rd4176, %rd4166, %rd4284;
	add.s64 	%rd4177, %rd4160, %rd4175;
	mad.lo.s64 	%rd505, %rd4284, %rd4166, %rd4177;
	setp.lt.u64 	%p2759, %rd505, %rd4177;
	setp.ne.s64 	%p2760, %rd4175, 0;
	setp.eq.s64 	%p2761, %rd4177, 0;
	and.pred  	%p2762, %p2760, %p2761;
	or.pred  	%p2763, %p2759, %p2762;
	selp.u64 	%rd4178, 1, 0, %p2763;
	add.s64 	%rd4179, %rd4176, %rd4178;
	mul.hi.u64 	%rd4180, %rd4166, %rd4283;
	add.s64 	%rd4181, %rd4163, %rd4179;
	mad.lo.s64 	%rd506, %rd4283, %rd4166, %rd4181;
	setp.lt.u64 	%p2764, %rd506, %rd4181;
	setp.ne.s64 	%p2765, %rd4179, 0;
	setp.eq.s64 	%p2766, %rd4181, 0;
	and.pred  	%p2767, %p2765, %p2766;
	or.pred  	%p2768, %p2764, %p2767;
	selp.u64 	%rd4182, 1, 0, %p2768;
	add.s64 	%rd4183, %rd4180, %rd4182;
	add.s64 	%rd507, %rd4165, %rd4183;
	setp.gt.u64 	%p2769, %rd507, %rd4283;
	@%p2769 bra 	$L__BB0_242;
	setp.lt.u64 	%p2770, %rd507, %rd4283;
	mov.u64 	%rd4291, %rd500;
	mov.u64 	%rd4299, %rd507;
	mov.u64 	%rd4300, %rd506;
	mov.u64 	%rd4301, %rd505;
	mov.u64 	%rd4302, %rd504;
	@%p2770 bra 	$L__BB0_233;
	setp.gt.u64 	%p2771, %rd506, %rd4284;
	@%p2771 bra 	$L__BB0_242;
	setp.lt.u64 	%p2772, %rd506, %rd4284;
	mov.u64 	%rd4291, %rd500;
	mov.u64 	%rd4299, %rd507;
	mov.u64 	%rd4300, %rd506;
	mov.u64 	%rd4301, %rd505;
	mov.u64 	%rd4302, %rd504;
	@%p2772 bra 	$L__BB0_233;
	setp.gt.u64 	%p2773, %rd505, %rd4285;
	@%p2773 bra 	$L__BB0_242;
	setp.lt.u64 	%p2774, %rd505, %rd4285;
	setp.lt.u64 	%p2775, %rd504, %rd4286;
	or.pred  	%p2776, %p2774, %p2775;
	mov.u64 	%rd4291, %rd500;
	mov.u64 	%rd4299, %rd507;
	mov.u64 	%rd4300, %rd506;
	mov.u64 	%rd4301, %rd505;
	mov.u64 	%rd4302, %rd504;
	@%p2776 bra 	$L__BB0_233;
$L__BB0_242:
	sub.s64 	%rd508, %rd504, %rd4286;
	setp.lt.u64 	%p2777, %rd504, %rd4286;
	selp.u64 	%rd4184, 1, 0, %p2777;
	add.s64 	%rd4185, %rd4285, %rd4184;
	sub.s64 	%rd509, %rd505, %rd4185;
	setp.lt.u64 	%p2778, %rd505, %rd4185;
	selp.u64 	%rd510, 1, 0, %p2778;
	add.s64 	%rd4186, %rd4284, %rd510;
	sub.s64 	%rd4300, %rd506, %rd4186;
	setp.lt.u64 	%p2779, %rd506, %rd4186;
	selp.u64 	%rd4187, 1, 0, %p2779;
	add.s64 	%rd4188, %rd4283, %rd4187;
	sub.s64 	%rd4299, %rd507, %rd4188;
	setp.ge.u64 	%p2780, %rd507, %rd4188;
	mov.u64 	%rd4291, %rd500;
	mov.u64 	%rd4301, %rd509;
	mov.u64 	%rd4302, %rd508;
	@%p2780 bra 	$L__BB0_233;
	setp.lt.u64 	%p2781, %rd505, %rd509;
	selp.u64 	%rd4189, 1, 0, %p2781;
	setp.eq.s64 	%p2782, %rd505, %rd509;
	setp.lt.u64 	%p2783, %rd504, %rd4286;
	selp.u64 	%rd4190, 1, 0, %p2783;
	selp.b64 	%rd4191, %rd4190, 0, %p2782;
	or.b64  	%rd4192, %rd4191, %rd4189;
	add.s64 	%rd513, %rd4300, %rd4192;
	add.s64 	%rd4193, %rd513, %rd4284;
	setp.lt.u64 	%p2784, %rd4193, %rd4300;
	selp.u64 	%rd4194, 1, 0, %p2784;
	setp.eq.s64 	%p2785, %rd4193, %rd4300;
	selp.b64 	%rd4195, %rd4192, 0, %p2785;
	or.b64  	%rd4196, %rd4195, %rd4194;
	add.s64 	%rd514, %rd4299, %rd4196;
	add.s64 	%rd4198, %rd514, %rd4283;
	setp.lt.u64 	%p2786, %rd4198, %rd4299;
	selp.u64 	%rd4199, 1, 0, %p2786;
	setp.eq.s64 	%p2787, %rd4198, %rd4299;
	selp.b64 	%rd4200, %rd4196, 0, %p2787;
	or.b64  	%rd4201, %rd4200, %rd4199;
	setp.ne.s64 	%p2788, %rd4201, 0;
	setp.gt.u64 	%p2789, %rd4198, %rd4283;
	or.pred  	%p2790, %p2788, %p2789;
	@%p2790 bra 	$L__BB0_249;
	add.s64 	%rd4300, %rd513, %rd4284;
	add.s64 	%rd4299, %rd514, %rd4283;
	setp.lt.u64 	%p2791, %rd4299, %rd4283;
	mov.u64 	%rd4291, %rd500;
	mov.u64 	%rd4301, %rd505;
	mov.u64 	%rd4302, %rd504;
	@%p2791 bra 	$L__BB0_233;
	add.s64 	%rd4202, %rd513, %rd4284;
	setp.gt.u64 	%p2792, %rd4202, %rd4284;
	@%p2792 bra 	$L__BB0_249;
	add.s64 	%rd4300, %rd513, %rd4284;
	setp.lt.u64 	%p2793, %rd4300, %rd4284;
	mov.u64 	%rd4291, %rd500;
	mov.u64 	%rd4301, %rd505;
	mov.u64 	%rd4302, %rd504;
	@%p2793 bra 	$L__BB0_233;
	setp.gt.u64 	%p2794, %rd505, %rd4285;
	@%p2794 bra 	$L__BB0_249;
	setp.lt.u64 	%p2796, %rd505, %rd4285;
	or.pred  	%p2797, %p2796, %p2783;
	mov.u64 	%rd4291, %rd500;
	mov.u64 	%rd4301, %rd505;
	mov.u64 	%rd4302, %rd504;
	@%p2797 bra 	$L__BB0_233;
$L__BB0_249:
	sub.s64 	%rd4300, %rd513, %rd510;
	add.s64 	%rd4203, %rd4284, %rd510;
	add.s64 	%rd4204, %rd513, %rd4284;
	setp.lt.u64 	%p2798, %rd4204, %rd4203;
	selp.s64 	%rd4205, -1, 0, %p2798;
	add.s64 	%rd4299, %rd514, %rd4205;
	mov.u64 	%rd4291, %rd500;
	mov.u64 	%rd4301, %rd509;
	mov.u64 	%rd4302, %rd508;
	bra.uni 	$L__BB0_233;
$L__BB0_250:
	and.b64  	%rd3309, %rd4298, 1;
	setp.eq.b64 	%p2090, %rd3309, 1;
	@%p2090 bra 	$L__BB0_299;
	shr.u64 	%rd523, %rd4295, 1;
	mov.b64 	{%r142, %r143}, %rd4295;
	mov.b64 	{%r144, %r145}, %rd4296;
	shf.l.wrap.b32 	%r146, %r145, %r142, 31;
	shf.l.wrap.b32 	%r147, %r144, %r145, 31;
	mov.b64 	%rd4296, {%r147, %r146};
	mov.b64 	{%r148, %r149}, %rd4297;
	shf.l.wrap.b32 	%r150, %r149, %r144, 31;
	shf.l.wrap.b32 	%r151, %r148, %r149, 31;
	mov.b64 	%rd4297, {%r151, %r150};
	mov.b64 	{%r152, %r153}, %rd4298;
	shf.l.wrap.b32 	%r154, %r153, %r148, 31;
	shf.l.wrap.b32 	%r155, %r152, %r153, 31;
	mov.b64 	%rd4298, {%r155, %r154};
	ld.const.u64 	%rd3820, [two_inv];
	mul.hi.u64 	%rd3821, %rd4306, %rd3820;
	mul.lo.s64 	%rd3822, %rd3820, %rd4306;
	mul.hi.u64 	%rd3823, %rd4305, %rd3820;
	mad.lo.s64 	%rd3824, %rd3820, %rd4305, %rd3821;
	setp.lt.u64 	%p2497, %rd3824, %rd3821;
	selp.u64 	%rd3825, 1, 0, %p2497;
	add.s64 	%rd3826, %rd3823, %rd3825;
	mul.hi.u64 	%rd3827, %rd4304, %rd3820;
	mad.lo.s64 	%rd3828, %rd3820, %rd4304, %rd3826;
	setp.lt.u64 	%p2498, %rd3828, %rd3826;
	selp.u64 	%rd3829, 1, 0, %p2498;
	add.s64 	%rd3830, %rd3827, %rd3829;
	mul.hi.u64 	%rd3831, %rd4303, %rd3820;
	mad.lo.s64 	%rd3832, %rd3820, %rd4303, %rd3830;
	setp.lt.u64 	%p2499, %rd3832, %rd3830;
	selp.u64 	%rd3833, 1, 0, %p2499;
	add.s64 	%rd3834, %rd3831, %rd3833;
	ld.const.u64 	%rd3835, [two_inv+8];
	mul.hi.u64 	%rd3836, %rd4306, %rd3835;
	mad.lo.s64 	%rd3837, %rd3835, %rd4306, %rd3824;
	setp.lt.u64 	%p2500, %rd3837, %rd3824;
	selp.u64 	%rd3838, 1, 0, %p2500;
	add.s64 	%rd3839, %rd3836, %rd3838;
	mul.hi.u64 	%rd3840, %rd4305, %rd3835;
	add.s64 	%rd3841, %rd3828, %rd3839;
	mad.lo.s64 	%rd3842, %rd3835, %rd4305, %rd3841;
	setp.lt.u64 	%p2501, %rd3842, %rd3841;
	setp.ne.s64 	%p2502, %rd3839, 0;
	setp.eq.s64 	%p2503, %rd3841, 0;
	and.pred  	%p2504, %p2502, %p2503;
	or.pred  	%p2505, %p2501, %p2504;
	selp.u64 	%rd3843, 1, 0, %p2505;
	add.s64 	%rd3844, %rd3840, %rd3843;
	mul.hi.u64 	%rd3845, %rd4304, %rd3835;
	add.s64 	%rd3846, %rd3832, %rd3844;
	mad.lo.s64 	%rd3847, %rd3835, %rd4304, %rd3846;
	setp.lt.u64 	%p2506, %rd3847, %rd3846;
	setp.ne.s64 	%p2507, %rd3844, 0;
	setp.eq.s64 	%p2508, %rd3846, 0;
	and.pred  	%p2509, %p2507, %p2508;
	or.pred  	%p2510, %p2506, %p2509;
	selp.u64 	%rd3848, 1, 0, %p2510;
	add.s64 	%rd3849, %rd3845, %rd3848;
	mul.hi.u64 	%rd3850, %rd4303, %rd3835;
	add.s64 	%rd3851, %rd3834, %rd3849;
	mad.lo.s64 	%rd3852, %rd3835, %rd4303, %rd3851;
	setp.lt.u64 	%p2511, %rd3852, %rd3851;
	setp.ne.s64 	%p2512, %rd3849, 0;
	setp.eq.s64 	%p2513, %rd3851, 0;
	and.pred  	%p2514, %p2512, %p2513;
	or.pred  	%p2515, %p2511, %p2514;
	selp.u64 	%rd3853, 1, 0, %p2515;
	add.s64 	%rd3854, %rd3850, %rd3853;
	ld.const.u64 	%rd3855, [two_inv+16];
	mul.hi.u64 	%rd3856, %rd4306, %rd3855;
	mad.lo.s64 	%rd3857, %rd3855, %rd4306, %rd3842;
	setp.lt.u64 	%p2516, %rd3857, %rd3842;
	selp.u64 	%rd3858, 1, 0, %p2516;
	add.s64 	%rd3859, %rd3856, %rd3858;
	mul.hi.u64 	%rd3860, %rd4305, %rd3855;
	add.s64 	%rd3861, %rd3847, %rd3859;
	mad.lo.s64 	%rd3862, %rd3855, %rd4305, %rd3861;
	setp.lt.u64 	%p2517, %rd3862, %rd3861;
	setp.ne.s64 	%p2518, %rd3859, 0;
	setp.eq.s64 	%p2519, %rd3861, 0;
	and.pred  	%p2520, %p2518, %p2519;
	or.pred  	%p2521, %p2517, %p2520;
	selp.u64 	%rd3863, 1, 0, %p2521;
	add.s64 	%rd3864, %rd3860, %rd3863;
	mul.hi.u64 	%rd3865, %rd4304, %rd3855;
	add.s64 	%rd3866, %rd3852, %rd3864;
	mad.lo.s64 	%rd3867, %rd3855, %rd4304, %rd3866;
	setp.lt.u64 	%p2522, %rd3867, %rd3866;
	setp.ne.s64 	%p2523, %rd3864, 0;
	setp.eq.s64 	%p2524, %rd3866, 0;
	and.pred  	%p2525, %p2523, %p2524;
	or.pred  	%p2526, %p2522, %p2525;
	selp.u64 	%rd3868, 1, 0, %p2526;
	add.s64 	%rd3869, %rd3865, %rd3868;
	mul.hi.u64 	%rd3870, %rd4303, %rd3855;
	add.s64 	%rd3871, %rd3854, %rd3869;
	mad.lo.s64 	%rd3872, %rd3855, %rd4303, %rd3871;
	setp.lt.u64 	%p2527, %rd3872, %rd3871;
	setp.ne.s64 	%p2528, %rd3869, 0;
	setp.eq.s64 	%p2529, %rd3871, 0;
	and.pred  	%p2530, %p2528, %p2529;
	or.pred  	%p2531, %p2527, %p2530;
	selp.u64 	%rd3873, 1, 0, %p2531;
	add.s64 	%rd3874, %rd3870, %rd3873;
	ld.const.u64 	%rd3875, [two_inv+24];
	mul.hi.u64 	%rd3876, %rd4306, %rd3875;
	mad.lo.s64 	%rd3877, %rd3875, %rd4306, %rd3862;
	setp.lt.u64 	%p2532, %rd3877, %rd3862;
	selp.u64 	%rd3878, 1, 0, %p2532;
	add.s64 	%rd3879, %rd3876, %rd3878;
	mul.hi.u64 	%rd3880, %rd4305, %rd3875;
	add.s64 	%rd3881, %rd3867, %rd3879;
	mad.lo.s64 	%rd3882, %rd3875, %rd4305, %rd3881;
	setp.lt.u64 	%p2533, %rd3882, %rd3881;
	setp.ne.s64 	%p2534, %rd3879, 0;
	setp.eq.s64 	%p2535, %rd3881, 0;
	and.pred  	%p2536, %p2534, %p2535;
	or.pred  	%p2537, %p2533, %p2536;
	selp.u64 	%rd3883, 1, 0, %p2537;
	add.s64 	%rd3884, %rd3880, %rd3883;
	mul.hi.u64 	%rd3885, %rd4304, %rd3875;
	add.s64 	%rd3886, %rd3872, %rd3884;
	mad.lo.s64 	%rd3887, %rd3875, %rd4304, %rd3886;
	setp.lt.u64 	%p2538, %rd3887, %rd3886;
	setp.ne.s64 	%p2539, %rd3884, 0;
	setp.eq.s64 	%p2540, %rd3886, 0;
	and.pred  	%p2541, %p2539, %p2540;
	or.pred  	%p2542, %p2538, %p2541;
	selp.u64 	%rd3888, 1, 0, %p2542;
	add.s64 	%rd3889, %rd3885, %rd3888;
	mul.hi.u64 	%rd3890, %rd4303, %rd3875;
	add.s64 	%rd3891, %rd3874, %rd3889;
	mad.lo.s64 	%rd3892, %rd3875, %rd4303, %rd3891;
	setp.lt.u64 	%p2543, %rd3892, %rd3891;
	setp.ne.s64 	%p2544, %rd3889, 0;
	setp.eq.s64 	%p2545, %rd3891, 0;
	and.pred  	%p2546, %p2544, %p2545;
	or.pred  	%p2547, %p2543, %p2546;
	selp.u64 	%rd3893, 1, 0, %p2547;
	add.s64 	%rd3894, %rd3890, %rd3893;
	mul.lo.s64 	%rd3895, %rd3822, 5408114337257990085;
	mul.hi.u64 	%rd3896, %rd3895, %rd4286;
	mul.lo.s64 	%rd3897, %rd4286, %rd3895;
	not.b64 	%rd3898, %rd3897;
	setp.gt.u64 	%p2548, %rd3822, %rd3898;
	selp.u64 	%rd3899, 1, 0, %p2548;
	add.s64 	%rd3900, %rd3896, %rd3899;
	mul.hi.u64 	%rd3901, %rd3895, %rd4285;
	add.s64 	%rd3902, %rd3837, %rd3900;
	mad.lo.s64 	%rd3903, %rd4285, %rd3895, %rd3902;
	setp.lt.u64 	%p2549, %rd3903, %rd3902;
	setp.ne.s64 	%p2550, %rd3900, 0;
	setp.eq.s64 	%p2551, %rd3902, 0;
	and.pred  	%p2552, %p2550, %p2551;
	or.pred  	%p2553, %p2549, %p2552;
	selp.u64 	%rd3904, 1, 0, %p2553;
	add.s64 	%rd3905, %rd3901, %rd3904;
	mul.hi.u64 	%rd3906, %rd3895, %rd4284;
	add.s64 	%rd3907, %rd3857, %rd3905;
	mad.lo.s64 	%rd3908, %rd4284, %rd3895, %rd3907;
	setp.lt.u64 	%p2554, %rd3908, %rd3907;
	setp.ne.s64 	%p2555, %rd3905, 0;
	setp.eq.s64 	%p2556, %rd3907, 0;
	and.pred  	%p2557, %p2555, %p2556;
	or.pred  	%p2558, %p2554, %p2557;
	selp.u64 	%rd3909, 1, 0, %p2558;
	add.s64 	%rd3910, %rd3906, %rd3909;
	mul.hi.u64 	%rd3911, %rd3895, %rd4283;
	add.s64 	%rd3912, %rd3877, %rd3910;
	mad.lo.s64 	%rd3913, %rd4283, %rd3895, %rd3912;
	setp.lt.u64 	%p2559, %rd3913, %rd3912;
	setp.ne.s64 	%p2560, %rd3910, 0;
	setp.eq.s64 	%p2561, %rd3912, 0;
	and.pred  	%p2562, %p2560, %p2561;
	or.pred  	%p2563, %p2559, %p2562;
	selp.u64 	%rd3914, 1, 0, %p2563;
	add.s64 	%rd3915, %rd3911, %rd3914;
	add.s64 	%rd3916, %rd3882, %rd3915;
	setp.lt.u64 	%p2564, %rd3916, %rd3882;
	selp.u64 	%rd3917, 1, 0, %p2564;
	add.s64 	%rd3918, %rd3887, %rd3917;
	setp.lt.u64 	%p2565, %rd3918, %rd3887;
	selp.u64 	%rd3919, 1, 0, %p2565;
	add.s64 	%rd3920, %rd3892, %rd3919;
	setp.lt.u64 	%p2566, %rd3920, %rd3892;
	selp.u64 	%rd3921, 1, 0, %p2566;
	add.s64 	%rd3922, %rd3894, %rd3921;
	mul.lo.s64 	%rd3923, %rd3903, 5408114337257990085;
	mul.hi.u64 	%rd3924, %rd3923, %rd4286;
	mul.lo.s64 	%rd3925, %rd4286, %rd3923;
	not.b64 	%rd3926, %rd3925;
	setp.gt.u64 	%p2567, %rd3903, %rd3926;
	selp.u64 	%rd3927, 1, 0, %p2567;
	add.s64 	%rd3928, %rd3924, %rd3927;
	mul.hi.u64 	%rd3929, %rd3923, %rd4285;
	add.s64 	%rd3930, %rd3908, %rd3928;
	mad.lo.s64 	%rd3931, %rd4285, %rd3923, %rd3930;
	setp.lt.u64 	%p2568, %rd3931, %rd3930;
	setp.ne.s64 	%p2569, %rd3928, 0;
	setp.eq.s64 	%p2570, %rd3930, 0;
	and.pred  	%p2571, %p2569, %p2570;
	or.pred  	%p2572, %p2568, %p2571;
	selp.u64 	%rd3932, 1, 0, %p2572;
	add.s64 	%rd3933, %rd3929, %rd3932;
	mul.hi.u64 	%rd3934, %rd3923, %rd4284;
	add.s64 	%rd3935, %rd3913, %rd3933;
	mad.lo.s64 	%rd3936, %rd4284, %rd3923, %rd3935;
	setp.lt.u64 	%p2573, %rd3936, %rd3935;
	setp.ne.s64 	%p2574, %rd3933, 0;
	setp.eq.s64 	%p2575, %rd3935, 0;
	and.pred  	%p2576, %p2574, %p2575;
	or.pred  	%p2577, %p2573, %p2576;
	selp.u64 	%rd3937, 1, 0, %p2577;
	add.s64 	%rd3938, %rd3934, %rd3937;
	mul.hi.u64 	%rd3939, %rd3923, %rd4283;
	add.s64 	%rd3940, %rd3916, %rd3938;
	mad.lo.s64 	%rd3941, %rd4283, %rd3923, %rd3940;
	setp.lt.u64 	%p2578, %rd3941, %rd3940;
	setp.ne.s64 	%p2579, %rd3938, 0;
	setp.eq.s64 	%p2580, %rd3940, 0;
	and.pred  	%p2581, %p2579, %p2580;
	or.pred  	%p2582, %p2578, %p2581;
	selp.u64 	%rd3942, 1, 0, %p2582;
	add.s64 	%rd3943, %rd3939, %rd3942;
	add.s64 	%rd3944, %rd3918, %rd3943;
	setp.lt.u64 	%p2583, %rd3944, %rd3918;
	selp.u64 	%rd3945, 1, 0, %p2583;
	add.s64 	%rd3946, %rd3920, %rd3945;
	setp.lt.u64 	%p2584, %rd3946, %rd3920;
	selp.u64 	%rd3947, 1, 0, %p2584;
	add.s64 	%rd3948, %rd3922, %rd3947;
	mul.lo.s64 	%rd3949, %rd3931, 5408114337257990085;
	mul.hi.u64 	%rd3950, %rd3949, %rd4286;
	mul.lo.s64 	%rd3951, %rd4286, %rd3949;
	not.b64 	%rd3952, %rd3951;
	setp.gt.u64 	%p2585, %rd3931, %rd3952;
	selp.u64 	%rd3953, 1, 0, %p2585;
	add.s64 	%rd3954, %rd3950, %rd3953;
	mul.hi.u64 	%rd3955, %rd3949, %rd4285;
	add.s64 	%rd3956, %rd3936, %rd3954;
	mad.lo.s64 	%rd3957, %rd4285, %rd3949, %rd3956;
	setp.lt.u64 	%p2586, %rd3957, %rd3956;
	setp.ne.s64 	%p2587, %rd3954, 0;
	setp.eq.s64 	%p2588, %rd3956, 0;
	and.pred  	%p2589, %p2587, %p2588;
	or.pred  	%p2590, %p2586, %p2589;
	selp.u64 	%rd3958, 1, 0, %p2590;
	add.s64 	%rd3959, %rd3955, %rd3958;
	mul.hi.u64 	%rd3960, %rd3949, %rd4284;
	add.s64 	%rd3961, %rd3941, %rd3959;
	mad.lo.s64 	%rd3962, %rd4284, %rd3949, %rd3961;
	setp.lt.u64 	%p2591, %rd3962, %rd3961;
	setp.ne.s64 	%p2592, %rd3959, 0;
	setp.eq.s64 	%p2593, %rd3961, 0;
	and.pred  	%p2594, %p2592, %p2593;
	or.pred  	%p2595, %p2591, %p2594;
	selp.u64 	%rd3963, 1, 0, %p2595;
	add.s64 	%rd3964, %rd3960, %rd3963;
	mul.hi.u64 	%rd3965, %rd3949, %rd4283;
	add.s64 	%rd3966, %rd3944, %rd3964;
	mad.lo.s64 	%rd3967, %rd4283, %rd3949, %rd3966;
	setp.lt.u64 	%p2596, %rd3967, %rd3966;
	setp.ne.s64 	%p2597, %rd3964, 0;
	setp.eq.s64 	%p2598, %rd3966, 0;
	and.pred  	%p2599, %p2597, %p2598;
	or.pred  	%p2600, %p2596, %p2599;
	selp.u64 	%rd3968, 1, 0, %p2600;
	add.s64 	%rd3969, %rd3965, %rd3968;
	add.s64 	%rd3970, %rd3946, %rd3969;
	setp.lt.u64 	%p2601, %rd3970, %rd3946;
	selp.u64 	%rd3971, 1, 0, %p2601;
	add.s64 	%rd3972, %rd3948, %rd3971;
	mul.lo.s64 	%rd3973, %rd3957, 5408114337257990085;
	mul.hi.u64 	%rd3974, %rd3973, %rd4286;
	mul.lo.s64 	%rd3975, %rd4286, %rd3973;
	not.b64 	%rd3976, %rd3975;
	setp.gt.u64 	%p2602, %rd3957, %rd3976;
	selp.u64 	%rd3977, 1, 0, %p2602;
	add.s64 	%rd3978, %rd3974, %rd3977;
	mul.hi.u64 	%rd3979, %rd3973, %rd4285;
	add.s64 	%rd3980, %rd3962, %rd3978;
	mad.lo.s64 	%rd527, %rd4285, %rd3973, %rd3980;
	setp.lt.u64 	%p2603, %rd527, %rd3980;
	setp.ne.s64 	%p2604, %rd3978, 0;
	setp.eq.s64 	%p2605, %rd3980, 0;
	and.pred  	%p2606, %p2604, %p2605;
	or.pred  	%p2607, %p2603, %p2606;
	selp.u64 	%rd3981, 1, 0, %p2607;
	add.s64 	%rd3982, %rd3979, %rd3981;
	mul.hi.u64 	%rd3983, %rd3973, %rd4284;
	add.s64 	%rd3984, %rd3967, %rd3982;
	mad.lo.s64 	%rd528, %rd4284, %rd3973, %rd3984;
	setp.lt.u64 	%p2608, %rd528, %rd3984;
	setp.ne.s64 	%p2609, %rd3982, 0;
	setp.eq.s64 	%p2610, %rd3984, 0;
	and.pred  	%p2611, %p2609, %p2610;
	or.pred  	%p2612, %p2608, %p2611;
	selp.u64 	%rd3985, 1, 0, %p2612;
	add.s64 	%rd3986, %rd3983, %rd3985;
	mul.hi.u64 	%rd3987, %rd3973, %rd4283;
	add.s64 	%rd3988, %rd3970, %rd3986;
	mad.lo.s64 	%rd529, %rd4283, %rd3973, %rd3988;
	setp.lt.u64 	%p2613, %rd529, %rd3988;
	setp.ne.s64 	%p2614, %rd3986, 0;
	setp.eq.s64 	%p2615, %rd3988, 0;
	and.pred  	%p2616, %p2614, %p2615;
	or.pred  	%p2617, %p2613, %p2616;
	selp.u64 	%rd3989, 1, 0, %p2617;
	add.s64 	%rd3990, %rd3987, %rd3989;
	add.s64 	%rd530, %rd3972, %rd3990;
	setp.gt.u64 	%p2618, %rd530, %rd4283;
	@%p2618 bra 	$L__BB0_257;
	setp.lt.u64 	%p2619, %rd530, %rd4283;
	mov.u64 	%rd4295, %rd523;
	mov.u64 	%rd4303, %rd530;
	mov.u64 	%rd4304, %rd529;
	mov.u64 	%rd4305, %rd528;
	mov.u64 	%rd4306, %rd527;
	@%p2619 bra 	$L__BB0_233;
	setp.gt.u64 	%p2620, %rd529, %rd4284;
	@%p2620 bra 	$L__BB0_257;
	setp.lt.u64 	%p2621, %rd529, %rd4284;
	mov.u64 	%rd4295, %rd523;
	mov.u64 	%rd4303, %rd530;
	mov.u64 	%rd4304, %rd529;
	mov.u64 	%rd4305, %rd528;
	mov.u64 	%rd4306, %rd527;
	@%p2621 bra 	$L__BB0_233;
	setp.gt.u64 	%p2622, %rd528, %rd4285;
	@%p2622 bra 	$L__BB0_257;
	setp.lt.u64 	%p2623, %rd528, %rd4285;
	setp.lt.u64 	%p2624, %rd527, %rd4286;
	or.pred  	%p2625, %p2623, %p2624;
	mov.u64 	%rd4295, %rd523;
	mov.u64 	%rd4303, %rd530;
	mov.u64 	%rd4304, %rd529;
	mov.u64 	%rd4305, %rd528;
	mov.u64 	%rd4306, %rd527;
	@%p2625 bra 	$L__BB0_233;
$L__BB0_257:
	sub.s64 	%rd531, %rd527, %rd4286;
	setp.lt.u64 	%p2626, %rd527, %rd4286;
	selp.u64 	%rd3991, 1, 0, %p2626;
	add.s64 	%rd3992, %rd4285, %rd3991;
	sub.s64 	%rd532, %rd528, %rd3992;
	setp.lt.u64 	%p2627, %rd528, %rd3992;
	selp.u64 	%rd533, 1, 0, %p2627;
	add.s64 	%rd3993, %rd4284, %rd533;
	sub.s64 	%rd4304, %rd529, %rd3993;
	setp.lt.u64 	%p2628, %rd529, %rd3993;
	selp.u64 	%rd3994, 1, 0, %p2628;
	add.s64 	%rd3995, %rd4283, %rd3994;
	sub.s64 	%rd4303, %rd530, %rd3995;
	setp.ge.u64 	%p2629, %rd530, %rd3995;
	mov.u64 	%rd4295, %rd523;
	mov.u64 	%rd4305, %rd532;
	mov.u64 	%rd4306, %rd531;
	@%p2629 bra 	$L__BB0_233;
	setp.lt.u64 	%p2630, %rd528, %rd532;
	selp.u64 	%rd3996, 1, 0, %p2630;
	setp.eq.s64 	%p2631, %rd528, %rd532;
	setp.lt.u64 	%p2632, %rd527, %rd4286;
	selp.u64 	%rd3997, 1, 0, %p2632;
	selp.b64 	%rd3998, %rd3997, 0, %p2631;
	or.b64  	%rd3999, %rd3998, %rd3996;
	add.s64 	%rd536, %rd4304, %rd3999;
	add.s64 	%rd4000, %rd536, %rd4284;
	setp.lt.u64 	%p2633, %rd4000, %rd4304;
	selp.u64 	%rd4001, 1, 0, %p2633;
	setp.eq.s64 	%p2634, %rd4000, %rd4304;
	selp.b64 	%rd4002, %rd3999, 0, %p2634;
	or.b64  	%rd4003, %rd4002, %rd4001;
	add.s64 	%rd537, %rd4303, %rd4003;
	add.s64 	%rd4005, %rd537, %rd4283;
	setp.lt.u64 	%p2635, %rd4005, %rd4303;
	selp.u64 	%rd4006, 1, 0, %p2635;
	setp.eq.s64 	%p2636, %rd4005, %rd4303;
	selp.b64 	%rd4007, %rd4003, 0, %p2636;
	or.b64  	%rd4008, %rd4007, %rd4006;
	setp.ne.s64 	%p2637, %rd4008, 0;
	setp.gt.u64 	%p2638, %rd4005, %rd4283;
	or.pred  	%p2639, %p2637, %p2638;
	@%p2639 bra 	$L__BB0_264;
	add.s64 	%rd4304, %rd536, %rd4284;
	add.s64 	%rd4303, %rd537, %rd4283;
	setp.lt.u64 	%p2640, %rd4303, %rd4283;
	mov.u64 	%rd4295, %rd523;
	mov.u64 	%rd4305, %rd528;
	mov.u64 	%rd4306, %rd527;
	@%p2640 bra 	$L__BB0_233;
	add.s64 	%rd4009, %rd536, %rd4284;
	setp.gt.u64 	%p2641, %rd4009, %rd4284;
	@%p2641 bra 	$L__BB0_264;
	add.s64 	%rd4304, %rd536, %rd4284;
	setp.lt.u64 	%p2642, %rd4304, %rd4284;
	mov.u64 	%rd4295, %rd523;
	mov.u64 	%rd4305, %rd528;
	mov.u64 	%rd4306, %rd527;
	@%p2642 bra 	$L__BB0_233;
	setp.gt.u64 	%p2643, %rd528, %rd4285;
	@%p2643 bra 	$L__BB0_264;
	setp.lt.u64 	%p2645, %rd528, %rd4285;
	or.pred  	%p2646, %p2645, %p2632;
	mov.u64 	%rd4295, %rd523;
	mov.u64 	%rd4305, %rd528;
	mov.u64 	%rd4306, %rd527;
	@%p2646 bra 	$L__BB0_233;
$L__BB0_264:
	sub.s64 	%rd4304, %rd536, %rd533;
	add.s64 	%rd4010, %rd4284, %rd533;
	add.s64 	%rd4011, %rd536, %rd4284;
	setp.lt.u64 	%p2647, %rd4011, %rd4010;
	selp.s64 	%rd4012, -1, 0, %p2647;
	add.s64 	%rd4303, %rd537, %rd4012;
	mov.u64 	%rd4295, %rd523;
	mov.u64 	%rd4305, %rd532;
	mov.u64 	%rd4306, %rd531;
	bra.uni 	$L__BB0_233;
$L__BB0_265:
	setp.gt.u64 	%p2093, %rd4292, %rd4296;
	@%p2093 bra 	$L__BB0_269;
	setp.lt.u64 	%p2094, %rd4292, %rd4296;
	@%p2094 bra 	$L__BB0_301;
	setp.gt.u64 	%p2095, %rd4293, %rd4297;
	@%p2095 bra 	$L__BB0_269;
	setp.lt.u64 	%p2096, %rd4293, %rd4297;
	setp.lt.u64 	%p2097, %rd4294, %rd4298;
	or.pred  	%p2098, %p2096, %p2097;
	@%p2098 bra 	$L__BB0_301;
$L__BB0_269:
	sub.s64 	%rd546, %rd4294, %rd4298;
	setp.lt.u64 	%p2298, %rd4294, %rd4298;
	selp.u64 	%rd3565, 1, 0, %p2298;
	add.s64 	%rd3566, %rd4297, %rd3565;
	sub.s64 	%rd4309, %rd4293, %rd3566;
	setp.lt.u64 	%p2299, %rd4293, %rd3566;
	selp.u64 	%rd3567, 1, 0, %p2299;
	add.s64 	%rd3568, %rd4296, %rd3567;
	sub.s64 	%rd4308, %rd4292, %rd3568;
	setp.lt.u64 	%p2300, %rd4292, %rd3568;
	selp.u64 	%rd3569, 1, 0, %p2300;
	add.s64 	%rd3570, %rd4295, %rd3569;
	sub.s64 	%rd4307, %rd4291, %rd3570;
	setp.ge.u64 	%p2301, %rd4291, %rd3570;
	mov.u64 	%rd4310, %rd546;
	@%p2301 bra 	$L__BB0_277;
	add.s64 	%rd4310, %rd546, %rd4286;
	setp.lt.u64 	%p2302, %rd4310, %rd546;
	selp.u64 	%rd3571, 1, 0, %p2302;
	add.s64 	%rd551, %rd4309, %rd3571;
	add.s64 	%rd3572, %rd551, %rd4285;
	setp.lt.u64 	%p2303, %rd3572, %rd4309;
	selp.u64 	%rd3573, 1, 0, %p2303;
	setp.eq.s64 	%p2304, %rd3572, %rd4309;
	selp.b64 	%rd3574, %rd3571, 0, %p2304;
	or.b64  	%rd3575, %rd3574, %rd3573;
	add.s64 	%rd552, %rd4308, %rd3575;
	add.s64 	%rd3576, %rd552, %rd4284;
	setp.lt.u64 	%p2305, %rd3576, %rd4308;
	selp.u64 	%rd3577, 1, 0, %p2305;
	setp.eq.s64 	%p2306, %rd3576, %rd4308;
	selp.b64 	%rd3578, %rd3575, 0, %p2306;
	or.b64  	%rd3579, %rd3578, %rd3577;
	add.s64 	%rd553, %rd4307, %rd3579;
	add.s64 	%rd3581, %rd553, %rd4283;
	setp.lt.u64 	%p2307, %rd3581, %rd4307;
	selp.u64 	%rd3582, 1, 0, %p2307;
	setp.eq.s64 	%p2308, %rd3581, %rd4307;
	selp.b64 	%rd3583, %rd3579, 0, %p2308;
	or.b64  	%rd3584, %rd3583, %rd3582;
	setp.ne.s64 	%p2309, %rd3584, 0;
	setp.gt.u64 	%p2310, %rd3581, %rd4283;
	or.pred  	%p2311, %p2309, %p2310;
	@%p2311 bra 	$L__BB0_276;
	add.s64 	%rd4308, %rd552, %rd4284;
	add.s64 	%rd4309, %rd551, %rd4285;
	add.s64 	%rd4307, %rd553, %rd4283;
	setp.lt.u64 	%p2312, %rd4307, %rd4283;
	@%p2312 bra 	$L__BB0_277;
	add.s64 	%rd3585, %rd552, %rd4284;
	setp.gt.u64 	%p2313, %rd3585, %rd4284;
	@%p2313 bra 	$L__BB0_276;
	add.s64 	%rd4308, %rd552, %rd4284;
	setp.lt.u64 	%p2314, %rd4308, %rd4284;
	@%p2314 bra 	$L__BB0_277;
	add.s64 	%rd3586, %rd551, %rd4285;
	setp.gt.u64 	%p2315, %rd3586, %rd4285;
	@%p2315 bra 	$L__BB0_276;
	add.s64 	%rd4309, %rd551, %rd4285;
	setp.lt.u64 	%p2316, %rd4309, %rd4285;
	setp.lt.u64 	%p2317, %rd4310, %rd4286;
	or.pred  	%p2318, %p2316, %p2317;
	@%p2318 bra 	$L__BB0_277;
$L__BB0_276:
	setp.lt.u64 	%p2319, %rd4310, %rd4286;
	selp.u64 	%rd3587, 1, 0, %p2319;
	add.s64 	%rd3588, %rd4285, %rd3587;
	selp.s64 	%rd3589, -1, 0, %p2319;
	add.s64 	%rd4309, %rd551, %rd3589;
	add.s64 	%rd3590, %rd551, %rd4285;
	setp.lt.u64 	%p2320, %rd3590, %rd3588;
	selp.u64 	%rd3591, 1, 0, %p2320;
	add.s64 	%rd3592, %rd4284, %rd3591;
	selp.s64 	%rd3593, -1, 0, %p2320;
	add.s64 	%rd4308, %rd552, %rd3593;
	add.s64 	%rd3594, %rd552, %rd4284;
	setp.lt.u64 	%p2321, %rd3594, %rd3592;
	selp.s64 	%rd3595, -1, 0, %p2321;
	add.s64 	%rd4307, %rd553, %rd3595;
	mov.u64 	%rd4310, %rd546;
$L__BB0_277:
	sub.s64 	%rd570, %rd4302, %rd4306;
	setp.lt.u64 	%p2322, %rd4302, %rd4306;
	selp.u64 	%rd3596, 1, 0, %p2322;
	add.s64 	%rd3597, %rd4305, %rd3596;
	sub.s64 	%rd4313, %rd4301, %rd3597;
	setp.lt.u64 	%p2323, %rd4301, %rd3597;
	selp.u64 	%rd3598, 1, 0, %p2323;
	add.s64 	%rd3599, %rd4304, %rd3598;
	sub.s64 	%rd4312, %rd4300, %rd3599;
	setp.lt.u64 	%p2324, %rd4300, %rd3599;
	selp.u64 	%rd3600, 1, 0, %p2324;
	add.s64 	%rd3601, %rd4303, %rd3600;
	sub.s64 	%rd4311, %rd4299, %rd3601;
	setp.ge.u64 	%p2325, %rd4299, %rd3601;
	mov.u64 	%rd4314, %rd570;
	@%p2325 bra 	$L__BB0_285;
	add.s64 	%rd4314, %rd570, %rd4286;
	setp.lt.u64 	%p2326, %rd4314, %rd570;
	selp.u64 	%rd3602, 1, 0, %p2326;
	add.s64 	%rd575, %rd4313, %rd3602;
	add.s64 	%rd3603, %rd575, %rd4285;
	setp.lt.u64 	%p2327, %rd3603, %rd4313;
	selp.u64 	%rd3604, 1, 0, %p2327;
	setp.eq.s64 	%p2328, %rd3603, %rd4313;
	selp.b64 	%rd3605, %rd3602, 0, %p2328;
	or.b64  	%rd3606, %rd3605, %rd3604;
	add.s64 	%rd576, %rd4312, %rd3606;
	add.s64 	%rd3607, %rd576, %rd4284;
	setp.lt.u64 	%p2329, %rd3607, %rd4312;
	selp.u64 	%rd3608, 1, 0, %p2329;
	setp.eq.s64 	%p2330, %rd3607, %rd4312;
	selp.b64 	%rd3609, %rd3606, 0, %p2330;
	or.b64  	%rd3610, %rd3609, %rd3608;
	add.s64 	%rd577, %rd4311, %rd3610;
	add.s64 	%rd3612, %rd577, %rd4283;
	setp.lt.u64 	%p2331, %rd3612, %rd4311;
	selp.u64 	%rd3613, 1, 0, %p2331;
	setp.eq.s64 	%p2332, %rd3612, %rd4311;
	selp.b64 	%rd3614, %rd3610, 0, %p2332;
	or.b64  	%rd3615, %rd3614, %rd3613;
	setp.ne.s64 	%p2333, %rd3615, 0;
	setp.gt.u64 	%p2334, %rd3612, %rd4283;
	or.pred  	%p2335, %p2333, %p2334;
	@%p2335 bra 	$L__BB0_284;
	add.s64 	%rd4313, %rd575, %rd4285;
	add.s64 	%rd4312, %rd576, %rd4284;
	add.s64 	%rd4311, %rd577, %rd4283;
	setp.lt.u64 	%p2336, %rd4311, %rd4283;
	@%p2336 bra 	$L__BB0_285;
	add.s64 	%rd3616, %rd576, %rd4284;
	setp.gt.u64 	%p2337, %rd3616, %rd4284;
	@%p2337 bra 	$L__BB0_284;
	add.s64 	%rd4312, %rd576, %rd4284;
	setp.lt.u64 	%p2338, %rd4312, %rd4284;
	@%p2338 bra 	$L__BB0_285;
	add.s64 	%rd3617, %rd575, %rd4285;
	setp.gt.u64 	%p2339, %rd3617, %rd4285;
	@%p2339 bra 	$L__BB0_284;
	add.s64 	%rd4313, %rd575, %rd4285;
	setp.lt.u64 	%p2340, %rd4313, %rd4285;
	setp.lt.u64 	%p2341, %rd4314, %rd4286;
	or.pred  	%p2342, %p2340, %p2341;
	@%p2342 bra 	$L__BB0_285;
$L__BB0_284:
	setp.lt.u64 	%p2343, %rd4314, %rd4286;
	selp.u64 	%rd3618, 1, 0, %p2343;
	add.s64 	%rd3619, %rd4285, %rd3618;
	selp.s64 	%rd3620, -1, 0, %p2343;
	add.s64 	%rd4313, %rd575, %rd3620;
	add.s64 	%rd3621, %rd575, %rd4285;
	setp.lt.u64 	%p2344, %rd3621, %rd3619;
	selp.u64 	%rd3622, 1, 0, %p2344;
	add.s64 	%rd3623, %rd4284, %rd3622;
	selp.s64 	%rd3624, -1, 0, %p2344;
	add.s64 	%rd4312, %rd576, %rd3624;
	add.s64 	%rd3625, %rd576, %rd4284;
	setp.lt.u64 	%p2345, %rd3625, %rd3623;
	selp.s64 	%rd3626, -1, 0, %p2345;
	add.s64 	%rd4311, %rd577, %rd3626;
	mov.u64 	%rd4314, %rd570;
$L__BB0_285:
	shr.u64 	%rd4291, %rd4307, 1;
	mov.b64 	{%r128, %r129}, %rd4307;
	mov.b64 	{%r130, %r131}, %rd4308;
	shf.l.wrap.b32 	%r132, %r131, %r128, 31;
	shf.l.wrap.b32 	%r133, %r130, %r131, 31;
	mov.b64 	%rd4292, {%r133, %r132};
	mov.b64 	{%r134, %r135}, %rd4309;
	shf.l.wrap.b32 	%r136, %r135, %r130, 31;
	shf.l.wrap.b32 	%r137, %r134, %r135, 31;
	mov.b64 	%rd4293, {%r137, %r136};
	mov.b64 	{%r138, %r139}, %rd4310;
	shf.l.wrap.b32 	%r140, %r139, %r134, 31;
	shf.l.wrap.b32 	%r141, %r138, %r139, 31;
	mov.b64 	%rd4294, {%r141, %r140};
	ld.const.u64 	%rd3627, [two_inv];
	mul.hi.u64 	%rd3628, %rd4314, %rd3627;
	mul.lo.s64 	%rd3629, %rd3627, %rd4314;
	mul.hi.u64 	%rd3630, %rd4313, %rd3627;
	mad.lo.s64 	%rd3631, %rd3627, %rd4313, %rd3628;
	setp.lt.u64 	%p2346, %rd3631, %rd3628;
	selp.u64 	%rd3632, 1, 0, %p2346;
	add.s64 	%rd3633, %rd3630, %rd3632;
	mul.hi.u64 	%rd3634, %rd4312, %rd3627;
	mad.lo.s64 	%rd3635, %rd3627, %rd4312, %rd3633;
	setp.lt.u64 	%p2347, %rd3635, %rd3633;
	selp.u64 	%rd3636, 1, 0, %p2347;
	add.s64 	%rd3637, %rd3634, %rd3636;
	mul.hi.u64 	%rd3638, %rd4311, %rd3627;
	mad.lo.s64 	%rd3639, %rd3627, %rd4311, %rd3637;
	setp.lt.u64 	%p2348, %rd3639, %rd3637;
	selp.u64 	%rd3640, 1, 0, %p2348;
	add.s64 	%rd3641, %rd3638, %rd3640;
	ld.const.u64 	%rd3642, [two_inv+8];
	mul.hi.u64 	%rd3643, %rd4314, %rd3642;
	mad.lo.s64 	%rd3644, %rd3642, %rd4314, %rd3631;
	setp.lt.u64 	%p2349, %rd3644, %rd3631;
	selp.u64 	%rd3645, 1, 0, %p2349;
	add.s64 	%rd3646, %rd3643, %rd3645;
	mul.hi.u64 	%rd3647, %rd4313, %rd3642;
	add.s64 	%rd3648, %rd3635, %rd3646;
	mad.lo.s64 	%rd3649, %rd3642, %rd4313, %rd3648;
	setp.lt.u64 	%p2350, %rd3649, %rd3648;
	setp.ne.s64 	%p2351, %rd3646, 0;
	setp.eq.s64 	%p2352, %rd3648, 0;
	and.pred  	%p2353, %p2351, %p2352;
	or.pred  	%p2354, %p2350, %p2353;
	selp.u64 	%rd3650, 1, 0, %p2354;
	add.s64 	%rd3651, %rd3647, %rd3650;
	mul.hi.u64 	%rd3652, %rd4312, %rd3642;
	add.s64 	%rd3653, %rd3639, %rd3651;
	mad.lo.s64 	%rd3654, %rd3642, %rd4312, %rd3653;
	setp.lt.u64 	%p2355, %rd3654, %rd3653;
	setp.ne.s64 	%p2356, %rd3651, 0;
	setp.eq.s64 	%p2357, %rd3653, 0;
	and.pred  	%p2358, %p2356, %p2357;
	or.pred  	%p2359, %p2355, %p2358;
	selp.u64 	%rd3655, 1, 0, %p2359;
	add.s64 	%rd3656, %rd3652, %rd3655;
	mul.hi.u64 	%rd3657, %rd4311, %rd3642;
	add.s64 	%rd3658, %rd3641, %rd3656;
	mad.lo.s64 	%rd3659, %rd3642, %rd4311, %rd3658;
	setp.lt.u64 	%p2360, %rd3659, %rd3658;
	setp.ne.s64 	%p2361, %rd3656, 0;
	setp.eq.s64 	%p2362, %rd3658, 0;
	and.pred  	%p2363, %p2361, %p2362;
	or.pred  	%p2364, %p2360, %p2363;
	selp.u64 	%rd3660, 1, 0, %p2364;
	add.s64 	%rd3661, %rd3657, %rd3660;
	ld.const.u64 	%rd3662, [two_inv+16];
	mul.hi.u64 	%rd3663, %rd4314, %rd3662;
	mad.lo.s64 	%rd3664, %rd3662, %rd4314, %rd3649;
	setp.lt.u64 	%p2365, %rd3664, %rd3649;
	selp.u64 	%rd3665, 1, 0, %p2365;
	add.s64 	%rd3666, %rd3663, %rd3665;
	mul.hi.u64 	%rd3667, %rd4313, %rd3662;
	add.s64 	%rd3668, %rd3654, %rd3666;
	mad.lo.s64 	%rd3669, %rd3662, %rd4313, %rd3668;
	setp.lt.u64 	%p2366, %rd3669, %rd3668;
	setp.ne.s64 	%p2367, %rd3666, 0;
	setp.eq.s64 	%p2368, %rd3668, 0;
	and.pred  	%p2369, %p2367, %p2368;
	or.pred  	%p2370, %p2366, %p2369;
	selp.u64 	%rd3670, 1, 0, %p2370;
	add.s64 	%rd3671, %rd3667, %rd3670;
	mul.hi.u64 	%rd3672, %rd4312, %rd3662;
	add.s64 	%rd3673, %rd3659, %rd3671;
	mad.lo.s64 	%rd3674, %rd3662, %rd4312, %rd3673;
	setp.lt.u64 	%p2371, %rd3674, %rd3673;
	setp.ne.s64 	%p2372, %rd3671, 0;
	setp.eq.s64 	%p2373, %rd3673, 0;
	and.pred  	%p2374, %p2372, %p2373;
	or.pred  	%p2375, %p2371, %p2374;
	selp.u64 	%rd3675, 1, 0, %p2375;
	add.s64 	%rd3676, %rd3672, %rd3675;
	mul.hi.u64 	%rd3677, %rd4311, %rd3662;
	add.s64 	%rd3678, %rd3661, %rd3676;
	mad.lo.s64 	%rd3679, %rd3662, %rd4311, %rd3678;
	setp.lt.u64 	%p2376, %rd3679, %rd3678;
	setp.ne.s64 	%p2377, %rd3676, 0;
	setp.eq.s64 	%p2378, %rd3678, 0;
	and.pred  	%p2379, %p2377, %p2378;
	or.pred  	%p2380, %p2376, %p2379;
	selp.u64 	%rd3680, 1, 0, %p2380;
	add.s64 	%rd3681, %rd3677, %rd3680;
	ld.const.u64 	%rd3682, [two_inv+24];
	mul.hi.u64 	%rd3683, %rd4314, %rd3682;
	mad.lo.s64 	%rd3684, %rd3682, %rd4314, %rd3669;
	setp.lt.u64 	%p2381, %rd3684, %rd3669;
	selp.u64 	%rd3685, 1, 0, %p2381;
	add.s64 	%rd3686, %rd3683, %rd3685;
	mul.hi.u64 	%rd3687, %rd4313, %rd3682;
	add.s64 	%rd3688, %rd3674, %rd3686;
	mad.lo.s64 	%rd3689, %rd3682, %rd4313, %rd3688;
	setp.lt.u64 	%p2382, %rd3689, %rd3688;
	setp.ne.s64 	%p2383, %rd3686, 0;
	setp.eq.s64 	%p2384, %rd3688, 0;
	and.pred  	%p2385, %p2383, %p2384;
	or.pred  	%p2386, %p2382, %p2385;
	selp.u64 	%rd3690, 1, 0, %p2386;
	add.s64 	%rd3691, %rd3687, %rd3690;
	mul.hi.u64 	%rd3692, %rd4312, %rd3682;
	add.s64 	%rd3693, %rd3679, %rd3691;
	mad.lo.s64 	%rd3694, %rd3682, %rd4312, %rd3693;
	setp.lt.u64 	%p2387, %rd3694, %rd3693;
	setp.ne.s64 	%p2388, %rd3691, 0;
	setp.eq.s64 	%p2389, %rd3693, 0;
	and.pred  	%p2390, %p2388, %p2389;
	or.pred  	%p2391, %p2387, %p2390;
	selp.u64 	%rd3695, 1, 0, %p2391;
	add.s64 	%rd3696, %rd3692, %rd3695;
	mul.hi.u64 	%rd3697, %rd4311, %rd3682;
	add.s64 	%rd3698, %rd3681, %rd3696;
	mad.lo.s64 	%rd3699, %rd3682, %rd4311, %rd3698;
	setp.lt.u64 	%p2392, %rd3699, %rd3698;
	setp.ne.s64 	%p2393, %rd3696, 0;
	setp.eq.s64 	%p2394, %rd3698, 0;
	and.pred  	%p2395, %p2393, %p2394;
	or.pred  	%p2396, %p2392, %p2395;
	selp.u64 	%rd3700, 1, 0, %p2396;
	add.s64 	%rd3701, %rd3697, %rd3700;
	mul.lo.s64 	%rd3702, %rd3629, 5408114337257990085;
	mul.hi.u64 	%rd3703, %rd3702, %rd4286;
	mul.lo.s64 	%rd3704, %rd4286, %rd3702;
	not.b64 	%rd3705, %rd3704;
	setp.gt.u64 	%p2397, %rd3629, %rd3705;
	selp.u64 	%rd3706, 1, 0, %p2397;
	add.s64 	%rd3707, %rd3703, %rd3706;
	mul.hi.u64 	%rd3708, %rd3702, %rd4285;
	add.s64 	%rd3709, %rd3644, %rd3707;
	mad.lo.s64 	%rd3710, %rd4285, %rd3702, %rd3709;
	setp.lt.u64 	%p2398, %rd3710, %rd3709;
	setp.ne.s64 	%p2399, %rd3707, 0;
	setp.eq.s64 	%p2400, %rd3709, 0;
	and.pred  	%p2401, %p2399, %p2400;
	or.pred  	%p2402, %p2398, %p2401;
	selp.u64 	%rd3711, 1, 0, %p2402;
	add.s64 	%rd3712, %rd3708, %rd3711;
	mul.hi.u64 	%rd3713, %rd3702, %rd4284;
	add.s64 	%rd3714, %rd3664, %rd3712;
	mad.lo.s64 	%rd3715, %rd4284, %rd3702, %rd3714;
	setp.lt.u64 	%p2403, %rd3715, %rd3714;
	setp.ne.s64 	%p2404, %rd3712, 0;
	setp.eq.s64 	%p2405, %rd3714, 0;
	and.pred  	%p2406, %p2404, %p2405;
	or.pred  	%p2407, %p2403, %p2406;
	selp.u64 	%rd3716, 1, 0, %p2407;
	add.s64 	%rd3717, %rd3713, %rd3716;
	mul.hi.u64 	%rd3718, %rd3702, %rd4283;
	add.s64 	%rd3719, %rd3684, %rd3717;
	mad.lo.s64 	%rd3720, %rd4283, %rd3702, %rd3719;
	setp.lt.u64 	%p2408, %rd3720, %rd3719;
	setp.ne.s64 	%p2409, %rd3717, 0;
	setp.eq.s64 	%p2410, %rd3719, 0;
	and.pred  	%p2411, %p2409, %p2410;
	or.pred  	%p2412, %p2408, %p2411;
	selp.u64 	%rd3721, 1, 0, %p2412;
	add.s64 	%rd3722, %rd3718, %rd3721;
	add.s64 	%rd3723, %rd3689, %rd3722;
	setp.lt.u64 	%p2413, %rd3723, %rd3689;
	selp.u64 	%rd3724, 1, 0, %p2413;
	add.s64 	%rd3725, %rd3694, %rd3724;
	setp.lt.u64 	%p2414, %rd3725, %rd3694;
	selp.u64 	%rd3726, 1, 0, %p2414;
	add.s64 	%rd3727, %rd3699, %rd3726;
	setp.lt.u64 	%p2415, %rd3727, %rd3699;
	selp.u64 	%rd3728, 1, 0, %p2415;
	add.s64 	%rd3729, %rd3701, %rd3728;
	mul.lo.s64 	%rd3730, %rd3710, 5408114337257990085;
	mul.hi.u64 	%rd3731, %rd3730, %rd4286;
	mul.lo.s64 	%rd3732, %rd4286, %rd3730;
	not.b64 	%rd3733, %rd3732;
	setp.gt.u64 	%p2416, %rd3710, %rd3733;
	selp.u64 	%rd3734, 1, 0, %p2416;
	add.s64 	%rd3735, %rd3731, %rd3734;
	mul.hi.u64 	%rd3736, %rd3730, %rd4285;
	add.s64 	%rd3737, %rd3715, %rd3735;
	mad.lo.s64 	%rd3738, %rd4285, %rd3730, %rd3737;
	setp.lt.u64 	%p2417, %rd3738, %rd3737;
	setp.ne.s64 	%p2418, %rd3735, 0;
	setp.eq.s64 	%p2419, %rd3737, 0;
	and.pred  	%p2420, %p2418, %p2419;
	or.pred  	%p2421, %p2417, %p2420;
	selp.u64 	%rd3739, 1, 0, %p2421;
	add.s64 	%rd3740, %rd3736, %rd3739;
	mul.hi.u64 	%rd3741, %rd3730, %rd4284;
	add.s64 	%rd3742, %rd3720, %rd3740;
	mad.lo.s64 	%rd3743, %rd4284, %rd3730, %rd3742;
	setp.lt.u64 	%p2422, %rd3743, %rd3742;
	setp.ne.s64 	%p2423, %rd3740, 0;
	setp.eq.s64 	%p2424, %rd3742, 0;
	and.pred  	%p2425, %p2423, %p2424;
	or.pred  	%p2426, %p2422, %p2425;
	selp.u64 	%rd3744, 1, 0, %p2426;
	add.s64 	%rd3745, %rd3741, %rd3744;
	mul.hi.u64 	%rd3746, %rd3730, %rd4283;
	add.s64 	%rd3747, %rd3723, %rd3745;
	mad.lo.s64 	%rd3748, %rd4283, %rd3730, %rd3747;
	setp.lt.u64 	%p2427, %rd3748, %rd3747;
	setp.ne.s64 	%p2428, %rd3745, 0;
	setp.eq.s64 	%p2429, %rd3747, 0;
	and.pred  	%p2430, %p2428, %p2429;
	or.pred  	%p2431, %p2427, %p2430;
	selp.u64 	%rd3749, 1, 0, %p2431;
	add.s64 	%rd3750, %rd3746, %rd3749;
	add.s64 	%rd3751, %rd3725, %rd3750;
	setp.lt.u64 	%p2432, %rd3751, %rd3725;
	selp.u64 	%rd3752, 1, 0, %p2432;
	add.s64 	%rd3753, %rd3727, %rd3752;
	setp.lt.u64 	%p2433, %rd3753, %rd3727;
	selp.u64 	%rd3754, 1, 0, %p2433;
	add.s64 	%rd3755, %rd3729, %rd3754;
	mul.lo.s64 	%rd3756, %rd3738, 5408114337257990085;
	mul.hi.u64 	%rd3757, %rd3756, %rd4286;
	mul.lo.s64 	%rd3758, %rd4286, %rd3756;
	not.b64 	%rd3759, %rd3758;
	setp.gt.u64 	%p2434, %rd3738, %rd3759;
	selp.u64 	%rd3760, 1, 0, %p2434;
	add.s64 	%rd3761, %rd3757, %rd3760;
	mul.hi.u64 	%rd3762, %rd3756, %rd4285;
	add.s64 	%rd3763, %rd3743, %rd3761;
	mad.lo.s64 	%rd3764, %rd4285, %rd3756, %rd3763;
	setp.lt.u64 	%p2435, %rd3764, %rd3763;
	setp.ne.s64 	%p2436, %rd3761, 0;
	setp.eq.s64 	%p2437, %rd3763, 0;
	and.pred  	%p2438, %p2436, %p2437;
	or.pred  	%p2439, %p2435, %p2438;
	selp.u64 	%rd3765, 1, 0, %p2439;
	add.s64 	%rd3766, %rd3762, %rd3765;
	mul.hi.u64 	%rd3767, %rd3756, %rd4284;
	add.s64 	%rd3768, %rd3748, %rd3766;
	mad.lo.s64 	%rd3769, %rd4284, %rd3756, %rd3768;
	setp.lt.u64 	%p2440, %rd3769, %rd3768;
	setp.ne.s64 	%p2441, %rd3766, 0;
	setp.eq.s64 	%p2442, %rd3768, 0;
	and.pred  	%p2443, %p2441, %p2442;
	or.pred  	%p2444, %p2440, %p2443;
	selp.u64 	%rd3770, 1, 0, %p2444;
	add.s64 	%rd3771, %rd3767, %rd3770;
	mul.hi.u64 	%rd3772, %rd3756, %rd4283;
	add.s64 	%rd3773, %rd3751, %rd3771;
	mad.lo.s64 	%rd3774, %rd4283, %rd3756, %rd3773;
	setp.lt.u64 	%p2445, %rd3774, %rd3773;
	setp.ne.s64 	%p2446, %rd3771, 0;
	setp.eq.s64 	%p2447, %rd3773, 0;
	and.pred  	%p2448, %p2446, %p2447;
	or.pred  	%p2449, %p2445, %p2448;
	selp.u64 	%rd3775, 1, 0, %p2449;
	add.s64 	%rd3776, %rd3772, %rd3775;
	add.s64 	%rd3777, %rd3753, %rd3776;
	setp.lt.u64 	%p2450, %rd3777, %rd3753;
	selp.u64 	%rd3778, 1, 0, %p2450;
	add.s64 	%rd3779, %rd3755, %rd3778;
	mul.lo.s64 	%rd3780, %rd3764, 5408114337257990085;
	mul.hi.u64 	%rd3781, %rd3780, %rd4286;
	mul.lo.s64 	%rd3782, %rd4286, %rd3780;
	not.b64 	%rd3783, %rd3782;
	setp.gt.u64 	%p2451, %rd3764, %rd3783;
	selp.u64 	%rd3784, 1, 0, %p2451;
	add.s64 	%rd3785, %rd3781, %rd3784;
	mul.hi.u64 	%rd3786, %rd3780, %rd4285;
	add.s64 	%rd3787, %rd3769, %rd3785;
	mad.lo.s64 	%rd598, %rd4285, %rd3780, %rd3787;
	setp.lt.u64 	%p2452, %rd598, %rd3787;
	setp.ne.s64 	%p2453, %rd3785, 0;
	setp.eq.s64 	%p2454, %rd3787, 0;
	and.pred  	%p2455, %p2453, %p2454;
	or.pred  	%p2456, %p2452, %p2455;
	selp.u64 	%rd3788, 1, 0, %p2456;
	add.s64 	%rd3789, %rd3786, %rd3788;
	mul.hi.u64 	%rd3790, %rd3780, %rd4284;
	add.s64 	%rd3791, %rd3774, %rd3789;
	mad.lo.s64 	%rd599, %rd4284, %rd3780, %rd3791;
	setp.lt.u64 	%p2457, %rd599, %rd3791;
	setp.ne.s64 	%p2458, %rd3789, 0;
	setp.eq.s64 	%p2459, %rd3791, 0;
	and.pred  	%p2460, %p2458, %p2459;
	or.pred  	%p2461, %p2457, %p2460;
	selp.u64 	%rd3792, 1, 0, %p2461;
	add.s64 	%rd3793, %rd3790, %rd3792;
	mul.hi.u64 	%rd3794, %rd3780, %rd4283;
	add.s64 	%rd3795, %rd3777, %rd3793;
	mad.lo.s64 	%rd600, %rd4283, %rd3780, %rd3795;
	setp.lt.u64 	%p2462, %rd600, %rd3795;
	setp.ne.s64 	%p2463, %rd3793, 0;
	setp.eq.s64 	%p2464, %rd3795, 0;
	and.pred  	%p2465, %p2463, %p2464;
	or.pred  	%p2466, %p2462, %p2465;
	selp.u64 	%rd3796, 1, 0, %p2466;
	add.s64 	%rd3797, %rd3794, %rd3796;
	add.s64 	%rd601, %rd3779, %rd3797;
	setp.gt.u64 	%p2467, %rd601, %rd4283;
	@%p2467 bra 	$L__BB0_291;
	setp.lt.u64 	%p2468, %rd601, %rd4283;
	mov.u64 	%rd4299, %rd601;
	mov.u64 	%rd4300, %rd600;
	mov.u64 	%rd4301, %rd599;
	mov.u64 	%rd4302, %rd598;
	@%p2468 bra 	$L__BB0_233;
	setp.gt.u64 	%p2469, %rd600, %rd4284;
	@%p2469 bra 	$L__BB0_291;
	setp.lt.u64 	%p2470, %rd600, %rd4284;
	mov.u64 	%rd4299, %rd601;
	mov.u64 	%rd4300, %rd600;
	mov.u64 	%rd4301, %rd599;
	mov.u64 	%rd4302, %rd598;
	@%p2470 bra 	$L__BB0_233;
	setp.gt.u64 	%p2471, %rd599, %rd4285;
	@%p2471 bra 	$L__BB0_291;
	setp.lt.u64 	%p2472, %rd599, %rd4285;
	setp.lt.u64 	%p2473, %rd598, %rd4286;
	or.pred  	%p2474, %p2472, %p2473;
	mov.u64 	%rd4299, %rd601;
	mov.u64 	%rd4300, %rd600;
	mov.u64 	%rd4301, %rd599;
	mov.u64 	%rd4302, %rd598;
	@%p2474 bra 	$L__BB0_233;
$L__BB0_291:
	sub.s64 	%rd602, %rd598, %rd4286;
	setp.lt.u64 	%p2475, %rd598, %rd4286;
	selp.u64 	%rd3798, 1, 0, %p2475;
	add.s64 	%rd3799, %rd4285, %rd3798;
	sub.s64 	%rd603, %rd599, %rd3799;
	setp.lt.u64 	%p2476, %rd599, %rd3799;
	selp.u64 	%rd604, 1, 0, %p2476;
	add.s64 	%rd3800, %rd4284, %rd604;
	sub.s64 	%rd4300, %rd600, %rd3800;
	setp.lt.u64 	%p2477, %rd600, %rd3800;
	selp.u64 	%rd3801, 1, 0, %p2477;
	add.s64 	%rd3802, %rd4283, %rd3801;
	sub.s64 	%rd4299, %rd601, %rd3802;
	setp.ge.u64 	%p2478, %rd601, %rd3802;
	mov.u64 	%rd4301, %rd603;
	mov.u64 	%rd4302, %rd602;
	@%p2478 bra 	$L__BB0_233;
	setp.lt.u64 	%p2479, %rd599, %rd603;
	selp.u64 	%rd3803, 1, 0, %p2479;
	setp.eq.s64 	%p2480, %rd599, %rd603;
	setp.lt.u64 	%p2481, %rd598, %rd4286;
	selp.u64 	%rd3804, 1, 0, %p2481;
	selp.b64 	%rd3805, %rd3804, 0, %p2480;
	or.b64  	%rd3806, %rd3805, %rd3803;
	add.s64 	%rd607, %rd4300, %rd3806;
	add.s64 	%rd3807, %rd607, %rd4284;
	setp.lt.u64 	%p2482, %rd3807, %rd4300;
	selp.u64 	%rd3808, 1, 0, %p2482;
	setp.eq.s64 	%p2483, %rd3807, %rd4300;
	selp.b64 	%rd3809, %rd3806, 0, %p2483;
	or.b64  	%rd3810, %rd3809, %rd3808;
	add.s64 	%rd608, %rd4299, %rd3810;
	add.s64 	%rd3812, %rd608, %rd4283;
	setp.lt.u64 	%p2484, %rd3812, %rd4299;
	selp.u64 	%rd3813, 1, 0, %p2484;
	setp.eq.s64 	%p2485, %rd3812, %rd4299;
	selp.b64 	%rd3814, %rd3810, 0, %p2485;
	or.b64  	%rd3815, %rd3814, %rd3813;
	setp.ne.s64 	%p2486, %rd3815, 0;
	setp.gt.u64 	%p2487, %rd3812, %rd4283;
	or.pred  	%p2488, %p2486, %p2487;
	@%p2488 bra 	$L__BB0_298;
	add.s64 	%rd4300, %rd607, %rd4284;
	add.s64 	%rd4299, %rd608, %rd4283;
	setp.lt.u64 	%p2489, %rd4299, %rd4283;
	mov.u64 	%rd4301, %rd599;
	mov.u64 	%rd4302, %rd598;
	@%p2489 bra 	$L__BB0_233;
	add.s64 	%rd3816, %rd607, %rd4284;
	setp.gt.u64 	%p2490, %rd3816, %rd4284;
	@%p2490 bra 	$L__BB0_298;
	add.s64 	%rd4300, %rd607, %rd4284;
	setp.lt.u64 	%p2491, %rd4300, %rd4284;
	mov.u64 	%rd4301, %rd599;
	mov.u64 	%rd4302, %rd598;
	@%p2491 bra 	$L__BB0_233;
	setp.gt.u64 	%p2492, %rd599, %rd4285;
	@%p2492 bra 	$L__BB0_298;
	setp.lt.u64 	%p2494, %rd599, %rd4285;
	or.pred  	%p2495, %p2494, %p2481;
	mov.u64 	%rd4301, %rd599;
	mov.u64 	%rd4302, %rd598;
	@%p2495 bra 	$L__BB0_233;
$L__BB0_298:
	sub.s64 	%rd4300, %rd607, %rd604;
	add.s64 	%rd3817, %rd4284, %rd604;
	add.s64 	%rd3818, %rd607, %rd4284;
	setp.lt.u64 	%p2496, %rd3818, %rd3817;
	selp.s64 	%rd3819, -1, 0, %p2496;
	add.s64 	%rd4299, %rd608, %rd3819;
	mov.u64 	%rd4301, %rd603;
	mov.u64 	%rd4302, %rd602;
	bra.uni 	$L__BB0_233;
$L__BB0_299:
	setp.gt.u64 	%p2091, %rd4291, %rd4295;
	@%p2091 bra 	$L__BB0_269;
	setp.lt.u64 	%p2092, %rd4291, %rd4295;
	@%p2092 bra 	$L__BB0_301;
	bra.uni 	$L__BB0_265;
$L__BB0_301:
	sub.s64 	%rd617, %rd4298, %rd4294;
	setp.lt.u64 	%p2099, %rd4298, %rd4294;
	selp.u64 	%rd3310, 1, 0, %p2099;
	add.s64 	%rd3311, %rd4293, %rd3310;
	sub.s64 	%rd4317, %rd4297, %rd3311;
	setp.lt.u64 	%p2100, %rd4297, %rd3311;
	selp.u64 	%rd3312, 1, 0, %p2100;
	add.s64 	%rd3313, %rd4292, %rd3312;
	sub.s64 	%rd4316, %rd4296, %rd3313;
	setp.lt.u64 	%p2101, %rd4296, %rd3313;
	selp.u64 	%rd3314, 1, 0, %p2101;
	add.s64 	%rd3315, %rd4291, %rd3314;
	sub.s64 	%rd4315, %rd4295, %rd3315;
	setp.ge.u64 	%p2102, %rd4295, %rd3315;
	mov.u64 	%rd4318, %rd617;
	@%p2102 bra 	$L__BB0_309;
	add.s64 	%rd4318, %rd617, %rd4286;
	setp.lt.u64 	%p2103, %rd4318, %rd617;
	selp.u64 	%rd3316, 1, 0, %p2103;
	add.s64 	%rd622, %rd4317, %rd3316;
	add.s64 	%rd3317, %rd622, %rd4285;
	setp.lt.u64 	%p2104, %rd3317, %rd4317;
	selp.u64 	%rd3318, 1, 0, %p2104;
	setp.eq.s64 	%p2105, %rd3317, %rd4317;
	selp.b64 	%rd3319, %rd3316, 0, %p2105;
	or.b64  	%rd3320, %rd3319, %rd3318;
	add.s64 	%rd623, %rd4316, %rd3320;
	add.s64 	%rd3321, %rd623, %rd4284;
	setp.lt.u64 	%p2106, %rd3321, %rd4316;
	selp.u64 	%rd3322, 1, 0, %p2106;
	setp.eq.s64 	%p2107, %rd3321, %rd4316;
	selp.b64 	%rd3323, %rd3320, 0, %p2107;
	or.b64  	%rd3324, %rd3323, %rd3322;
	add.s64 	%rd624, %rd4315, %rd3324;
	add.s64 	%rd3326, %rd624, %rd4283;
	setp.lt.u64 	%p2108, %rd3326, %rd4315;
	selp.u64 	%rd3327, 1, 0, %p2108;
	setp.eq.s64 	%p2109, %rd3326, %rd4315;
	selp.b64 	%rd3328, %rd3324, 0, %p2109;
	or.b64  	%rd3329, %rd3328, %rd3327;
	setp.ne.s64 	%p2110, %rd3329, 0;
	setp.gt.u64 	%p2111, %rd3326, %rd4283;
	or.pred  	%p2112, %p2110, %p2111;
	@%p2112 bra 	$L__BB0_308;
	add.s64 	%rd4316, %rd623, %rd4284;
	add.s64 	%rd4317, %rd622, %rd4285;
	add.s64 	%rd4315, %rd624, %rd4283;
	setp.lt.u64 	%p2113, %rd4315, %rd4283;
	@%p2113 bra 	$L__BB0_309;
	add.s64 	%rd3330, %rd623, %rd4284;
	setp.gt.u64 	%p2114, %rd3330, %rd4284;
	@%p2114 bra 	$L__BB0_308;
	add.s64 	%rd4316, %rd623, %rd4284;
	setp.lt.u64 	%p2115, %rd4316, %rd4284;
	@%p2115 bra 	$L__BB0_309;
	add.s64 	%rd3331, %rd622, %rd4285;
	setp.gt.u64 	%p2116, %rd3331, %rd4285;
	@%p2116 bra 	$L__BB0_308;
	add.s64 	%rd4317, %rd622, %rd4285;
	setp.lt.u64 	%p2117, %rd4317, %rd4285;
	setp.lt.u64 	%p2118, %rd4318, %rd4286;
	or.pred  	%p2119, %p2117, %p2118;
	@%p2119 bra 	$L__BB0_309;
$L__BB0_308:
	setp.lt.u64 	%p2120, %rd4318, %rd4286;
	selp.u64 	%rd3332, 1, 0, %p2120;
	add.s64 	%rd3333, %rd4285, %rd3332;
	selp.s64 	%rd3334, -1, 0, %p2120;
	add.s64 	%rd4317, %rd622, %rd3334;
	add.s64 	%rd3335, %rd622, %rd4285;
	setp.lt.u64 	%p2121, %rd3335, %rd3333;
	selp.u64 	%rd3336, 1, 0, %p2121;
	add.s64 	%rd3337, %rd4284, %rd3336;
	selp.s64 	%rd3338, -1, 0, %p2121;
	add.s64 	%rd4316, %rd623, %rd3338;
	add.s64 	%rd3339, %rd623, %rd4284;
	setp.lt.u64 	%p2122, %rd3339, %rd3337;
	selp.s64 	%rd3340, -1, 0, %p2122;
	add.s64 	%rd4315, %rd624, %rd3340;
	mov.u64 	%rd4318, %rd617;
$L__BB0_309:
	sub.s64 	%rd641, %rd4306, %rd4302;
	setp.lt.u64 	%p2123, %rd4306, %rd4302;
	selp.u64 	%rd3341, 1, 0, %p2123;
	add.s64 	%rd3342, %rd4301, %rd3341;
	sub.s64 	%rd4321, %rd4305, %rd3342;
	setp.lt.u64 	%p2124, %rd4305, %rd3342;
	selp.u64 	%rd3343, 1, 0, %p2124;
	add.s64 	%rd3344, %rd4300, %rd3343;
	sub.s64 	%rd4320, %rd4304, %rd3344;
	setp.lt.u64 	%p2125, %rd4304, %rd3344;
	selp.u64 	%rd3345, 1, 0, %p2125;
	add.s64 	%rd3346, %rd4299, %rd3345;
	sub.s64 	%rd4319, %rd4303, %rd3346;
	setp.ge.u64 	%p2126, %rd4303, %rd3346;
	mov.u64 	%rd4322, %rd641;
	@%p2126 bra 	$L__BB0_317;
	add.s64 	%rd4322, %rd641, %rd4286;
	setp.lt.u64 	%p2127, %rd4322, %rd641;
	selp.u64 	%rd3347, 1, 0, %p2127;
	add.s64 	%rd646, %rd4321, %rd3347;
	add.s64 	%rd3348, %rd646, %rd4285;
	setp.lt.u64 	%p2128, %rd3348, %rd4321;
	selp.u64 	%rd3349, 1, 0, %p2128;
	setp.eq.s64 	%p2129, %rd3348, %rd4321;
	selp.b64 	%rd3350, %rd3347, 0, %p2129;
	or.b64  	%rd3351, %rd3350, %rd3349;
	add.s64 	%rd647, %rd4320, %rd3351;
	add.s64 	%rd3352, %rd647, %rd4284;
	setp.lt.u64 	%p2130, %rd3352, %rd4320;
	selp.u64 	%rd3353, 1, 0, %p2130;
	setp.eq.s64 	%p2131, %rd3352, %rd4320;
	selp.b64 	%rd3354, %rd3351, 0, %p2131;
	or.b64  	%rd3355, %rd3354, %rd3353;
	add.s64 	%rd648, %rd4319, %rd3355;
	add.s64 	%rd3357, %rd648, %rd4283;
	setp.lt.u64 	%p2132, %rd3357, %rd4319;
	selp.u64 	%rd3358, 1, 0, %p2132;
	setp.eq.s64 	%p2133, %rd3357, %rd4319;
	selp.b64 	%rd3359, %rd3355, 0, %p2133;
	or.b64  	%rd3360, %rd3359, %rd3358;
	setp.ne.s64 	%p2134, %rd3360, 0;
	setp.gt.u64 	%p2135, %rd3357, %rd4283;
	or.pred  	%p2136, %p2134, %p2135;
	@%p2136 bra 	$L__BB0_316;
	add.s64 	%rd4321, %rd646, %rd4285;
	add.s64 	%rd4320, %rd647, %rd4284;
	add.s64 	%rd4319, %rd648, %rd4283;
	setp.lt.u64 	%p2137, %rd4319, %rd4283;
	@%p2137 bra 	$L__BB0_317;
	add.s64 	%rd3361, %rd647, %rd4284;
	setp.gt.u64 	%p2138, %rd3361, %rd4284;
	@%p2138 bra 	$L__BB0_316;
	add.s64 	%rd4320, %rd647, %rd4284;
	setp.lt.u64 	%p2139, %rd4320, %rd4284;
	@%p2139 bra 	$L__BB0_317;
	add.s64 	%rd3362, %rd646, %rd4285;
	setp.gt.u64 	%p2140, %rd3362, %rd4285;
	@%p2140 bra 	$L__BB0_316;
	add.s64 	%rd4321, %rd646, %rd4285;
	setp.lt.u64 	%p2141, %rd4321, %rd4285;
	setp.lt.u64 	%p2142, %rd4322, %rd4286;
	or.pred  	%p2143, %p2141, %p2142;
	@%p2143 bra 	$L__BB0_317;
$L__BB0_316:
	setp.lt.u64 	%p2144, %rd4322, %rd4286;
	selp.u64 	%rd3363, 1, 0, %p2144;
	add.s64 	%rd3364, %rd4285, %rd3363;
	selp.s64 	%rd3365, -1, 0, %p2144;
	add.s64 	%rd4321, %rd646, %rd3365;
	add.s64 	%rd3366, %rd646, %rd4285;
	setp.lt.u64 	%p2145, %rd3366, %rd3364;
	selp.u64 	%rd3367, 1, 0, %p2145;
	add.s64 	%rd3368, %rd4284, %rd3367;
	selp.s64 	%rd3369, -1, 0, %p2145;
	add.s64 	%rd4320, %rd647, %rd3369;
	add.s64 	%rd3370, %rd647, %rd4284;
	setp.lt.u64 	%p2146, %rd3370, %rd3368;
	selp.s64 	%rd3371, -1, 0, %p2146;
	add.s64 	%rd4319, %rd648, %rd3371;
	mov.u64 	%rd4322, %rd641;
$L__BB0_317:
	shr.u64 	%rd4295, %rd4315, 1;
	mov.b64 	{%r114, %r115}, %rd4315;
	mov.b64 	{%r116, %r117}, %rd4316;
	shf.l.wrap.b32 	%r118, %r117, %r114, 31;
	shf.l.wrap.b32 	%r119, %r116, %r117, 31;
	mov.b64 	%rd4296, {%r119, %r118};
	mov.b64 	{%r120, %r121}, %rd4317;
	shf.l.wrap.b32 	%r122, %r121, %r116, 31;
	shf.l.wrap.b32 	%r123, %r120, %r121, 31;
	mov.b64 	%rd4297, {%r123, %r122};
	mov.b64 	{%r124, %r125}, %rd4318;
	shf.l.wrap.b32 	%r126, %r125, %r120, 31;
	shf.l.wrap.b32 	%r127, %r124, %r125, 31;
	mov.b64 	%rd4298, {%r127, %r126};
	ld.const.u64 	%rd3372, [two_inv];
	mul.hi.u64 	%rd3373, %rd4322, %rd3372;
	mul.lo.s64 	%rd3374, %rd3372, %rd4322;
	mul.hi.u64 	%rd3375, %rd4321, %rd3372;
	mad.lo.s64 	%rd3376, %rd3372, %rd4321, %rd3373;
	setp.lt.u64 	%p2147, %rd3376, %rd3373;
	selp.u64 	%rd3377, 1, 0, %p2147;
	add.s64 	%rd3378, %rd3375, %rd3377;
	mul.hi.u64 	%rd3379, %rd4320, %rd3372;
	mad.lo.s64 	%rd3380, %rd3372, %rd4320, %rd3378;
	setp.lt.u64 	%p2148, %rd3380, %rd3378;
	selp.u64 	%rd3381, 1, 0, %p2148;
	add.s64 	%rd3382, %rd3379, %rd3381;
	mul.hi.u64 	%rd3383, %rd4319, %rd3372;
	mad.lo.s64 	%rd3384, %rd3372, %rd4319, %rd3382;
	setp.lt.u64 	%p2149, %rd3384, %rd3382;
	selp.u64 	%rd3385, 1, 0, %p2149;
	add.s64 	%rd3386, %rd3383, %rd3385;
	ld.const.u64 	%rd3387, [two_inv+8];
	mul.hi.u64 	%rd3388, %rd4322, %rd3387;
	mad.lo.s64 	%rd3389, %rd3387, %rd4322, %rd3376;
	setp.lt.u64 	%p2150, %rd3389, %rd3376;
	selp.u64 	%rd3390, 1, 0, %p2150;
	add.s64 	%rd3391, %rd3388, %rd3390;
	mul.hi.u64 	%rd3392, %rd4321, %rd3387;
	add.s64 	%rd3393, %rd3380, %rd3391;
	mad.lo.s64 	%rd3394, %rd3387, %rd4321, %rd3393;
	setp.lt.u64 	%p2151, %rd3394, %rd3393;
	setp.ne.s64 	%p2152, %rd3391, 0;
	setp.eq.s64 	%p2153, %rd3393, 0;
	and.pred  	%p2154, %p2152, %p2153;
	or.pred  	%p2155, %p2151, %p2154;
	selp.u64 	%rd3395, 1, 0, %p2155;
	add.s64 	%rd3396, %rd3392, %rd3395;
	mul.hi.u64 	%rd3397, %rd4320, %rd3387;
	add.s64 	%rd3398, %rd3384, %rd3396;
	mad.lo.s64 	%rd3399, %rd3387, %rd4320, %rd3398;
	setp.lt.u64 	%p2156, %rd3399, %rd3398;
	setp.ne.s64 	%p2157, %rd3396, 0;
	setp.eq.s64 	%p2158, %rd3398, 0;
	and.pred  	%p2159, %p2157, %p2158;
	or.pred  	%p2160, %p2156, %p2159;
	selp.u64 	%rd3400, 1, 0, %p2160;
	add.s64 	%rd3401, %rd3397, %rd3400;
	mul.hi.u64 	%rd3402, %rd4319, %rd3387;
	add.s64 	%rd3403, %rd3386, %rd3401;
	mad.lo.s64 	%rd3404, %rd3387, %rd4319, %rd3403;
	setp.lt.u64 	%p2161, %rd3404, %rd3403;
	setp.ne.s64 	%p2162, %rd3401, 0;
	setp.eq.s64 	%p2163, %rd3403, 0;
	and.pred  	%p2164, %p2162, %p2163;
	or.pred  	%p2165, %p2161, %p2164;
	selp.u64 	%rd3405, 1, 0, %p2165;
	add.s64 	%rd3406, %rd3402, %rd3405;
	ld.const.u64 	%rd3407, [two_inv+16];
	mul.hi.u64 	%rd3408, %rd4322, %rd3407;
	mad.lo.s64 	%rd3409, %rd3407, %rd4322, %rd3394;
	setp.lt.u64 	%p2166, %rd3409, %rd3394;
	selp.u64 	%rd3410, 1, 0, %p2166;
	add.s64 	%rd3411, %rd3408, %rd3410;
	mul.hi.u64 	%rd3412, %rd4321, %rd3407;
	add.s64 	%rd3413, %rd3399, %rd3411;
	mad.lo.s64 	%rd3414, %rd3407, %rd4321, %rd3413;
	setp.lt.u64 	%p2167, %rd3414, %rd3413;
	setp.ne.s64 	%p2168, %rd3411, 0;
	setp.eq.s64 	%p2169, %rd3413, 0;
	and.pred  	%p2170, %p2168, %p2169;
	or.pred  	%p2171, %p2167, %p2170;
	selp.u64 	%rd3415, 1, 0, %p2171;
	add.s64 	%rd3416, %rd3412, %rd3415;
	mul.hi.u64 	%rd3417, %rd4320, %rd3407;
	add.s64 	%rd3418, %rd3404, %rd3416;
	mad.lo.s64 	%rd3419, %rd3407, %rd4320, %rd3418;
	setp.lt.u64 	%p2172, %rd3419, %rd3418;
	setp.ne.s64 	%p2173, %rd3416, 0;
	setp.eq.s64 	%p2174, %rd3418, 0;
	and.pred  	%p2175, %p2173, %p2174;
	or.pred  	%p2176, %p2172, %p2175;
	selp.u64 	%rd3420, 1, 0, %p2176;
	add.s64 	%rd3421, %rd3417, %rd3420;
	mul.hi.u64 	%rd3422, %rd4319, %rd3407;
	add.s64 	%rd3423, %rd3406, %rd3421;
	mad.lo.s64 	%rd3424, %rd3407, %rd4319, %rd3423;
	setp.lt.u64 	%p2177, %rd3424, %rd3423;
	setp.ne.s64 	%p2178, %rd3421, 0;
	setp.eq.s64 	%p2179, %rd3423, 0;
	and.pred  	%p2180, %p2178, %p2179;
	or.pred  	%p2181, %p2177, %p2180;
	selp.u64 	%rd3425, 1, 0, %p2181;
	add.s64 	%rd3426, %rd3422, %rd3425;
	ld.const.u64 	%rd3427, [two_inv+24];
	mul.hi.u64 	%rd3428, %rd4322, %rd3427;
	mad.lo.s64 	%rd3429, %rd3427, %rd4322, %rd3414;
	setp.lt.u64 	%p2182, %rd3429, %rd3414;
	selp.u64 	%rd3430, 1, 0, %p2182;
	add.s64 	%rd3431, %rd3428, %rd3430;
	mul.hi.u64 	%rd3432, %rd4321, %rd3427;
	add.s64 	%rd3433, %rd3419, %rd3431;
	mad.lo.s64 	%rd3434, %rd3427, %rd4321, %rd3433;
	setp.lt.u64 	%p2183, %rd3434, %rd3433;
	setp.ne.s64 	%p2184, %rd3431, 0;
	setp.eq.s64 	%p2185, %rd3433, 0;
	and.pred  	%p2186, %p2184, %p2185;
	or.pred  	%p2187, %p2183, %p2186;
	selp.u64 	%rd3435, 1, 0, %p2187;
	add.s64 	%rd3436, %rd3432, %rd3435;
	mul.hi.u64 	%rd3437, %rd4320, %rd3427;
	add.s64 	%rd3438, %rd3424, %rd3436;
	mad.lo.s64 	%rd3439, %rd3427, %rd4320, %rd3438;
	setp.lt.u64 	%p2188, %rd3439, %rd3438;
	setp.ne.s64 	%p2189, %rd3436, 0;
	setp.eq.s64 	%p2190, %rd3438, 0;
	and.pred  	%p2191, %p2189, %p2190;
	or.pred  	%p2192, %p2188, %p2191;
	selp.u64 	%rd3440, 1, 0, %p2192;
	add.s64 	%rd3441, %rd3437, %rd3440;
	mul.hi.u64 	%rd3442, %rd4319, %rd3427;
	add.s64 	%rd3443, %rd3426, %rd3441;
	mad.lo.s64 	%rd3444, %rd3427, %rd4319, %rd3443;
	setp.lt.u64 	%p2193, %rd3444, %rd3443;
	setp.ne.s64 	%p2194, %rd3441, 0;
	setp.eq.s64 	%p2195, %rd3443, 0;
	and.pred  	%p2196, %p2194, %p2195;
	or.pred  	%p2197, %p2193, %p2196;
	selp.u64 	%rd3445, 1, 0, %p2197;
	add.s64 	%rd3446, %rd3442, %rd3445;
	mul.lo.s64 	%rd3447, %rd3374, 5408114337257990085;
	mul.hi.u64 	%rd3448, %rd3447, %rd4286;
	mul.lo.s64 	%rd3449, %rd4286, %rd3447;
	not.b64 	%rd3450, %rd3449;
	setp.gt.u64 	%p2198, %rd3374, %rd3450;
	selp.u64 	%rd3451, 1, 0, %p2198;
	add.s64 	%rd3452, %rd3448, %rd3451;
	mul.hi.u64 	%rd3453, %rd3447, %rd4285;
	add.s64 	%rd3454, %rd3389, %rd3452;
	mad.lo.s64 	%rd3455, %rd4285, %rd3447, %rd3454;
	setp.lt.u64 	%p2199, %rd3455, %rd3454;
	setp.ne.s64 	%p2200, %rd3452, 0;
	setp.eq.s64 	%p2201, %rd3454, 0;
	and.pred  	%p2202, %p2200, %p2201;
	or.pred  	%p2203, %p2199, %p2202;
	selp.u64 	%rd3456, 1, 0, %p2203;
	add.s64 	%rd3457, %rd3453, %rd3456;
	mul.hi.u64 	%rd3458, %rd3447, %rd4284;
	add.s64 	%rd3459, %rd3409, %rd3457;
	mad.lo.s64 	%rd3460, %rd4284, %rd3447, %rd3459;
	setp.lt.u64 	%p2204, %rd3460, %rd3459;
	setp.ne.s64 	%p2205, %rd3457, 0;
	setp.eq.s64 	%p2206, %rd3459, 0;
	and.pred  	%p2207, %p2205, %p2206;
	or.pred  	%p2208, %p2204, %p2207;
	selp.u64 	%rd3461, 1, 0, %p2208;
	add.s64 	%rd3462, %rd3458, %rd3461;
	mul.hi.u64 	%rd3463, %rd3447, %rd4283;
	add.s64 	%rd3464, %rd3429, %rd3462;
	mad.lo.s64 	%rd3465, %rd4283, %rd3447, %rd3464;
	setp.lt.u64 	%p2209, %rd3465, %rd3464;
	setp.ne.s64 	%p2210, %rd3462, 0;
	setp.eq.s64 	%p2211, %rd3464, 0;
	and.pred  	%p2212, %p2210, %p2211;
	or.pred  	%p2213, %p2209, %p2212;
	selp.u64 	%rd3466, 1, 0, %p2213;
	add.s64 	%rd3467, %rd3463, %rd3466;
	add.s64 	%rd3468, %rd3434, %rd3467;
	setp.lt.u64 	%p2214, %rd3468, %rd3434;
	selp.u64 	%rd3469, 1, 0, %p2214;
	add.s64 	%rd3470, %rd3439, %rd3469;
	setp.lt.u64 	%p2215, %rd3470, %rd3439;
	selp.u64 	%rd3471, 1, 0, %p2215;
	add.s64 	%rd3472, %rd3444, %rd3471;
	setp.lt.u64 	%p2216, %rd3472, %rd3444;
	selp.u64 	%rd3473, 1, 0, %p2216;
	add.s64 	%rd3474, %rd3446, %rd3473;
	mul.lo.s64 	%rd3475, %rd3455, 5408114337257990085;
	mul.hi.u64 	%rd3476, %rd3475, %rd4286;
	mul.lo.s64 	%rd3477, %rd4286, %rd3475;
	not.b64 	%rd3478, %rd3477;
	setp.gt.u64 	%p2217, %rd3455, %rd3478;
	selp.u64 	%rd3479, 1, 0, %p2217;
	add.s64 	%rd3480, %rd3476, %rd3479;
	mul.hi.u64 	%rd3481, %rd3475, %rd4285;
	add.s64 	%rd3482, %rd3460, %rd3480;
	mad.lo.s64 	%rd3483, %rd4285, %rd3475, %rd3482;
	setp.lt.u64 	%p2218, %rd3483, %rd3482;
	setp.ne.s64 	%p2219, %rd3480, 0;
	setp.eq.s64 	%p2220, %rd3482, 0;
	and.pred  	%p2221, %p2219, %p2220;
	or.pred  	%p2222, %p2218, %p2221;
	selp.u64 	%rd3484, 1, 0, %p2222;
	add.s64 	%rd3485, %rd3481, %rd3484;
	mul.hi.u64 	%rd3486, %rd3475, %rd4284;
	add.s64 	%rd3487, %rd3465, %rd3485;
	mad.lo.s64 	%rd3488, %rd4284, %rd3475, %rd3487;
	setp.lt.u64 	%p2223, %rd3488, %rd3487;
	setp.ne.s64 	%p2224, %rd3485, 0;
	setp.eq.s64 	%p2225, %rd3487, 0;
	and.pred  	%p2226, %p2224, %p2225;
	or.pred  	%p2227, %p2223, %p2226;
	selp.u64 	%rd3489, 1, 0, %p2227;
	add.s64 	%rd3490, %rd3486, %rd3489;
	mul.hi.u64 	%rd3491, %rd3475, %rd4283;
	add.s64 	%rd3492, %rd3468, %rd3490;
	mad.lo.s64 	%rd3493, %rd4283, %rd3475, %rd3492;
	setp.lt.u64 	%p2228, %rd3493, %rd3492;
	setp.ne.s64 	%p2229, %rd3490, 0;
	setp.eq.s64 	%p2230, %rd3492, 0;
	and.pred  	%p2231, %p2229, %p2230;
	or.pred  	%p2232, %p2228, %p2231;
	selp.u64 	%rd3494, 1, 0, %p2232;
	add.s64 	%rd3495, %rd3491, %rd3494;
	add.s64 	%rd3496, %rd3470, %rd3495;
	setp.lt.u64 	%p2233, %rd3496, %rd3470;
	selp.u64 	%rd3497, 1, 0, %p2233;
	add.s64 	%rd3498, %rd3472, %rd3497;
	setp.lt.u64 	%p2234, %rd3498, %rd3472;
	selp.u64 	%rd3499, 1, 0, %p2234;
	add.s64 	%rd3500, %rd3474, %rd3499;
	mul.lo.s64 	%rd3501, %rd3483, 5408114337257990085;
	mul.hi.u64 	%rd3502, %rd3501, %rd4286;
	mul.lo.s64 	%rd3503, %rd4286, %rd3501;
	not.b64 	%rd3504, %rd3503;
	setp.gt.u64 	%p2235, %rd3483, %rd3504;
	selp.u64 	%rd3505, 1, 0, %p2235;
	add.s64 	%rd3506, %rd3502, %rd3505;
	mul.hi.u64 	%rd3507, %rd3501, %rd4285;
	add.s64 	%rd3508, %rd3488, %rd3506;
	mad.lo.s64 	%rd3509, %rd4285, %rd3501, %rd3508;
	setp.lt.u64 	%p2236, %rd3509, %rd3508;
	setp.ne.s64 	%p2237, %rd3506, 0;
	setp.eq.s64 	%p2238, %rd3508, 0;
	and.pred  	%p2239, %p2237, %p2238;
	or.pred  	%p2240, %p2236, %p2239;
	selp.u64 	%rd3510, 1, 0, %p2240;
	add.s64 	%rd3511, %rd3507, %rd3510;
	mul.hi.u64 	%rd3512, %rd3501, %rd4284;
	add.s64 	%rd3513, %rd3493, %rd3511;
	mad.lo.s64 	%rd3514, %rd4284, %rd3501, %rd3513;
	setp.lt.u64 	%p2241, %rd3514, %rd3513;
	setp.ne.s64 	%p2242, %rd3511, 0;
	setp.eq.s64 	%p2243, %rd3513, 0;
	and.pred  	%p2244, %p2242, %p2243;
	or.pred  	%p2245, %p2241, %p2244;
	selp.u64 	%rd3515, 1, 0, %p2245;
	add.s64 	%rd3516, %rd3512, %rd3515;
	mul.hi.u64 	%rd3517, %rd3501, %rd4283;
	add.s64 	%rd3518, %rd3496, %rd3516;
	mad.lo.s64 	%rd3519, %rd4283, %rd3501, %rd3518;
	setp.lt.u64 	%p2246, %rd3519, %rd3518;
	setp.ne.s64 	%p2247, %rd3516, 0;
	setp.eq.s64 	%p2248, %rd3518, 0;
	and.pred  	%p2249, %p2247, %p2248;
	or.pred  	%p2250, %p2246, %p2249;
	selp.u64 	%rd3520, 1, 0, %p2250;
	add.s64 	%rd3521, %rd3517, %rd3520;
	add.s64 	%rd3522, %rd3498, %rd3521;
	setp.lt.u64 	%p2251, %rd3522, %rd3498;
	selp.u64 	%rd3523, 1, 0, %p2251;
	add.s64 	%rd3524, %rd3500, %rd3523;
	mul.lo.s64 	%rd3525, %rd3509, 5408114337257990085;
	mul.hi.u64 	%rd3526, %rd3525, %rd4286;
	mul.lo.s64 	%rd3527, %rd4286, %rd3525;
	not.b64 	%rd3528, %rd3527;
	setp.gt.u64 	%p2252, %rd3509, %rd3528;
	selp.u64 	%rd3529, 1, 0, %p2252;
	add.s64 	%rd3530, %rd3526, %rd3529;
	mul.hi.u64 	%rd3531, %rd3525, %rd4285;
	add.s64 	%rd3532, %rd3514, %rd3530;
	mad.lo.s64 	%rd669, %rd4285, %rd3525, %rd3532;
	setp.lt.u64 	%p2253, %rd669, %rd3532;
	setp.ne.s64 	%p2254, %rd3530, 0;
	setp.eq.s64 	%p2255, %rd3532, 0;
	and.pred  	%p2256, %p2254, %p2255;
	or.pred  	%p2257, %p2253, %p2256;
	selp.u64 	%rd3533, 1, 0, %p2257;
	add.s64 	%rd3534, %rd3531, %rd3533;
	mul.hi.u64 	%rd3535, %rd3525, %rd4284;
	add.s64 	%rd3536, %rd3519, %rd3534;
	mad.lo.s64 	%rd670, %rd4284, %rd3525, %rd3536;
	setp.lt.u64 	%p2258, %rd670, %rd3536;
	setp.ne.s64 	%p2259, %rd3534, 0;
	setp.eq.s64 	%p2260, %rd3536, 0;
	and.pred  	%p2261, %p2259, %p2260;
	or.pred  	%p2262, %p2258, %p2261;
	selp.u64 	%rd3537, 1, 0, %p2262;
	add.s64 	%rd3538, %rd3535, %rd3537;
	mul.hi.u64 	%rd3539, %rd3525, %rd4283;
	add.s64 	%rd3540, %rd3522, %rd3538;
	mad.lo.s64 	%rd671, %rd4283, %rd3525, %rd3540;
	setp.lt.u64 	%p2263, %rd671, %rd3540;
	setp.ne.s64 	%p2264, %rd3538, 0;
	setp.eq.s64 	%p2265, %rd3540, 0;
	and.pred  	%p2266, %p2264, %p2265;
	or.pred  	%p2267, %p2263, %p2266;
	selp.u64 	%rd3541, 1, 0, %p2267;
	add.s64 	%rd3542, %rd3539, %rd3541;
	add.s64 	%rd672, %rd3524, %rd3542;
	setp.gt.u64 	%p2268, %rd672, %rd4283;
	@%p2268 bra 	$L__BB0_323;
	setp.lt.u64 	%p2269, %rd672, %rd4283;
	mov.u64 	%rd4303, %rd672;
	mov.u64 	%rd4304, %rd671;
	mov.u64 	%rd4305, %rd670;
	mov.u64 	%rd4306, %rd669;
	@%p2269 bra 	$L__BB0_233;
	setp.gt.u64 	%p2270, %rd671, %rd4284;
	@%p2270 bra 	$L__BB0_323;
	setp.lt.u64 	%p2271, %rd671, %rd4284;
	mov.u64 	%rd4303, %rd672;
	mov.u64 	%rd4304, %rd671;
	mov.u64 	%rd4305, %rd670;
	mov.u64 	%rd4306, %rd669;
	@%p2271 bra 	$L__BB0_233;
	setp.gt.u64 	%p2272, %rd670, %rd4285;
	@%p2272 bra 	$L__BB0_323;
	setp.lt.u64 	%p2273, %rd670, %rd4285;
	setp.lt.u64 	%p2274, %rd669, %rd4286;
	or.pred  	%p2275, %p2273, %p2274;
	mov.u64 	%rd4303, %rd672;
	mov.u64 	%rd4304, %rd671;
	mov.u64 	%rd4305, %rd670;
	mov.u64 	%rd4306, %rd669;
	@%p2275 bra 	$L__BB0_233;
$L__BB0_323:
	sub.s64 	%rd673, %rd669, %rd4286;
	setp.lt.u64 	%p2276, %rd669, %rd4286;
	selp.u64 	%rd3543, 1, 0, %p2276;
	add.s64 	%rd3544, %rd4285, %rd3543;
	sub.s64 	%rd674, %rd670, %rd3544;
	setp.lt.u64 	%p2277, %rd670, %rd3544;
	selp.u64 	%rd675, 1, 0, %p2277;
	add.s64 	%rd3545, %rd4284, %rd675;
	sub.s64 	%rd4304, %rd671, %rd3545;
	setp.lt.u64 	%p2278, %rd671, %rd3545;
	selp.u64 	%rd3546, 1, 0, %p2278;
	add.s64 	%rd3547, %rd4283, %rd3546;
	sub.s64 	%rd4303, %rd672, %rd3547;
	setp.ge.u64 	%p2279, %rd672, %rd3547;
	mov.u64 	%rd4305, %rd674;
	mov.u64 	%rd4306, %rd673;
	@%p2279 bra 	$L__BB0_233;
	setp.lt.u64 	%p2280, %rd670, %rd674;
	selp.u64 	%rd3548, 1, 0, %p2280;
	setp.eq.s64 	%p2281, %rd670, %rd674;
	setp.lt.u64 	%p2282, %rd669, %rd4286;
	selp.u64 	%rd3549, 1, 0, %p2282;
	selp.b64 	%rd3550, %rd3549, 0, %p2281;
	or.b64  	%rd3551, %rd3550, %rd3548;
	add.s64 	%rd678, %rd4304, %rd3551;
	add.s64 	%rd3552, %rd678, %rd4284;
	setp.lt.u64 	%p2283, %rd3552, %rd4304;
	selp.u64 	%rd3553, 1, 0, %p2283;
	setp.eq.s64 	%p2284, %rd3552, %rd4304;
	selp.b64 	%rd3554, %rd3551, 0, %p2284;
	or.b64  	%rd3555, %rd3554, %rd3553;
	add.s64 	%rd679, %rd4303, %rd3555;
	add.s64 	%rd3557, %rd679, %rd4283;
	setp.lt.u64 	%p2285, %rd3557, %rd4303;
	selp.u64 	%rd3558, 1, 0, %p2285;
	setp.eq.s64 	%p2286, %rd3557, %rd4303;
	selp.b64 	%rd3559, %rd3555, 0, %p2286;
	or.b64  	%rd3560, %rd3559, %rd3558;
	setp.ne.s64 	%p2287, %rd3560, 0;
	setp.gt.u64 	%p2288, %rd3557, %rd4283;
	or.pred  	%p2289, %p2287, %p2288;
	@%p2289 bra 	$L__BB0_330;
	add.s64 	%rd4304, %rd678, %rd4284;
	add.s64 	%rd4303, %rd679, %rd4283;
	setp.lt.u64 	%p2290, %rd4303, %rd4283;
	mov.u64 	%rd4305, %rd670;
	mov.u64 	%rd4306, %rd669;
	@%p2290 bra 	$L__BB0_233;
	add.s64 	%rd3561, %rd678, %rd4284;
	setp.gt.u64 	%p2291, %rd3561, %rd4284;
	@%p2291 bra 	$L__BB0_330;
	add.s64 	%rd4304, %rd678, %rd4284;
	setp.lt.u64 	%p2292, %rd4304, %rd4284;
	mov.u64 	%rd4305, %rd670;
	mov.u64 	%rd4306, %rd669;
	@%p2292 bra 	$L__BB0_233;
	setp.gt.u64 	%p2293, %rd670, %rd4285;
	@%p2293 bra 	$L__BB0_330;
	setp.lt.u64 	%p2295, %rd670, %rd4285;
	or.pred  	%p2296, %p2295, %p2282;
	mov.u64 	%rd4305, %rd670;
	mov.u64 	%rd4306, %rd669;
	@%p2296 bra 	$L__BB0_233;
$L__BB0_330:
	sub.s64 	%rd4304, %rd678, %rd675;
	add.s64 	%rd3562, %rd4284, %rd675;
	add.s64 	%rd3563, %rd678, %rd4284;
	setp.lt.u64 	%p2297, %rd3563, %rd3562;
	selp.s64 	%rd3564, -1, 0, %p2297;
	add.s64 	%rd4303, %rd679, %rd3564;
	mov.u64 	%rd4305, %rd674;
	mov.u64 	%rd4306, %rd673;
	bra.uni 	$L__BB0_233;
$L__BB0_331:
	setp.gt.u64 	%p1666, %rd498, %rd4284;
	@%p1666 bra 	$L__BB0_335;
	setp.lt.u64 	%p1667, %rd498, %rd4284;
	mov.u64 	%rd4323, %rd499;
	mov.u64 	%rd4324, %rd498;
	mov.u64 	%rd4325, %rd497;
	mov.u64 	%rd4326, %rd496;
	@%p1667 bra 	$L__BB0_345;
	setp.gt.u64 	%p1668, %rd497, %rd4285;
	@%p1668 bra 	$L__BB0_335;
	setp.lt.u64 	%p1669, %rd497, %rd4285;
	setp.lt.u64 	%p1670, %rd496, %rd4286;
	or.pred  	%p1671, %p1669, %p1670;
	mov.u64 	%rd4323, %rd499;
	mov.u64 	%rd4324, %rd498;
	mov.u64 	%rd4325, %rd497;
	mov.u64 	%rd4326, %rd496;
	@%p1671 bra 	$L__BB0_345;
$L__BB0_335:
	sub.s64 	%rd688, %rd496, %rd4286;
	setp.lt.u64 	%p1672, %rd496, %rd4286;
	selp.u64 	%rd689, 1, 0, %p1672;
	add.s64 	%rd2827, %rd4285, %rd689;
	sub.s64 	%rd690, %rd497, %rd2827;
	setp.lt.u64 	%p1673, %rd497, %rd2827;
	selp.u64 	%rd691, 1, 0, %p1673;
	add.s64 	%rd692, %rd4284, %rd691;
	sub.s64 	%rd4324, %rd498, %rd692;
	setp.lt.u64 	%p1674, %rd498, %rd692;
	selp.u64 	%rd2828, 1, 0, %p1674;
	add.s64 	%rd2829, %rd4283, %rd2828;
	sub.s64 	%rd4323, %rd499, %rd2829;
	setp.ge.u64 	%p1675, %rd499, %rd2829;
	mov.u64 	%rd4325, %rd690;
	mov.u64 	%rd4326, %rd688;
	@%p1675 bra 	$L__BB0_345;
	setp.lt.u64 	%p1676, %rd497, %rd690;
	selp.u64 	%rd2830, 1, 0, %p1676;
	setp.eq.s64 	%p1677, %rd497, %rd690;
	selp.b64 	%rd2831, %rd689, 0, %p1677;
	or.b64  	%rd2832, %rd2831, %rd2830;
	add.s64 	%rd695, %rd4324, %rd2832;
	add.s64 	%rd696, %rd695, %rd4284;
	setp.lt.u64 	%p1678, %rd696, %rd4324;
	selp.u64 	%rd2833, 1, 0, %p1678;
	setp.eq.s64 	%p1679, %rd696, %rd4324;
	selp.b64 	%rd2834, %rd2832, 0, %p1679;
	or.b64  	%rd2835, %rd2834, %rd2833;
	add.s64 	%rd697, %rd4323, %rd2835;
	add.s64 	%rd698, %rd697, %rd4283;
	setp.lt.u64 	%p1680, %rd698, %rd4323;
	selp.u64 	%rd2837, 1, 0, %p1680;
	setp.eq.s64 	%p1681, %rd698, %rd4323;
	selp.b64 	%rd2838, %rd2835, 0, %p1681;
	or.b64  	%rd2839, %rd2838, %rd2837;
	setp.ne.s64 	%p1682, %rd2839, 0;
	setp.gt.u64 	%p1683, %rd698, %rd4283;
	or.pred  	%p1684, %p1682, %p1683;
	@%p1684 bra 	$L__BB0_342;
	setp.lt.u64 	%p1685, %rd698, %rd4283;
	mov.u64 	%rd4323, %rd698;
	mov.u64 	%rd4324, %rd696;
	mov.u64 	%rd4325, %rd497;
	mov.u64 	%rd4326, %rd496;
	@%p1685 bra 	$L__BB0_345;
	setp.gt.u64 	%p1686, %rd696, %rd4284;
	@%p1686 bra 	$L__BB0_342;
	setp.lt.u64 	%p1687, %rd696, %rd4284;
	mov.u64 	%rd4323, %rd698;
	mov.u64 	%rd4324, %rd696;
	mov.u64 	%rd4325, %rd497;
	mov.u64 	%rd4326, %rd496;
	@%p1687 bra 	$L__BB0_345;
	setp.gt.u64 	%p1688, %rd497, %rd4285;
	@%p1688 bra 	$L__BB0_342;
	setp.lt.u64 	%p1689, %rd496, %rd4286;
	setp.lt.u64 	%p1690, %rd497, %rd4285;
	or.pred  	%p1691, %p1690, %p1689;
	mov.u64 	%rd4323, %rd698;
	mov.u64 	%rd4324, %rd696;
	mov.u64 	%rd4325, %rd497;
	mov.u64 	%rd4326, %rd496;
	@%p1691 bra 	$L__BB0_345;
$L__BB0_342:
	sub.s64 	%rd4324, %rd695, %rd691;
	setp.lt.u64 	%p1692, %rd696, %rd692;
	selp.s64 	%rd2840, -1, 0, %p1692;
	add.s64 	%rd4323, %rd697, %rd2840;
	mov.u64 	%rd4325, %rd690;
	mov.u64 	%rd4326, %rd688;
	bra.uni 	$L__BB0_345;
$L__BB0_343:
	mul.hi.u64 	%rd2660, %rd4290, %rd4302;
	mul.lo.s64 	%rd2661, %rd4302, %rd4290;
	mul.hi.u64 	%rd2662, %rd4289, %rd4302;
	mad.lo.s64 	%rd2663, %rd4302, %rd4289, %rd2660;
	setp.lt.u64 	%p1543, %rd2663, %rd2660;
	selp.u64 	%rd2664, 1, 0, %p1543;
	add.s64 	%rd2665, %rd2662, %rd2664;
	mul.hi.u64 	%rd2666, %rd4288, %rd4302;
	mad.lo.s64 	%rd2667, %rd4302, %rd4288, %rd2665;
	setp.lt.u64 	%p1544, %rd2667, %rd2665;
	selp.u64 	%rd2668, 1, 0, %p1544;
	add.s64 	%rd2669, %rd2666, %rd2668;
	mul.hi.u64 	%rd2670, %rd4287, %rd4302;
	mad.lo.s64 	%rd2671, %rd4302, %rd4287, %rd2669;
	setp.lt.u64 	%p1545, %rd2671, %rd2669;
	selp.u64 	%rd2672, 1, 0, %p1545;
	add.s64 	%rd2673, %rd2670, %rd2672;
	mul.hi.u64 	%rd2674, %rd4290, %rd4301;
	mad.lo.s64 	%rd2675, %rd4301, %rd4290, %rd2663;
	setp.lt.u64 	%p1546, %rd2675, %rd2663;
	selp.u64 	%rd2676, 1, 0, %p1546;
	add.s64 	%rd2677, %rd2674, %rd2676;
	mul.hi.u64 	%rd2678, %rd4289, %rd4301;
	add.s64 	%rd2679, %rd2667, %rd2677;
	mad.lo.s64 	%rd2680, %rd4301, %rd4289, %rd2679;
	setp.lt.u64 	%p1547, %rd2680, %rd2679;
	setp.ne.s64 	%p1548, %rd2677, 0;
	setp.eq.s64 	%p1549, %rd2679, 0;
	and.pred  	%p1550, %p1548, %p1549;
	or.pred  	%p1551, %p1547, %p1550;
	selp.u64 	%rd2681, 1, 0, %p1551;
	add.s64 	%rd2682, %rd2678, %rd2681;
	mul.hi.u64 	%rd2683, %rd4288, %rd4301;
	add.s64 	%rd2684, %rd2671, %rd2682;
	mad.lo.s64 	%rd2685, %rd4301, %rd4288, %rd2684;
	setp.lt.u64 	%p1552, %rd2685, %rd2684;
	setp.ne.s64 	%p1553, %rd2682, 0;
	setp.eq.s64 	%p1554, %rd2684, 0;
	and.pred  	%p1555, %p1553, %p1554;
	or.pred  	%p1556, %p1552, %p1555;
	selp.u64 	%rd2686, 1, 0, %p1556;
	add.s64 	%rd2687, %rd2683, %rd2686;
	mul.hi.u64 	%rd2688, %rd4287, %rd4301;
	add.s64 	%rd2689, %rd2673, %rd2687;
	mad.lo.s64 	%rd2690, %rd4301, %rd4287, %rd2689;
	setp.lt.u64 	%p1557, %rd2690, %rd2689;
	setp.ne.s64 	%p1558, %rd2687, 0;
	setp.eq.s64 	%p1559, %rd2689, 0;
	and.pred  	%p1560, %p1558, %p1559;
	or.pred  	%p1561, %p1557, %p1560;
	selp.u64 	%rd2691, 1, 0, %p1561;
	add.s64 	%rd2692, %rd2688, %rd2691;
	mul.hi.u64 	%rd2693, %rd4290, %rd4300;
	mad.lo.s64 	%rd2694, %rd4300, %rd4290, %rd2680;
	setp.lt.u64 	%p1562, %rd2694, %rd2680;
	selp.u64 	%rd2695, 1, 0, %p1562;
	add.s64 	%rd2696, %rd2693, %rd2695;
	mul.hi.u64 	%rd2697, %rd4289, %rd4300;
	add.s64 	%rd2698, %rd2685, %rd2696;
	mad.lo.s64 	%rd2699, %rd4300, %rd4289, %rd2698;
	setp.lt.u64 	%p1563, %rd2699, %rd2698;
	setp.ne.s64 	%p1564, %rd2696, 0;
	setp.eq.s64 	%p1565, %rd2698, 0;
	and.pred  	%p1566, %p1564, %p1565;
	or.pred  	%p1567, %p1563, %p1566;
	selp.u64 	%rd2700, 1, 0, %p1567;
	add.s64 	%rd2701, %rd2697, %rd2700;
	mul.hi.u64 	%rd2702, %rd4288, %rd4300;
	add.s64 	%rd2703, %rd2690, %rd2701;
	mad.lo.s64 	%rd2704, %rd4300, %rd4288, %rd2703;
	setp.lt.u64 	%p1568, %rd2704, %rd2703;
	setp.ne.s64 	%p1569, %rd2701, 0;
	setp.eq.s64 	%p1570, %rd2703, 0;
	and.pred  	%p1571, %p1569, %p1570;
	or.pred  	%p1572, %p1568, %p1571;
	selp.u64 	%rd2705, 1, 0, %p1572;
	add.s64 	%rd2706, %rd2702, %rd2705;
	mul.hi.u64 	%rd2707, %rd4287, %rd4300;
	add.s64 	%rd2708, %rd2692, %rd2706;
	mad.lo.s64 	%rd2709, %rd4300, %rd4287, %rd2708;
	setp.lt.u64 	%p1573, %rd2709, %rd2708;
	setp.ne.s64 	%p1574, %rd2706, 0;
	setp.eq.s64 	%p1575, %rd2708, 0;
	and.pred  	%p1576, %p1574, %p1575;
	or.pred  	%p1577, %p1573, %p1576;
	selp.u64 	%rd2710, 1, 0, %p1577;
	add.s64 	%rd2711, %rd2707, %rd2710;
	mul.hi.u64 	%rd2712, %rd4290, %rd4299;
	mad.lo.s64 	%rd2713, %rd4299, %rd4290, %rd2699;
	setp.lt.u64 	%p1578, %rd2713, %rd2699;
	selp.u64 	%rd2714, 1, 0, %p1578;
	add.s64 	%rd2715, %rd2712, %rd2714;
	mul.hi.u64 	%rd2716, %rd4289, %rd4299;
	add.s64 	%rd2717, %rd2704, %rd2715;
	mad.lo.s64 	%rd2718, %rd4299, %rd4289, %rd2717;
	setp.lt.u64 	%p1579, %rd2718, %rd2717;
	setp.ne.s64 	%p1580, %rd2715, 0;
	setp.eq.s64 	%p1581, %rd2717, 0;
	and.pred  	%p1582, %p1580, %p1581;
	or.pred  	%p1583, %p1579, %p1582;
	selp.u64 	%rd2719, 1, 0, %p1583;
	add.s64 	%rd2720, %rd2716, %rd2719;
	mul.hi.u64 	%rd2721, %rd4288, %rd4299;
	add.s64 	%rd2722, %rd2709, %rd2720;
	mad.lo.s64 	%rd2723, %rd4299, %rd4288, %rd2722;
	setp.lt.u64 	%p1584, %rd2723, %rd2722;
	setp.ne.s64 	%p1585, %rd2720, 0;
	setp.eq.s64 	%p1586, %rd2722, 0;
	and.pred  	%p1587, %p1585, %p1586;
	or.pred  	%p1588, %p1584, %p1587;
	selp.u64 	%rd2724, 1, 0, %p1588;
	add.s64 	%rd2725, %rd2721, %rd2724;
	mul.hi.u64 	%rd2726, %rd4287, %rd4299;
	add.s64 	%rd2727, %rd2711, %rd2725;
	mad.lo.s64 	%rd2728, %rd4299, %rd4287, %rd2727;
	setp.lt.u64 	%p1589, %rd2728, %rd2727;
	setp.ne.s64 	%p1590, %rd2725, 0;
	setp.eq.s64 	%p1591, %rd2727, 0;
	and.pred  	%p1592, %p1590, %p1591;
	or.pred  	%p1593, %p1589, %p1592;
	selp.u64 	%rd2729, 1, 0, %p1593;
	add.s64 	%rd2730, %rd2726, %rd2729;
	mul.lo.s64 	%rd2731, %rd2661, 5408114337257990085;
	mul.hi.u64 	%rd2732, %rd2731, %rd4286;
	mul.lo.s64 	%rd2733, %rd4286, %rd2731;
	not.b64 	%rd2734, %rd2733;
	setp.gt.u64 	%p1594, %rd2661, %rd2734;
	selp.u64 	%rd2735, 1, 0, %p1594;
	add.s64 	%rd2736, %rd2732, %rd2735;
	mul.hi.u64 	%rd2737, %rd2731, %rd4285;
	add.s64 	%rd2738, %rd2675, %rd2736;
	mad.lo.s64 	%rd2739, %rd4285, %rd2731, %rd2738;
	setp.lt.u64 	%p1595, %rd2739, %rd2738;
	setp.ne.s64 	%p1596, %rd2736, 0;
	setp.eq.s64 	%p1597, %rd2738, 0;
	and.pred  	%p1598, %p1596, %p1597;
	or.pred  	%p1599, %p1595, %p1598;
	selp.u64 	%rd2740, 1, 0, %p1599;
	add.s64 	%rd2741, %rd2737, %rd2740;
	mul.hi.u64 	%rd2742, %rd2731, %rd4284;
	add.s64 	%rd2743, %rd2694, %rd2741;
	mad.lo.s64 	%rd2744, %rd4284, %rd2731, %rd2743;
	setp.lt.u64 	%p1600, %rd2744, %rd2743;
	setp.ne.s64 	%p1601, %rd2741, 0;
	setp.eq.s64 	%p1602, %rd2743, 0;
	and.pred  	%p1603, %p1601, %p1602;
	or.pred  	%p1604, %p1600, %p1603;
	selp.u64 	%rd2745, 1, 0, %p1604;
	add.s64 	%rd2746, %rd2742, %rd2745;
	mul.hi.u64 	%rd2747, %rd2731, %rd4283;
	add.s64 	%rd2748, %rd2713, %rd2746;
	mad.lo.s64 	%rd2749, %rd4283, %rd2731, %rd2748;
	setp.lt.u64 	%p1605, %rd2749, %rd2748;
	setp.ne.s64 	%p1606, %rd2746, 0;
	setp.eq.s64 	%p1607, %rd2748, 0;
	and.pred  	%p1608, %p1606, %p1607;
	or.pred  	%p1609, %p1605, %p1608;
	selp.u64 	%rd2750, 1, 0, %p1609;
	add.s64 	%rd2751, %rd2747, %rd2750;
	add.s64 	%rd2752, %rd2718, %rd2751;
	setp.lt.u64 	%p1610, %rd2752, %rd2718;
	selp.u64 	%rd2753, 1, 0, %p1610;
	add.s64 	%rd2754, %rd2723, %rd2753;
	setp.lt.u64 	%p1611, %rd2754, %rd2723;
	selp.u64 	%rd2755, 1, 0, %p1611;
	add.s64 	%rd2756, %rd2728, %rd2755;
	setp.lt.u64 	%p1612, %rd2756, %rd2728;
	selp.u64 	%rd2757, 1, 0, %p1612;
	add.s64 	%rd2758, %rd2730, %rd2757;
	mul.lo.s64 	%rd2759, %rd2739, 5408114337257990085;
	mul.hi.u64 	%rd2760, %rd2759, %rd4286;
	mul.lo.s64 	%rd2761, %rd4286, %rd2759;
	not.b64 	%rd2762, %rd2761;
	setp.gt.u64 	%p1613, %rd2739, %rd2762;
	selp.u64 	%rd2763, 1, 0, %p1613;
	add.s64 	%rd2764, %rd2760, %rd2763;
	mul.hi.u64 	%rd2765, %rd2759, %rd4285;
	add.s64 	%rd2766, %rd2744, %rd2764;
	mad.lo.s64 	%rd2767, %rd4285, %rd2759, %rd2766;
	setp.lt.u64 	%p1614, %rd2767, %rd2766;
	setp.ne.s64 	%p1615, %rd2764, 0;
	setp.eq.s64 	%p1616, %rd2766, 0;
	and.pred  	%p1617, %p1615, %p1616;
	or.pred  	%p1618, %p1614, %p1617;
	selp.u64 	%rd2768, 1, 0, %p1618;
	add.s64 	%rd2769, %rd2765, %rd2768;
	mul.hi.u64 	%rd2770, %rd2759, %rd4284;
	add.s64 	%rd2771, %rd2749, %rd2769;
	mad.lo.s64 	%rd2772, %rd4284, %rd2759, %rd2771;
	setp.lt.u64 	%p1619, %rd2772, %rd2771;
	setp.ne.s64 	%p1620, %rd2769, 0;
	setp.eq.s64 	%p1621, %rd2771, 0;
	and.pred  	%p1622, %p1620, %p1621;
	or.pred  	%p1623, %p1619, %p1622;
	selp.u64 	%rd2773, 1, 0, %p1623;
	add.s64 	%rd2774, %rd2770, %rd2773;
	mul.hi.u64 	%rd2775, %rd2759, %rd4283;
	add.s64 	%rd2776, %rd2752, %rd2774;
	mad.lo.s64 	%rd2777, %rd4283, %rd2759, %rd2776;
	setp.lt.u64 	%p1624, %rd2777, %rd2776;
	setp.ne.s64 	%p1625, %rd2774, 0;
	setp.eq.s64 	%p1626, %rd2776, 0;
	and.pred  	%p1627, %p1625, %p1626;
	or.pred  	%p1628, %p1624, %p1627;
	selp.u64 	%rd2778, 1, 0, %p1628;
	add.s64 	%rd2779, %rd2775, %rd2778;
	add.s64 	%rd2780, %rd2754, %rd2779;
	setp.lt.u64 	%p1629, %rd2780, %rd2754;
	selp.u64 	%rd2781, 1, 0, %p1629;
	add.s64 	%rd2782, %rd2756, %rd2781;
	setp.lt.u64 	%p1630, %rd2782, %rd2756;
	selp.u64 	%rd2783, 1, 0, %p1630;
	add.s64 	%rd2784, %rd2758, %rd2783;
	mul.lo.s64 	%rd2785, %rd2767, 5408114337257990085;
	mul.hi.u64 	%rd2786, %rd2785, %rd4286;
	mul.lo.s64 	%rd2787, %rd4286, %rd2785;
	not.b64 	%rd2788, %rd2787;
	setp.gt.u64 	%p1631, %rd2767, %rd2788;
	selp.u64 	%rd2789, 1, 0, %p1631;
	add.s64 	%rd2790, %rd2786, %rd2789;
	mul.hi.u64 	%rd2791, %rd2785, %rd4285;
	add.s64 	%rd2792, %rd2772, %rd2790;
	mad.lo.s64 	%rd2793, %rd4285, %rd2785, %rd2792;
	setp.lt.u64 	%p1632, %rd2793, %rd2792;
	setp.ne.s64 	%p1633, %rd2790, 0;
	setp.eq.s64 	%p1634, %rd2792, 0;
	and.pred  	%p1635, %p1633, %p1634;
	or.pred  	%p1636, %p1632, %p1635;
	selp.u64 	%rd2794, 1, 0, %p1636;
	add.s64 	%rd2795, %rd2791, %rd2794;
	mul.hi.u64 	%rd2796, %rd2785, %rd4284;
	add.s64 	%rd2797, %rd2777, %rd2795;
	mad.lo.s64 	%rd2798, %rd4284, %rd2785, %rd2797;
	setp.lt.u64 	%p1637, %rd2798, %rd2797;
	setp.ne.s64 	%p1638, %rd2795, 0;
	setp.eq.s64 	%p1639, %rd2797, 0;
	and.pred  	%p1640, %p1638, %p1639;
	or.pred  	%p1641, %p1637, %p1640;
	selp.u64 	%rd2799, 1, 0, %p1641;
	add.s64 	%rd2800, %rd2796, %rd2799;
	mul.hi.u64 	%rd2801, %rd2785, %rd4283;
	add.s64 	%rd2802, %rd2780, %rd2800;
	mad.lo.s64 	%rd2803, %rd4283, %rd2785, %rd2802;
	setp.lt.u64 	%p1642, %rd2803, %rd2802;
	setp.ne.s64 	%p1643, %rd2800, 0;
	setp.eq.s64 	%p1644, %rd2802, 0;
	and.pred  	%p1645, %p1643, %p1644;
	or.pred  	%p1646, %p1642, %p1645;
	selp.u64 	%rd2804, 1, 0, %p1646;
	add.s64 	%rd2805, %rd2801, %rd2804;
	add.s64 	%rd2806, %rd2782, %rd2805;
	setp.lt.u64 	%p1647, %rd2806, %rd2782;
	selp.u64 	%rd2807, 1, 0, %p1647;
	add.s64 	%rd2808, %rd2784, %rd2807;
	mul.lo.s64 	%rd2809, %rd2793, 5408114337257990085;
	mul.hi.u64 	%rd2810, %rd2809, %rd4286;
	mul.lo.s64 	%rd2811, %rd4286, %rd2809;
	not.b64 	%rd2812, %rd2811;
	setp.gt.u64 	%p1648, %rd2793, %rd2812;
	selp.u64 	%rd2813, 1, 0, %p1648;
	add.s64 	%rd2814, %rd2810, %rd2813;
	mul.hi.u64 	%rd2815, %rd2809, %rd4285;
	add.s64 	%rd2816, %rd2798, %rd2814;
	mad.lo.s64 	%rd496, %rd4285, %rd2809, %rd2816;
	setp.lt.u64 	%p1649, %rd496, %rd2816;
	setp.ne.s64 	%p1650, %rd2814, 0;
	setp.eq.s64 	%p1651, %rd2816, 0;
	and.pred  	%p1652, %p1650, %p1651;
	or.pred  	%p1653, %p1649, %p1652;
	selp.u64 	%rd2817, 1, 0, %p1653;
	add.s64 	%rd2818, %rd2815, %rd2817;
	mul.hi.u64 	%rd2819, %rd2809, %rd4284;
	add.s64 	%rd2820, %rd2803, %rd2818;
	mad.lo.s64 	%rd497, %rd4284, %rd2809, %rd2820;
	setp.lt.u64 	%p1654, %rd497, %rd2820;
	setp.ne.s64 	%p1655, %rd2818, 0;
	setp.eq.s64 	%p1656, %rd2820, 0;
	and.pred  	%p1657, %p1655, %p1656;
	or.pred  	%p1658, %p1654, %p1657;
	selp.u64 	%rd2821, 1, 0, %p1658;
	add.s64 	%rd2822, %rd2819, %rd2821;
	mul.hi.u64 	%rd2823, %rd2809, %rd4283;
	add.s64 	%rd2824, %rd2806, %rd2822;
	mad.lo.s64 	%rd498, %rd4283, %rd2809, %rd2824;
	setp.lt.u64 	%p1659, %rd498, %rd2824;
	setp.ne.s64 	%p1660, %rd2822, 0;
	setp.eq.s64 	%p1661, %rd2824, 0;
	and.pred  	%p1662, %p1660, %p1661;
	or.pred  	%p1663, %p1659, %p1662;
	selp.u64 	%rd2825, 1, 0, %p1663;
	add.s64 	%rd2826, %rd2823, %rd2825;
	add.s64 	%rd499, %rd2808, %rd2826;
	setp.gt.u64 	%p1664, %rd499, %rd4283;
	@%p1664 bra 	$L__BB0_335;
	setp.lt.u64 	%p1665, %rd499, %rd4283;
	mov.u64 	%rd4323, %rd499;
	mov.u64 	%rd4324, %rd498;
	mov.u64 	%rd4325, %rd497;
	mov.u64 	%rd4326, %rd496;
	@%p1665 bra 	$L__BB0_345;
	bra.uni 	$L__BB0_331;
$L__BB0_345:
	mul.hi.u64 	%rd2841, %rd4326, %rd4326;
	mul.lo.s64 	%rd2842, %rd4326, %rd4326;
	mul.hi.u64 	%rd2843, %rd4325, %rd4326;
	mul.lo.s64 	%rd2844, %rd4326, %rd4325;
	add.s64 	%rd2845, %rd2841, %rd2844;
	setp.lt.u64 	%p1693, %rd2845, %rd2841;
	selp.u64 	%rd2846, 1, 0, %p1693;
	add.s64 	%rd2847, %rd2843, %rd2846;
	mul.hi.u64 	%rd2848, %rd4324, %rd4326;
	mul.lo.s64 	%rd2849, %rd4326, %rd4324;
	add.s64 	%rd2850, %rd2847, %rd2849;
	setp.lt.u64 	%p1694, %rd2850, %rd2847;
	selp.u64 	%rd2851, 1, 0, %p1694;
	add.s64 	%rd2852, %rd2848, %rd2851;
	mul.hi.u64 	%rd2853, %rd4323, %rd4326;
	mul.lo.s64 	%rd2854, %rd4326, %rd4323;
	add.s64 	%rd2855, %rd2852, %rd2854;
	setp.lt.u64 	%p1695, %rd2855, %rd2852;
	selp.u64 	%rd2856, 1, 0, %p1695;
	add.s64 	%rd2857, %rd2853, %rd2856;
	mul.hi.u64 	%rd2858, %rd4326, %rd4325;
	add.s64 	%rd2859, %rd2845, %rd2844;
	setp.lt.u64 	%p1696, %rd2859, %rd2845;
	selp.u64 	%rd2860, 1, 0, %p1696;
	add.s64 	%rd2861, %rd2858, %rd2860;
	mul.hi.u64 	%rd2862, %rd4325, %rd4325;
	add.s64 	%rd2863, %rd2850, %rd2861;
	mad.lo.s64 	%rd2864, %rd4325, %rd4325, %rd2863;
	setp.lt.u64 	%p1697, %rd2864, %rd2863;
	setp.ne.s64 	%p1698, %rd2861, 0;
	setp.eq.s64 	%p1699, %rd2863, 0;
	and.pred  	%p1700, %p1698, %p1699;
	or.pred  	%p1701, %p1697, %p1700;
	selp.u64 	%rd2865, 1, 0, %p1701;
	add.s64 	%rd2866, %rd2862, %rd2865;
	mul.hi.u64 	%rd2867, %rd4324, %rd4325;
	mul.lo.s64 	%rd2868, %rd4325, %rd4324;
	add.s64 	%rd2869, %rd2855, %rd2866;
	add.s64 	%rd2870, %rd2869, %rd2868;
	setp.lt.u64 	%p1702, %rd2870, %rd2869;
	setp.ne.s64 	%p1703, %rd2866, 0;
	setp.eq.s64 	%p1704, %rd2869, 0;
	and.pred  	%p1705, %p1703, %p1704;
	or.pred  	%p1706, %p1702, %p1705;
	selp.u64 	%rd2871, 1, 0, %p1706;
	add.s64 	%rd2872, %rd2867, %rd2871;
	mul.hi.u64 	%rd2873, %rd4323, %rd4325;
	mul.lo.s64 	%rd2874, %rd4325, %rd4323;
	add.s64 	%rd2875, %rd2857, %rd2872;
	add.s64 	%rd2876, %rd2875, %rd2874;
	setp.lt.u64 	%p1707, %rd2876, %rd2875;
	setp.ne.s64 	%p1708, %rd2872, 0;
	setp.eq.s64 	%p1709, %rd2875, 0;
	and.pred  	%p1710, %p1708, %p1709;
	or.pred  	%p1711, %p1707, %p1710;
	selp.u64 	%rd2877, 1, 0, %p1711;
	add.s64 	%rd2878, %rd2873, %rd2877;
	mul.hi.u64 	%rd2879, %rd4326, %rd4324;
	add.s64 	%rd2880, %rd2864, %rd2849;
	setp.lt.u64 	%p1712, %rd2880, %rd2864;
	selp.u64 	%rd2881, 1, 0, %p1712;
	add.s64 	%rd2882, %rd2879, %rd2881;
	mul.hi.u64 	%rd2883, %rd4325, %rd4324;
	add.s64 	%rd2884, %rd2870, %rd2882;
	add.s64 	%rd2885, %rd2884, %rd2868;
	setp.lt.u64 	%p1713, %rd2885, %rd2884;
	setp.ne.s64 	%p1714, %rd2882, 0;
	setp.eq.s64 	%p1715, %rd2884, 0;
	and.pred  	%p1716, %p1714, %p1715;
	or.pred  	%p1717, %p1713, %p1716;
	selp.u64 	%rd2886, 1, 0, %p1717;
	add.s64 	%rd2887, %rd2883, %rd2886;
	mul.hi.u64 	%rd2888, %rd4324, %rd4324;
	add.s64 	%rd2889, %rd2876, %rd2887;
	mad.lo.s64 	%rd2890, %rd4324, %rd4324, %rd2889;
	setp.lt.u64 	%p1718, %rd2890, %rd2889;
	setp.ne.s64 	%p1719, %rd2887, 0;
	setp.eq.s64 	%p1720, %rd2889, 0;
	and.pred  	%p1721, %p1719, %p1720;
	or.pred  	%p1722, %p1718, %p1721;
	selp.u64 	%rd2891, 1, 0, %p1722;
	add.s64 	%rd2892, %rd2888, %rd2891;
	mul.hi.u64 	%rd2893, %rd4323, %rd4324;
	mul.lo.s64 	%rd2894, %rd4324, %rd4323;
	add.s64 	%rd2895, %rd2878, %rd2892;
	add.s64 	%rd2896, %rd2895, %rd2894;
	setp.lt.u64 	%p1723, %rd2896, %rd2895;
	setp.ne.s64 	%p1724, %rd2892, 0;
	setp.eq.s64 	%p1725, %rd2895, 0;
	and.pred  	%p1726, %p1724, %p1725;
	or.pred  	%p1727, %p1723, %p1726;
	selp.u64 	%rd2897, 1, 0, %p1727;
	add.s64 	%rd2898, %rd2893, %rd2897;
	mul.hi.u64 	%rd2899, %rd4326, %rd4323;
	add.s64 	%rd2900, %rd2885, %rd2854;
	setp.lt.u64 	%p1728, %rd2900, %rd2885;
	selp.u64 	%rd2901, 1, 0, %p1728;
	add.s64 	%rd2902, %rd2899, %rd2901;
	mul.hi.u64 	%rd2903, %rd4325, %rd4323;
	add.s64 	%rd2904, %rd2890, %rd2902;
	add.s64 	%rd2905, %rd2904, %rd2874;
	setp.lt.u64 	%p1729, %rd2905, %rd2904;
	setp.ne.s64 	%p1730, %rd2902, 0;
	setp.eq.s64 	%p1731, %rd2904, 0;
	and.pred  	%p1732, %p1730, %p1731;
	or.pred  	%p1733, %p1729, %p1732;
	selp.u64 	%rd2906, 1, 0, %p1733;
	add.s64 	%rd2907, %rd2903, %rd2906;
	mul.hi.u64 	%rd2908, %rd4324, %rd4323;
	add.s64 	%rd2909, %rd2896, %rd2907;
	add.s64 	%rd2910, %rd2909, %rd2894;
	setp.lt.u64 	%p1734, %rd2910, %rd2909;
	setp.ne.s64 	%p1735, %rd2907, 0;
	setp.eq.s64 	%p1736, %rd2909, 0;
	and.pred  	%p1737, %p1735, %p1736;
	or.pred  	%p1738, %p1734, %p1737;
	selp.u64 	%rd2911, 1, 0, %p1738;
	add.s64 	%rd2912, %rd2908, %rd2911;
	mul.hi.u64 	%rd2913, %rd4323, %rd4323;
	add.s64 	%rd2914, %rd2898, %rd2912;
	mad.lo.s64 	%rd2915, %rd4323, %rd4323, %rd2914;
	setp.lt.u64 	%p1739, %rd2915, %rd2914;
	setp.ne.s64 	%p1740, %rd2912, 0;
	setp.eq.s64 	%p1741, %rd2914, 0;
	and.pred  	%p1742, %p1740, %p1741;
	or.pred  	%p1743, %p1739, %p1742;
	selp.u64 	%rd2916, 1, 0, %p1743;
	add.s64 	%rd2917, %rd2913, %rd2916;
	mul.lo.s64 	%rd2918, %rd2842, 5408114337257990085;
	mul.hi.u64 	%rd2919, %rd2918, %rd4286;
	mul.lo.s64 	%rd2920, %rd4286, %rd2918;
	not.b64 	%rd2921, %rd2920;
	setp.gt.u64 	%p1744, %rd2842, %rd2921;
	selp.u64 	%rd2922, 1, 0, %p1744;
	add.s64 	%rd2923, %rd2919, %rd2922;
	mul.hi.u64 	%rd2924, %rd2918, %rd4285;
	add.s64 	%rd2925, %rd2859, %rd2923;
	mad.lo.s64 	%rd2926, %rd4285, %rd2918, %rd2925;
	setp.lt.u64 	%p1745, %rd2926, %rd2925;
	setp.ne.s64 	%p1746, %rd2923, 0;
	setp.eq.s64 	%p1747, %rd2925, 0;
	and.pred  	%p1748, %p1746, %p1747;
	or.pred  	%p1749, %p1745, %p1748;
	selp.u64 	%rd2927, 1, 0, %p1749;
	add.s64 	%rd2928, %rd2924, %rd2927;
	mul.hi.u64 	%rd2929, %rd2918, %rd4284;
	add.s64 	%rd2930, %rd2880, %rd2928;
	mad.lo.s64 	%rd2931, %rd4284, %rd2918, %rd2930;
	setp.lt.u64 	%p1750, %rd2931, %rd2930;
	setp.ne.s64 	%p1751, %rd2928, 0;
	setp.eq.s64 	%p1752, %rd2930, 0;
	and.pred  	%p1753, %p1751, %p1752;
	or.pred  	%p1754, %p1750, %p1753;
	selp.u64 	%rd2932, 1, 0, %p1754;
	add.s64 	%rd2933, %rd2929, %rd2932;
	mul.hi.u64 	%rd2934, %rd2918, %rd4283;
	add.s64 	%rd2935, %rd2900, %rd2933;
	mad.lo.s64 	%rd2936, %rd4283, %rd2918, %rd2935;
	setp.lt.u64 	%p1755, %rd2936, %rd2935;
	setp.ne.s64 	%p1756, %rd2933, 0;
	setp.eq.s64 	%p1757, %rd2935, 0;
	and.pred  	%p1758, %p1756, %p1757;
	or.pred  	%p1759, %p1755, %p1758;
	selp.u64 	%rd2937, 1, 0, %p1759;
	add.s64 	%rd2938, %rd2934, %rd2937;
	add.s64 	%rd2939, %rd2905, %rd2938;
	setp.lt.u64 	%p1760, %rd2939, %rd2905;
	selp.u64 	%rd2940, 1, 0, %p1760;
	add.s64 	%rd2941, %rd2910, %rd2940;
	setp.lt.u64 	%p1761, %rd2941, %rd2910;
	selp.u64 	%rd2942, 1, 0, %p1761;
	add.s64 	%rd2943, %rd2915, %rd2942;
	setp.lt.u64 	%p1762, %rd2943, %rd2915;
	selp.u64 	%rd2944, 1, 0, %p1762;
	add.s64 	%rd2945, %rd2917, %rd2944;
	mul.lo.s64 	%rd2946, %rd2926, 5408114337257990085;
	mul.hi.u64 	%rd2947, %rd2946, %rd4286;
	mul.lo.s64 	%rd2948, %rd4286, %rd2946;
	not.b64 	%rd2949, %rd2948;
	setp.gt.u64 	%p1763, %rd2926, %rd2949;
	selp.u64 	%rd2950, 1, 0, %p1763;
	add.s64 	%rd2951, %rd2947, %rd2950;
	mul.hi.u64 	%rd2952, %rd2946, %rd4285;
	add.s64 	%rd2953, %rd2931, %rd2951;
	mad.lo.s64 	%rd2954, %rd4285, %rd2946, %rd2953;
	setp.lt.u64 	%p1764, %rd2954, %rd2953;
	setp.ne.s64 	%p1765, %rd2951, 0;
	setp.eq.s64 	%p1766, %rd2953, 0;
	and.pred  	%p1767, %p1765, %p1766;
	or.pred  	%p1768, %p1764, %p1767;
	selp.u64 	%rd2955, 1, 0, %p1768;
	add.s64 	%rd2956, %rd2952, %rd2955;
	mul.hi.u64 	%rd2957, %rd2946, %rd4284;
	add.s64 	%rd2958, %rd2936, %rd2956;
	mad.lo.s64 	%rd2959, %rd4284, %rd2946, %rd2958;
	setp.lt.u64 	%p1769, %rd2959, %rd2958;
	setp.ne.s64 	%p1770, %rd2956, 0;
	setp.eq.s64 	%p1771, %rd2958, 0;
	and.pred  	%p1772, %p1770, %p1771;
	or.pred  	%p1773, %p1769, %p1772;
	selp.u64 	%rd2960, 1, 0, %p1773;
	add.s64 	%rd2961, %rd2957, %rd2960;
	mul.hi.u64 	%rd2962, %rd2946, %rd4283;
	add.s64 	%rd2963, %rd2939, %rd2961;
	mad.lo.s64 	%rd2964, %rd4283, %rd2946, %rd2963;
	setp.lt.u64 	%p1774, %rd2964, %rd2963;
	setp.ne.s64 	%p1775, %rd2961, 0;
	setp.eq.s64 	%p1776, %rd2963, 0;
	and.pred  	%p1777, %p1775, %p1776;
	or.pred  	%p1778, %p1774, %p1777;
	selp.u64 	%rd2965, 1, 0, %p1778;
	add.s64 	%rd2966, %rd2962, %rd2965;
	add.s64 	%rd2967, %rd2941, %rd2966;
	setp.lt.u64 	%p1779, %rd2967, %rd2941;
	selp.u64 	%rd2968, 1, 0, %p1779;
	add.s64 	%rd2969, %rd2943, %rd2968;
	setp.lt.u64 	%p1780, %rd2969, %rd2943;
	selp.u64 	%rd2970, 1, 0, %p1780;
	add.s64 	%rd2971, %rd2945, %rd2970;
	mul.lo.s64 	%rd2972, %rd2954, 5408114337257990085;
	mul.hi.u64 	%rd2973, %rd2972, %rd4286;
	mul.lo.s64 	%rd2974, %rd4286, %rd2972;
	not.b64 	%rd2975, %rd2974;
	setp.gt.u64 	%p1781, %rd2954, %rd2975;
	selp.u64 	%rd2976, 1, 0, %p1781;
	add.s64 	%rd2977, %rd2973, %rd2976;
	mul.hi.u64 	%rd2978, %rd2972, %rd4285;
	add.s64 	%rd2979, %rd2959, %rd2977;
	mad.lo.s64 	%rd2980, %rd4285, %rd2972, %rd2979;
	setp.lt.u64 	%p1782, %rd2980, %rd2979;
	setp.ne.s64 	%p1783, %rd2977, 0;
	setp.eq.s64 	%p1784, %rd2979, 0;
	and.pred  	%p1785, %p1783, %p1784;
	or.pred  	%p1786, %p1782, %p1785;
	selp.u64 	%rd2981, 1, 0, %p1786;
	add.s64 	%rd2982, %rd2978, %rd2981;
	mul.hi.u64 	%rd2983, %rd2972, %rd4284;
	add.s64 	%rd2984, %rd2964, %rd2982;
	mad.lo.s64 	%rd2985, %rd4284, %rd2972, %rd2984;
	setp.lt.u64 	%p1787, %rd2985, %rd2984;
	setp.ne.s64 	%p1788, %rd2982, 0;
	setp.eq.s64 	%p1789, %rd2984, 0;
	and.pred  	%p1790, %p1788, %p1789;
	or.pred  	%p1791, %p1787, %p1790;
	selp.u64 	%rd2986, 1, 0, %p1791;
	add.s64 	%rd2987, %rd2983, %rd2986;
	mul.hi.u64 	%rd2988, %rd2972, %rd4283;
	add.s64 	%rd2989, %rd2967, %rd2987;
	mad.lo.s64 	%rd2990, %rd4283, %rd2972, %rd2989;
	setp.lt.u64 	%p1792, %rd2990, %rd2989;
	setp.ne.s64 	%p1793, %rd2987, 0;
	setp.eq.s64 	%p1794, %rd2989, 0;
	and.pred  	%p1795, %p1793, %p1794;
	or.pred  	%p1796, %p1792, %p1795;
	selp.u64 	%rd2991, 1, 0, %p1796;
	add.s64 	%rd2992, %rd2988, %rd2991;
	add.s64 	%rd2993, %rd2969, %rd2992;
	setp.lt.u64 	%p1797, %rd2993, %rd2969;
	selp.u64 	%rd2994, 1, 0, %p1797;
	add.s64 	%rd2995, %rd2971, %rd2994;
	mul.lo.s64 	%rd2996, %rd2980, 5408114337257990085;
	mul.hi.u64 	%rd2997, %rd2996, %rd4286;
	mul.lo.s64 	%rd2998, %rd4286, %rd2996;
	not.b64 	%rd2999, %rd2998;
	setp.gt.u64 	%p1798, %rd2980, %rd2999;
	selp.u64 	%rd3000, 1, 0, %p1798;
	add.s64 	%rd3001, %rd2997, %rd3000;
	mul.hi.u64 	%rd3002, %rd2996, %rd4285;
	add.s64 	%rd3003, %rd2985, %rd3001;
	mad.lo.s64 	%rd705, %rd4285, %rd2996, %rd3003;
	setp.lt.u64 	%p1799, %rd705, %rd3003;
	setp.ne.s64 	%p1800, %rd3001, 0;
	setp.eq.s64 	%p1801, %rd3003, 0;
	and.pred  	%p1802, %p1800, %p1801;
	or.pred  	%p1803, %p1799, %p1802;
	selp.u64 	%rd3004, 1, 0, %p1803;
	add.s64 	%rd3005, %rd3002, %rd3004;
	mul.hi.u64 	%rd3006, %rd2996, %rd4284;
	add.s64 	%rd3007, %rd2990, %rd3005;
	mad.lo.s64 	%rd706, %rd4284, %rd2996, %rd3007;
	setp.lt.u64 	%p1804, %rd706, %rd3007;
	setp.ne.s64 	%p1805, %rd3005, 0;
	setp.eq.s64 	%p1806, %rd3007, 0;
	and.pred  	%p1807, %p1805, %p1806;
	or.pred  	%p1808, %p1804, %p1807;
	selp.u64 	%rd3008, 1, 0, %p1808;
	add.s64 	%rd3009, %rd3006, %rd3008;
	mul.hi.u64 	%rd3010, %rd2996, %rd4283;
	add.s64 	%rd3011, %rd2993, %rd3009;
	mad.lo.s64 	%rd707, %rd4283, %rd2996, %rd3011;
	setp.lt.u64 	%p1809, %rd707, %rd3011;
	setp.ne.s64 	%p1810, %rd3009, 0;
	setp.eq.s64 	%p1811, %rd3011, 0;
	and.pred  	%p1812, %p1810, %p1811;
	or.pred  	%p1813, %p1809, %p1812;
	selp.u64 	%rd3012, 1, 0, %p1813;
	add.s64 	%rd3013, %rd3010, %rd3012;
	add.s64 	%rd708, %rd2995, %rd3013;
	setp.gt.u64 	%p1814, %rd708, %rd4283;
	@%p1814 bra 	$L__BB0_351;
	setp.lt.u64 	%p1815, %rd708, %rd4283;
	mov.u64 	%rd4327, %rd708;
	mov.u64 	%rd4328, %rd707;
	mov.u64 	%rd4329, %rd706;
	mov.u64 	%rd4330, %rd705;
	@%p1815 bra 	$L__BB0_359;
	setp.gt.u64 	%p1816, %rd707, %rd4284;
	@%p1816 bra 	$L__BB0_351;
	setp.lt.u64 	%p1817, %rd707, %rd4284;
	mov.u64 	%rd4327, %rd708;
	mov.u64 	%rd4328, %rd707;
	mov.u64 	%rd4329, %rd706;
	mov.u64 	%rd4330, %rd705;
	@%p1817 bra 	$L__BB0_359;
	setp.gt.u64 	%p1818, %rd706, %rd4285;
	@%p1818 bra 	$L__BB0_351;
	setp.lt.u64 	%p1819, %rd706, %rd4285;
	setp.lt.u64 	%p1820, %rd705, %rd4286;
	or.pred  	%p1821, %p1819, %p1820;
	mov.u64 	%rd4327, %rd708;
	mov.u64 	%rd4328, %rd707;
	mov.u64 	%rd4329, %rd706;
	mov.u64 	%rd4330, %rd705;
	@%p1821 bra 	$L__BB0_359;
$L__BB0_351:
	sub.s64 	%rd709, %rd705, %rd4286;
	setp.lt.u64 	%p1822, %rd705, %rd4286;
	selp.u64 	%rd710, 1, 0, %p1822;
	add.s64 	%rd3014, %rd4285, %rd710;
	sub.s64 	%rd711, %rd706, %rd3014;
	setp.lt.u64 	%p1823, %rd706, %rd3014;
	selp.u64 	%rd712, 1, 0, %p1823;
	add.s64 	%rd713, %rd4284, %rd712;
	sub.s64 	%rd4328, %rd707, %rd713;
	setp.lt.u64 	%p1824, %rd707, %rd713;
	selp.u64 	%rd3015, 1, 0, %p1824;
	add.s64 	%rd3016, %rd4283, %rd3015;
	sub.s64 	%rd4327, %rd708, %rd3016;
	setp.ge.u64 	%p1825, %rd708, %rd3016;
	mov.u64 	%rd4329, %rd711;
	mov.u64 	%rd4330, %rd709;
	@%p1825 bra 	$L__BB0_359;
	setp.lt.u64 	%p1826, %rd706, %rd711;
	selp.u64 	%rd3017, 1, 0, %p1826;
	setp.eq.s64 	%p1827, %rd706, %rd711;
	selp.b64 	%rd3018, %rd710, 0, %p1827;
	or.b64  	%rd3019, %rd3018, %rd3017;
	add.s64 	%rd716, %rd4328, %rd3019;
	add.s64 	%rd717, %rd716, %rd4284;
	setp.lt.u64 	%p1828, %rd717, %rd4328;
	selp.u64 	%rd3020, 1, 0, %p1828;
	setp.eq.s64 	%p1829, %rd717, %rd4328;
	selp.b64 	%rd3021, %rd3019, 0, %p1829;
	or.b64  	%rd3022, %rd3021, %rd3020;
	add.s64 	%rd718, %rd4327, %rd3022;
	add.s64 	%rd719, %rd718, %rd4283;
	setp.lt.u64 	%p1830, %rd719, %rd4327;
	selp.u64 	%rd3024, 1, 0, %p1830;
	setp.eq.s64 	%p1831, %rd719, %rd4327;
	selp.b64 	%rd3025, %rd3022, 0, %p1831;
	or.b64  	%rd3026, %rd3025, %rd3024;
	setp.ne.s64 	%p1832, %rd3026, 0;
	setp.gt.u64 	%p1833, %rd719, %rd4283;
	or.pred  	%p1834, %p1832, %p1833;
	@%p1834 bra 	$L__BB0_358;
	setp.lt.u64 	%p1835, %rd719, %rd4283;
	mov.u64 	%rd4327, %rd719;
	mov.u64 	%rd4328, %rd717;
	mov.u64 	%rd4329, %rd706;
	mov.u64 	%rd4330, %rd705;
	@%p1835 bra 	$L__BB0_359;
	setp.gt.u64 	%p1836, %rd717, %rd4284;
	@%p1836 bra 	$L__BB0_358;
	setp.lt.u64 	%p1837, %rd717, %rd4284;
	mov.u64 	%rd4327, %rd719;
	mov.u64 	%rd4328, %rd717;
	mov.u64 	%rd4329, %rd706;
	mov.u64 	%rd4330, %rd705;
	@%p1837 bra 	$L__BB0_359;
	setp.gt.u64 	%p1838, %rd706, %rd4285;
	@%p1838 bra 	$L__BB0_358;
	setp.lt.u64 	%p1839, %rd705, %rd4286;
	setp.lt.u64 	%p1840, %rd706, %rd4285;
	or.pred  	%p1841, %p1840, %p1839;
	mov.u64 	%rd4327, %rd719;
	mov.u64 	%rd4328, %rd717;
	mov.u64 	%rd4329, %rd706;
	mov.u64 	%rd4330, %rd705;
	@%p1841 bra 	$L__BB0_359;
$L__BB0_358:
	sub.s64 	%rd4328, %rd716, %rd712;
	setp.lt.u64 	%p1842, %rd717, %rd713;
	selp.s64 	%rd3027, -1, 0, %p1842;
	add.s64 	%rd4327, %rd718, %rd3027;
	mov.u64 	%rd4329, %rd711;
	mov.u64 	%rd4330, %rd709;
$L__BB0_359:
	sub.s64 	%rd726, %rd4330, %rd2;
	setp.lt.u64 	%p1843, %rd4330, %rd2;
	selp.u64 	%rd3028, 1, 0, %p1843;
	add.s64 	%rd3029, %rd3, %rd3028;
	sub.s64 	%rd4333, %rd4329, %rd3029;
	setp.lt.u64 	%p1844, %rd4329, %rd3029;
	selp.u64 	%rd3030, 1, 0, %p1844;
	add.s64 	%rd3031, %rd4, %rd3030;
	sub.s64 	%rd4332, %rd4328, %rd3031;
	setp.lt.u64 	%p1845, %rd4328, %rd3031;
	selp.u64 	%rd3032, 1, 0, %p1845;
	add.s64 	%rd3033, %rd5, %rd3032;
	sub.s64 	%rd4331, %rd4327, %rd3033;
	setp.ge.u64 	%p1846, %rd4327, %rd3033;
	mov.u64 	%rd4334, %rd726;
	@%p1846 bra 	$L__BB0_367;
	add.s64 	%rd4334, %rd726, %rd4286;
	setp.lt.u64 	%p1847, %rd4334, %rd726;
	selp.u64 	%rd3034, 1, 0, %p1847;
	add.s64 	%rd731, %rd4333, %rd3034;
	add.s64 	%rd732, %rd731, %rd4285;
	setp.lt.u64 	%p1848, %rd732, %rd4333;
	selp.u64 	%rd3035, 1, 0, %p1848;
	setp.eq.s64 	%p1849, %rd732, %rd4333;
	selp.b64 	%rd3036, %rd3034, 0, %p1849;
	or.b64  	%rd3037, %rd3036, %rd3035;
	add.s64 	%rd733, %rd4332, %rd3037;
	add.s64 	%rd734, %rd733, %rd4284;
	setp.lt.u64 	%p1850, %rd734, %rd4332;
	selp.u64 	%rd3038, 1, 0, %p1850;
	setp.eq.s64 	%p1851, %rd734, %rd4332;
	selp.b64 	%rd3039, %rd3037, 0, %p1851;
	or.b64  	%rd3040, %rd3039, %rd3038;
	add.s64 	%rd735, %rd4331, %rd3040;
	add.s64 	%rd736, %rd735, %rd4283;
	setp.lt.u64 	%p1852, %rd736, %rd4331;
	selp.u64 	%rd3042, 1, 0, %p1852;
	setp.eq.s64 	%p1853, %rd736, %rd4331;
	selp.b64 	%rd3043, %rd3040, 0, %p1853;
	or.b64  	%rd3044, %rd3043, %rd3042;
	setp.ne.s64 	%p1854, %rd3044, 0;
	setp.gt.u64 	%p1855, %rd736, %rd4283;
	or.pred  	%p1856, %p1854, %p1855;
	@%p1856 bra 	$L__BB0_366;
	setp.lt.u64 	%p1857, %rd736, %rd4283;
	mov.u64 	%rd4331, %rd736;
	mov.u64 	%rd4332, %rd734;
	mov.u64 	%rd4333, %rd732;
	@%p1857 bra 	$L__BB0_367;
	setp.gt.u64 	%p1858, %rd734, %rd4284;
	@%p1858 bra 	$L__BB0_366;
	setp.lt.u64 	%p1859, %rd734, %rd4284;
	mov.u64 	%rd4331, %rd736;
	mov.u64 	%rd4332, %rd734;
	mov.u64 	%rd4333, %rd732;
	@%p1859 bra 	$L__BB0_367;
	setp.gt.u64 	%p1860, %rd732, %rd4285;
	@%p1860 bra 	$L__BB0_366;
	setp.lt.u64 	%p1861, %rd732, %rd4285;
	setp.lt.u64 	%p1862, %rd4334, %rd4286;
	or.pred  	%p1863, %p1861, %p1862;
	mov.u64 	%rd4331, %rd736;
	mov.u64 	%rd4332, %rd734;
	mov.u64 	%rd4333, %rd732;
	@%p1863 bra 	$L__BB0_367;
$L__BB0_366:
	setp.lt.u64 	%p1864, %rd4334, %rd4286;
	selp.u64 	%rd3045, 1, 0, %p1864;
	add.s64 	%rd3046, %rd4285, %rd3045;
	selp.s64 	%rd3047, -1, 0, %p1864;
	add.s64 	%rd4333, %rd731, %rd3047;
	setp.lt.u64 	%p1865, %rd732, %rd3046;
	selp.u64 	%rd3048, 1, 0, %p1865;
	add.s64 	%rd3049, %rd4284, %rd3048;
	selp.s64 	%rd3050, -1, 0, %p1865;
	add.s64 	%rd4332, %rd733, %rd3050;
	setp.lt.u64 	%p1866, %rd734, %rd3049;
	selp.s64 	%rd3051, -1, 0, %p1866;
	add.s64 	%rd4331, %rd735, %rd3051;
	mov.u64 	%rd4334, %rd726;
$L__BB0_367:
	sub.s64 	%rd744, %rd4334, %rd10;
	setp.lt.u64 	%p1867, %rd4334, %rd10;
	selp.u64 	%rd3052, 1, 0, %p1867;
	add.s64 	%rd3053, %rd11, %rd3052;
	sub.s64 	%rd4348, %rd4333, %rd3053;
	setp.lt.u64 	%p1868, %rd4333, %rd3053;
	selp.u64 	%rd3054, 1, 0, %p1868;
	add.s64 	%rd3055, %rd12, %rd3054;
	sub.s64 	%rd4349, %rd4332, %rd3055;
	setp.lt.u64 	%p1869, %rd4332, %rd3055;
	selp.u64 	%rd3056, 1, 0, %p1869;
	add.s64 	%rd3057, %rd13, %rd3056;
	sub.s64 	%rd4350, %rd4331, %rd3057;
	setp.ge.u64 	%p1870, %rd4331, %rd3057;
	mov.u64 	%rd4347, %rd744;
	@%p1870 bra 	$L__BB0_375;
	add.s64 	%rd4347, %rd744, %rd4286;
	setp.lt.u64 	%p1871, %rd4347, %rd744;
	selp.u64 	%rd3058, 1, 0, %p1871;
	add.s64 	%rd749, %rd4348, %rd3058;
	add.s64 	%rd750, %rd749, %rd4285;
	setp.lt.u64 	%p1872, %rd750, %rd4348;
	selp.u64 	%rd3059, 1, 0, %p1872;
	setp.eq.s64 	%p1873, %rd750, %rd4348;
	selp.b64 	%rd3060, %rd3058, 0, %p1873;
	or.b64  	%rd3061, %rd3060, %rd3059;
	add.s64 	%rd751, %rd4349, %rd3061;
	add.s64 	%rd752, %rd751, %rd4284;
	setp.lt.u64 	%p1874, %rd752, %rd4349;
	selp.u64 	%rd3062, 1, 0, %p1874;
	setp.eq.s64 	%p1875, %rd752, %rd4349;
	selp.b64 	%rd3063, %rd3061, 0, %p1875;
	or.b64  	%rd3064, %rd3063, %rd3062;
	add.s64 	%rd753, %rd4350, %rd3064;
	add.s64 	%rd754, %rd753, %rd4283;
	setp.lt.u64 	%p1876, %rd754, %rd4350;
	selp.u64 	%rd3066, 1, 0, %p1876;
	setp.eq.s64 	%p1877, %rd754, %rd4350;
	selp.b64 	%rd3067, %rd3064, 0, %p1877;
	or.b64  	%rd3068, %rd3067, %rd3066;
	setp.ne.s64 	%p1878, %rd3068, 0;
	setp.gt.u64 	%p1879, %rd754, %rd4283;
	or.pred  	%p1880, %p1878, %p1879;
	@%p1880 bra 	$L__BB0_374;
	setp.lt.u64 	%p1881, %rd754, %rd4283;
	mov.u64 	%rd4350, %rd754;
	mov.u64 	%rd4349, %rd752;
	mov.u64 	%rd4348, %rd750;
	@%p1881 bra 	$L__BB0_375;
	setp.gt.u64 	%p1882, %rd752, %rd4284;
	@%p1882 bra 	$L__BB0_374;
	setp.lt.u64 	%p1883, %rd752, %rd4284;
	mov.u64 	%rd4350, %rd754;
	mov.u64 	%rd4349, %rd752;
	mov.u64 	%rd4348, %rd750;
	@%p1883 bra 	$L__BB0_375;
	setp.gt.u64 	%p1884, %rd750, %rd4285;
	@%p1884 bra 	$L__BB0_374;
	setp.lt.u64 	%p1885, %rd750, %rd4285;
	setp.lt.u64 	%p1886, %rd4347, %rd4286;
	or.pred  	%p1887, %p1885, %p1886;
	mov.u64 	%rd4350, %rd754;
	mov.u64 	%rd4349, %rd752;
	mov.u64 	%rd4348, %rd750;
	@%p1887 bra 	$L__BB0_375;
$L__BB0_374:
	setp.lt.u64 	%p1888, %rd4347, %rd4286;
	selp.u64 	%rd3069, 1, 0, %p1888;
	add.s64 	%rd3070, %rd4285, %rd3069;
	selp.s64 	%rd3071, -1, 0, %p1888;
	add.s64 	%rd4348, %rd749, %rd3071;
	setp.lt.u64 	%p1889, %rd750, %rd3070;
	selp.u64 	%rd3072, 1, 0, %p1889;
	add.s64 	%rd3073, %rd4284, %rd3072;
	selp.s64 	%rd3074, -1, 0, %p1889;
	add.s64 	%rd4349, %rd751, %rd3074;
	setp.lt.u64 	%p1890, %rd752, %rd3073;
	selp.s64 	%rd3075, -1, 0, %p1890;
	add.s64 	%rd4350, %rd753, %rd3075;
	mov.u64 	%rd4347, %rd744;
$L__BB0_375:
	sub.s64 	%rd762, %rd2, %rd4347;
	setp.lt.u64 	%p1891, %rd2, %rd4347;
	selp.u64 	%rd3076, 1, 0, %p1891;
	add.s64 	%rd3077, %rd4348, %rd3076;
	sub.s64 	%rd4341, %rd3, %rd3077;
	setp.lt.u64 	%p1892, %rd3, %rd3077;
	selp.u64 	%rd3078, 1, 0, %p1892;
	add.s64 	%rd3079, %rd4349, %rd3078;
	sub.s64 	%rd4340, %rd4, %rd3079;
	setp.lt.u64 	%p1893, %rd4, %rd3079;
	selp.u64 	%rd3080, 1, 0, %p1893;
	add.s64 	%rd3081, %rd4350, %rd3080;
	sub.s64 	%rd4339, %rd5, %rd3081;
	setp.ge.u64 	%p1894, %rd5, %rd3081;
	mov.u64 	%rd4342, %rd762;
	@%p1894 bra 	$L__BB0_383;
	add.s64 	%rd4342, %rd762, %rd4286;
	setp.lt.u64 	%p1895, %rd4342, %rd762;
	selp.u64 	%rd3082, 1, 0, %p1895;
	add.s64 	%rd767, %rd4341, %rd3082;
	add.s64 	%rd768, %rd767, %rd4285;
	setp.lt.u64 	%p1896, %rd768, %rd4341;
	selp.u64 	%rd3083, 1, 0, %p1896;
	setp.eq.s64 	%p1897, %rd768, %rd4341;
	selp.b64 	%rd3084, %rd3082, 0, %p1897;
	or.b64  	%rd3085, %rd3084, %rd3083;
	add.s64 	%rd769, %rd4340, %rd3085;
	add.s64 	%rd770, %rd769, %rd4284;
	setp.lt.u64 	%p1898, %rd770, %rd4340;
	selp.u64 	%rd3086, 1, 0, %p1898;
	setp.eq.s64 	%p1899, %rd770, %rd4340;
	selp.b64 	%rd3087, %rd3085, 0, %p1899;
	or.b64  	%rd3088, %rd3087, %rd3086;
	add.s64 	%rd771, %rd4339, %rd3088;
	add.s64 	%rd772, %rd771, %rd4283;
	setp.lt.u64 	%p1900, %rd772, %rd4339;
	selp.u64 	%rd3090, 1, 0, %p1900;
	setp.eq.s64 	%p1901, %rd772, %rd4339;
	selp.b64 	%rd3091, %rd3088, 0, %p1901;
	or.b64  	%rd3092, %rd3091, %rd3090;
	setp.ne.s64 	%p1902, %rd3092, 0;
	setp.gt.u64 	%p1903, %rd772, %rd4283;
	or.pred  	%p1904, %p1902, %p1903;
	@%p1904 bra 	$L__BB0_382;
	setp.lt.u64 	%p1905, %rd772, %rd4283;
	mov.u64 	%rd4339, %rd772;
	mov.u64 	%rd4340, %rd770;
	mov.u64 	%rd4341, %rd768;
	@%p1905 bra 	$L__BB0_383;
	setp.gt.u64 	%p1906, %rd770, %rd4284;
	@%p1906 bra 	$L__BB0_382;
	setp.lt.u64 	%p1907, %rd770, %rd4284;
	mov.u64 	%rd4339, %rd772;
	mov.u64 	%rd4340, %rd770;
	mov.u64 	%rd4341, %rd768;
	@%p1907 bra 	$L__BB0_383;
	setp.gt.u64 	%p1908, %rd768, %rd4285;
	@%p1908 bra 	$L__BB0_382;
	setp.lt.u64 	%p1909, %rd768, %rd4285;
	setp.lt.u64 	%p1910, %rd4342, %rd4286;
	or.pred  	%p1911, %p1909, %p1910;
	mov.u64 	%rd4339, %rd772;
	mov.u64 	%rd4340, %rd770;
	mov.u64 	%rd4341, %rd768;
	@%p1911 bra 	$L__BB0_383;
$L__BB0_382:
	setp.lt.u64 	%p1912, %rd4342, %rd4286;
	selp.u64 	%rd3093, 1, 0, %p1912;
	add.s64 	%rd3094, %rd4285, %rd3093;
	selp.s64 	%rd3095, -1, 0, %p1912;
	add.s64 	%rd4341, %rd767, %rd3095;
	setp.lt.u64 	%p1913, %rd768, %rd3094;
	selp.u64 	%rd3096, 1, 0, %p1913;
	add.s64 	%rd3097, %rd4284, %rd3096;
	selp.s64 	%rd3098, -1, 0, %p1913;
	add.s64 	%rd4340, %rd769, %rd3098;
	setp.lt.u64 	%p1914, %rd770, %rd3097;
	selp.s64 	%rd3099, -1, 0, %p1914;
	add.s64 	%rd4339, %rd771, %rd3099;
	mov.u64 	%rd4342, %rd762;
$L__BB0_383:
	mul.hi.u64 	%rd3100, %rd4326, %rd4342;
	mul.lo.s64 	%rd3101, %rd4342, %rd4326;
	mul.hi.u64 	%rd3102, %rd4325, %rd4342;
	mad.lo.s64 	%rd3103, %rd4342, %rd4325, %rd3100;
	setp.lt.u64 	%p1915, %rd3103, %rd3100;
	selp.u64 	%rd3104, 1, 0, %p1915;
	add.s64 	%rd3105, %rd3102, %rd3104;
	mul.hi.u64 	%rd3106, %rd4324, %rd4342;
	mad.lo.s64 	%rd3107, %rd4342, %rd4324, %rd3105;
	setp.lt.u64 	%p1916, %rd3107, %rd3105;
	selp.u64 	%rd3108, 1, 0, %p1916;
	add.s64 	%rd3109, %rd3106, %rd3108;
	mul.hi.u64 	%rd3110, %rd4323, %rd4342;
	mad.lo.s64 	%rd3111, %rd4342, %rd4323, %rd3109;
	setp.lt.u64 	%p1917, %rd3111, %rd3109;
	selp.u64 	%rd3112, 1, 0, %p1917;
	add.s64 	%rd3113, %rd3110, %rd3112;
	mul.hi.u64 	%rd3114, %rd4326, %rd4341;
	mad.lo.s64 	%rd3115, %rd4341, %rd4326, %rd3103;
	setp.lt.u64 	%p1918, %rd3115, %rd3103;
	selp.u64 	%rd3116, 1, 0, %p1918;
	add.s64 	%rd3117, %rd3114, %rd3116;
	mul.hi.u64 	%rd3118, %rd4325, %rd4341;
	add.s64 	%rd3119, %rd3107, %rd3117;
	mad.lo.s64 	%rd3120, %rd4341, %rd4325, %rd3119;
	setp.lt.u64 	%p1919, %rd3120, %rd3119;
	setp.ne.s64 	%p1920, %rd3117, 0;
	setp.eq.s64 	%p1921, %rd3119, 0;
	and.pred  	%p1922, %p1920, %p1921;
	or.pred  	%p1923, %p1919, %p1922;
	selp.u64 	%rd3121, 1, 0, %p1923;
	add.s64 	%rd3122, %rd3118, %rd3121;
	mul.hi.u64 	%rd3123, %rd4324, %rd4341;
	add.s64 	%rd3124, %rd3111, %rd3122;
	mad.lo.s64 	%rd3125, %rd4341, %rd4324, %rd3124;
	setp.lt.u64 	%p1924, %rd3125, %rd3124;
	setp.ne.s64 	%p1925, %rd3122, 0;
	setp.eq.s64 	%p1926, %rd3124, 0;
	and.pred  	%p1927, %p1925, %p1926;
	or.pred  	%p1928, %p1924, %p1927;
	selp.u64 	%rd3126, 1, 0, %p1928;
	add.s64 	%rd3127, %rd3123, %rd3126;
	mul.hi.u64 	%rd3128, %rd4323, %rd4341;
	add.s64 	%rd3129, %rd3113, %rd3127;
	mad.lo.s64 	%rd3130, %rd4341, %rd4323, %rd3129;
	setp.lt.u64 	%p1929, %rd3130, %rd3129;
	setp.ne.s64 	%p1930, %rd3127, 0;
	setp.eq.s64 	%p1931, %rd3129, 0;
	and.pred  	%p1932, %p1930, %p1931;
	or.pred  	%p1933, %p1929, %p1932;
	selp.u64 	%rd3131, 1, 0, %p1933;
	add.s64 	%rd3132, %rd3128, %rd3131;
	mul.hi.u64 	%rd3133, %rd4326, %rd4340;
	mad.lo.s64 	%rd3134, %rd4340, %rd4326, %rd3120;
	setp.lt.u64 	%p1934, %rd3134, %rd3120;
	selp.u64 	%rd3135, 1, 0, %p1934;
	add.s64 	%rd3136, %rd3133, %rd3135;
	mul.hi.u64 	%rd3137, %rd4325, %rd4340;
	add.s64 	%rd3138, %rd3125, %rd3136;
	mad.lo.s64 	%rd3139, %rd4340, %rd4325, %rd3138;
	setp.lt.u64 	%p1935, %rd3139, %rd3138;
	setp.ne.s64 	%p1936, %rd3136, 0;
	setp.eq.s64 	%p1937, %rd3138, 0;
	and.pred  	%p1938, %p1936, %p1937;
	or.pred  	%p1939, %p1935, %p1938;
	selp.u64 	%rd3140, 1, 0, %p1939;
	add.s64 	%rd3141, %rd3137, %rd3140;
	mul.hi.u64 	%rd3142, %rd4324, %rd4340;
	add.s64 	%rd3143, %rd3130, %rd3141;
	mad.lo.s64 	%rd3144, %rd4340, %rd4324, %rd3143;
	setp.lt.u64 	%p1940, %rd3144, %rd3143;
	setp.ne.s64 	%p1941, %rd3141, 0;
	setp.eq.s64 	%p1942, %rd3143, 0;
	and.pred  	%p1943, %p1941, %p1942;
	or.pred  	%p1944, %p1940, %p1943;
	selp.u64 	%rd3145, 1, 0, %p1944;
	add.s64 	%rd3146, %rd3142, %rd3145;
	mul.hi.u64 	%rd3147, %rd4323, %rd4340;
	add.s64 	%rd3148, %rd3132, %rd3146;
	mad.lo.s64 	%rd3149, %rd4340, %rd4323, %rd3148;
	setp.lt.u64 	%p1945, %rd3149, %rd3148;
	setp.ne.s64 	%p1946, %rd3146, 0;
	setp.eq.s64 	%p1947, %rd3148, 0;
	and.pred  	%p1948, %p1946, %p1947;
	or.pred  	%p1949, %p1945, %p1948;
	selp.u64 	%rd3150, 1, 0, %p1949;
	add.s64 	%rd3151, %rd3147, %rd3150;
	mul.hi.u64 	%rd3152, %rd4326, %rd4339;
	mad.lo.s64 	%rd3153, %rd4339, %rd4326, %rd3139;
	setp.lt.u64 	%p1950, %rd3153, %rd3139;
	selp.u64 	%rd3154, 1, 0, %p1950;
	add.s64 	%rd3155, %rd3152, %rd3154;
	mul.hi.u64 	%rd3156, %rd4325, %rd4339;
	add.s64 	%rd3157, %rd3144, %rd3155;
	mad.lo.s64 	%rd3158, %rd4339, %rd4325, %rd3157;
	setp.lt.u64 	%p1951, %rd3158, %rd3157;
	setp.ne.s64 	%p1952, %rd3155, 0;
	setp.eq.s64 	%p1953, %rd3157, 0;
	and.pred  	%p1954, %p1952, %p1953;
	or.pred  	%p1955, %p1951, %p1954;
	selp.u64 	%rd3159, 1, 0, %p1955;
	add.s64 	%rd3160, %rd3156, %rd3159;
	mul.hi.u64 	%rd3161, %rd4324, %rd4339;
	add.s64 	%rd3162, %rd3149, %rd3160;
	mad.lo.s64 	%rd3163, %rd4339, %rd4324, %rd3162;
	setp.lt.u64 	%p1956, %rd3163, %rd3162;
	setp.ne.s64 	%p1957, %rd3160, 0;
	setp.eq.s64 	%p1958, %rd3162, 0;
	and.pred  	%p1959, %p1957, %p1958;
	or.pred  	%p1960, %p1956, %p1959;
	selp.u64 	%rd3164, 1, 0, %p1960;
	add.s64 	%rd3165, %rd3161, %rd3164;
	mul.hi.u64 	%rd3166, %rd4323, %rd4339;
	add.s64 	%rd3167, %rd3151, %rd3165;
	mad.lo.s64 	%rd3168, %rd4339, %rd4323, %rd3167;
	setp.lt.u64 	%p1961, %rd3168, %rd3167;
	setp.ne.s64 	%p1962, %rd3165, 0;
	setp.eq.s64 	%p1963, %rd3167, 0;
	and.pred  	%p1964, %p1962, %p1963;
	or.pred  	%p1965, %p1961, %p1964;
	selp.u64 	%rd3169, 1, 0, %p1965;
	add.s64 	%rd3170, %rd3166, %rd3169;
	mul.lo.s64 	%rd3171, %rd3101, 5408114337257990085;
	mul.hi.u64 	%rd3172, %rd3171, %rd4286;
	mul.lo.s64 	%rd3173, %rd4286, %rd3171;
	not.b64 	%rd3174, %rd3173;
	setp.gt.u64 	%p1966, %rd3101, %rd3174;
	selp.u64 	%rd3175, 1, 0, %p1966;
	add.s64 	%rd3176, %rd3172, %rd3175;
	mul.hi.u64 	%rd3177, %rd3171, %rd4285;
	add.s64 	%rd3178, %rd3115, %rd3176;
	mad.lo.s64 	%rd3179, %rd4285, %rd3171, %rd3178;
	setp.lt.u64 	%p1967, %rd3179, %rd3178;
	setp.ne.s64 	%p1968, %rd3176, 0;
	setp.eq.s64 	%p1969, %rd3178, 0;
	and.pred  	%p1970, %p1968, %p1969;
	or.pred  	%p1971, %p1967, %p1970;
	selp.u64 	%rd3180, 1, 0, %p1971;
	add.s64 	%rd3181, %rd3177, %rd3180;
	mul.hi.u64 	%rd3182, %rd3171, %rd4284;
	add.s64 	%rd3183, %rd3134, %rd3181;
	mad.lo.s64 	%rd3184, %rd4284, %rd3171, %rd3183;
	setp.lt.u64 	%p1972, %rd3184, %rd3183;
	setp.ne.s64 	%p1973, %rd3181, 0;
	setp.eq.s64 	%p1974, %rd3183, 0;
	and.pred  	%p1975, %p1973, %p1974;
	or.pred  	%p1976, %p1972, %p1975;
	selp.u64 	%rd3185, 1, 0, %p1976;
	add.s64 	%rd3186, %rd3182, %rd3185;
	mul.hi.u64 	%rd3187, %rd3171, %rd4283;
	add.s64 	%rd3188, %rd3153, %rd3186;
	mad.lo.s64 	%rd3189, %rd4283, %rd3171, %rd3188;
	setp.lt.u64 	%p1977, %rd3189, %rd3188;
	setp.ne.s64 	%p1978, %rd3186, 0;
	setp.eq.s64 	%p1979, %rd3188, 0;
	and.pred  	%p1980, %p1978, %p1979;
	or.pred  	%p1981, %p1977, %p1980;
	selp.u64 	%rd3190, 1, 0, %p1981;
	add.s64 	%rd3191, %rd3187, %rd3190;
	add.s64 	%rd3192, %rd3158, %rd3191;
	setp.lt.u64 	%p1982, %rd3192, %rd3158;
	selp.u64 	%rd3193, 1, 0, %p1982;
	add.s64 	%rd3194, %rd3163, %rd3193;
	setp.lt.u64 	%p1983, %rd3194, %rd3163;
	selp.u64 	%rd3195, 1, 0, %p1983;
	add.s64 	%rd3196, %rd3168, %rd3195;
	setp.lt.u64 	%p1984, %rd3196, %rd3168;
	selp.u64 	%rd3197, 1, 0, %p1984;
	add.s64 	%rd3198, %rd3170, %rd3197;
	mul.lo.s64 	%rd3199, %rd3179, 5408114337257990085;
	mul.hi.u64 	%rd3200, %rd3199, %rd4286;
	mul.lo.s64 	%rd3201, %rd4286, %rd3199;
	not.b64 	%rd3202, %rd3201;
	setp.gt.u64 	%p1985, %rd3179, %rd3202;
	selp.u64 	%rd3203, 1, 0, %p1985;
	add.s64 	%rd3204, %rd3200, %rd3203;
	mul.hi.u64 	%rd3205, %rd3199, %rd4285;
	add.s64 	%rd3206, %rd3184, %rd3204;
	mad.lo.s64 	%rd3207, %rd4285, %rd3199, %rd3206;
	setp.lt.u64 	%p1986, %rd3207, %rd3206;
	setp.ne.s64 	%p1987, %rd3204, 0;
	setp.eq.s64 	%p1988, %rd3206, 0;
	and.pred  	%p1989, %p1987, %p1988;
	or.pred  	%p1990, %p1986, %p1989;
	selp.u64 	%rd3208, 1, 0, %p1990;
	add.s64 	%rd3209, %rd3205, %rd3208;
	mul.hi.u64 	%rd3210, %rd3199, %rd4284;
	add.s64 	%rd3211, %rd3189, %rd3209;
	mad.lo.s64 	%rd3212, %rd4284, %rd3199, %rd3211;
	setp.lt.u64 	%p1991, %rd3212, %rd3211;
	setp.ne.s64 	%p1992, %rd3209, 0;
	setp.eq.s64 	%p1993, %rd3211, 0;
	and.pred  	%p1994, %p1992, %p1993;
	or.pred  	%p1995, %p1991, %p1994;
	selp.u64 	%rd3213, 1, 0, %p1995;
	add.s64 	%rd3214, %rd3210, %rd3213;
	mul.hi.u64 	%rd3215, %rd3199, %rd4283;
	add.s64 	%rd3216, %rd3192, %rd3214;
	mad.lo.s64 	%rd3217, %rd4283, %rd3199, %rd3216;
	setp.lt.u64 	%p1996, %rd3217, %rd3216;
	setp.ne.s64 	%p1997, %rd3214, 0;
	setp.eq.s64 	%p1998, %rd3216, 0;
	and.pred  	%p1999, %p1997, %p1998;
	or.pred  	%p2000, %p1996, %p1999;
	selp.u64 	%rd3218, 1, 0, %p2000;
	add.s64 	%rd3219, %rd3215, %rd3218;
	add.s64 	%rd3220, %rd3194, %rd3219;
	setp.lt.u64 	%p2001, %rd3220, %rd3194;
	selp.u64 	%rd3221, 1, 0, %p2001;
	add.s64 	%rd3222, %rd3196, %rd3221;
	setp.lt.u64 	%p2002, %rd3222, %rd3196;
	selp.u64 	%rd3223, 1, 0, %p2002;
	add.s64 	%rd3224, %rd3198, %rd3223;
	mul.lo.s64 	%rd3225, %rd3207, 5408114337257990085;
	mul.hi.u64 	%rd3226, %rd3225, %rd4286;
	mul.lo.s64 	%rd3227, %rd4286, %rd3225;
	not.b64 	%rd3228, %rd3227;
	setp.gt.u64 	%p2003, %rd3207, %rd3228;
	selp.u64 	%rd3229, 1, 0, %p2003;
	add.s64 	%rd3230, %rd3226, %rd3229;
	mul.hi.u64 	%rd3231, %rd3225, %rd4285;
	add.s64 	%rd3232, %rd3212, %rd3230;
	mad.lo.s64 	%rd3233, %rd4285, %rd3225, %rd3232;
	setp.lt.u64 	%p2004, %rd3233, %rd3232;
	setp.ne.s64 	%p2005, %rd3230, 0;
	setp.eq.s64 	%p2006, %rd3232, 0;
	and.pred  	%p2007, %p2005, %p2006;
	or.pred  	%p2008, %p2004, %p2007;
	selp.u64 	%rd3234, 1, 0, %p2008;
	add.s64 	%rd3235, %rd3231, %rd3234;
	mul.hi.u64 	%rd3236, %rd3225, %rd4284;
	add.s64 	%rd3237, %rd3217, %rd3235;
	mad.lo.s64 	%rd3238, %rd4284, %rd3225, %rd3237;
	setp.lt.u64 	%p2009, %rd3238, %rd3237;
	setp.ne.s64 	%p2010, %rd3235, 0;
	setp.eq.s64 	%p2011, %rd3237, 0;
	and.pred  	%p2012, %p2010, %p2011;
	or.pred  	%p2013, %p2009, %p2012;
	selp.u64 	%rd3239, 1, 0, %p2013;
	add.s64 	%rd3240, %rd3236, %rd3239;
	mul.hi.u64 	%rd3241, %rd3225, %rd4283;
	add.s64 	%rd3242, %rd3220, %rd3240;
	mad.lo.s64 	%rd3243, %rd4283, %rd3225, %rd3242;
	setp.lt.u64 	%p2014, %rd3243, %rd3242;
	setp.ne.s64 	%p2015, %rd3240, 0;
	setp.eq.s64 	%p2016, %rd3242, 0;
	and.pred  	%p2017, %p2015, %p2016;
	or.pred  	%p2018, %p2014, %p2017;
	selp.u64 	%rd3244, 1, 0, %p2018;
	add.s64 	%rd3245, %rd3241, %rd3244;
	add.s64 	%rd3246, %rd3222, %rd3245;
	setp.lt.u64 	%p2019, %rd3246, %rd3222;
	selp.u64 	%rd3247, 1, 0, %p2019;
	add.s64 	%rd3248, %rd3224, %rd3247;
	mul.lo.s64 	%rd3249, %rd3233, 5408114337257990085;
	mul.hi.u64 	%rd3250, %rd3249, %rd4286;
	mul.lo.s64 	%rd3251, %rd4286, %rd3249;
	not.b64 	%rd3252, %rd3251;
	setp.gt.u64 	%p2020, %rd3233, %rd3252;
	selp.u64 	%rd3253, 1, 0, %p2020;
	add.s64 	%rd3254, %rd3250, %rd3253;
	mul.hi.u64 	%rd3255, %rd3249, %rd4285;
	add.s64 	%rd3256, %rd3238, %rd3254;
	mad.lo.s64 	%rd780, %rd4285, %rd3249, %rd3256;
	setp.lt.u64 	%p2021, %rd780, %rd3256;
	setp.ne.s64 	%p2022, %rd3254, 0;
	setp.eq.s64 	%p2023, %rd3256, 0;
	and.pred  	%p2024, %p2022, %p2023;
	or.pred  	%p2025, %p2021, %p2024;
	selp.u64 	%rd3257, 1, 0, %p2025;
	add.s64 	%rd3258, %rd3255, %rd3257;
	mul.hi.u64 	%rd3259, %rd3249, %rd4284;
	add.s64 	%rd3260, %rd3243, %rd3258;
	mad.lo.s64 	%rd781, %rd4284, %rd3249, %rd3260;
	setp.lt.u64 	%p2026, %rd781, %rd3260;
	setp.ne.s64 	%p2027, %rd3258, 0;
	setp.eq.s64 	%p2028, %rd3260, 0;
	and.pred  	%p2029, %p2027, %p2028;
	or.pred  	%p2030, %p2026, %p2029;
	selp.u64 	%rd3261, 1, 0, %p2030;
	add.s64 	%rd3262, %rd3259, %rd3261;
	mul.hi.u64 	%rd3263, %rd3249, %rd4283;
	add.s64 	%rd3264, %rd3246, %rd3262;
	mad.lo.s64 	%rd782, %rd4283, %rd3249, %rd3264;
	setp.lt.u64 	%p2031, %rd782, %rd3264;
	setp.ne.s64 	%p2032, %rd3262, 0;
	setp.eq.s64 	%p2033, %rd3264, 0;
	and.pred  	%p2034, %p2032, %p2033;
	or.pred  	%p2035, %p2031, %p2034;
	selp.u64 	%rd3265, 1, 0, %p2035;
	add.s64 	%rd3266, %rd3263, %rd3265;
	add.s64 	%rd783, %rd3248, %rd3266;
	setp.gt.u64 	%p2036, %rd783, %rd4283;
	@%p2036 bra 	$L__BB0_389;
	setp.lt.u64 	%p2037, %rd783, %rd4283;
	mov.u64 	%rd4343, %rd783;
	mov.u64 	%rd4344, %rd782;
	mov.u64 	%rd4345, %rd781;
	mov.u64 	%rd4346, %rd780;
	@%p2037 bra 	$L__BB0_397;
	setp.gt.u64 	%p2038, %rd782, %rd4284;
	@%p2038 bra 	$L__BB0_389;
	setp.lt.u64 	%p2039, %rd782, %rd4284;
	mov.u64 	%rd4343, %rd783;
	mov.u64 	%rd4344, %rd782;
	mov.u64 	%rd4345, %rd781;
	mov.u64 	%rd4346, %rd780;
	@%p2039 bra 	$L__BB0_397;
	setp.gt.u64 	%p2040, %rd781, %rd4285;
	@%p2040 bra 	$L__BB0_389;
	setp.lt.u64 	%p2041, %rd781, %rd4285;
	setp.lt.u64 	%p2042, %rd780, %rd4286;
	or.pred  	%p2043, %p2041, %p2042;
	mov.u64 	%rd4343, %rd783;
	mov.u64 	%rd4344, %rd782;
	mov.u64 	%rd4345, %rd781;
	mov.u64 	%rd4346, %rd780;
	@%p2043 bra 	$L__BB0_397;
$L__BB0_389:
	sub.s64 	%rd784, %rd780, %rd4286;
	setp.lt.u64 	%p2044, %rd780, %rd4286;
	selp.u64 	%rd785, 1, 0, %p2044;
	add.s64 	%rd3267, %rd4285, %rd785;
	sub.s64 	%rd786, %rd781, %rd3267;
	setp.lt.u64 	%p2045, %rd781, %rd3267;
	selp.u64 	%rd787, 1, 0, %p2045;
	add.s64 	%rd788, %rd4284, %rd787;
	sub.s64 	%rd4344, %rd782, %rd788;
	setp.lt.u64 	%p2046, %rd782, %rd788;
	selp.u64 	%rd3268, 1, 0, %p2046;
	add.s64 	%rd3269, %rd4283, %rd3268;
	sub.s64 	%rd4343, %rd783, %rd3269;
	setp.ge.u64 	%p2047, %rd783, %rd3269;
	mov.u64 	%rd4345, %rd786;
	mov.u64 	%rd4346, %rd784;
	@%p2047 bra 	$L__BB0_397;
	setp.lt.u64 	%p2048, %rd781, %rd786;
	selp.u64 	%rd3270, 1, 0, %p2048;
	setp.eq.s64 	%p2049, %rd781, %rd786;
	selp.b64 	%rd3271, %rd785, 0, %p2049;
	or.b64  	%rd3272, %rd3271, %rd3270;
	add.s64 	%rd791, %rd4344, %rd3272;
	add.s64 	%rd792, %rd791, %rd4284;
	setp.lt.u64 	%p2050, %rd792, %rd4344;
	selp.u64 	%rd3273, 1, 0, %p2050;
	setp.eq.s64 	%p2051, %rd792, %rd4344;
	selp.b64 	%rd3274, %rd3272, 0, %p2051;
	or.b64  	%rd3275, %rd3274, %rd3273;
	add.s64 	%rd793, %rd4343, %rd3275;
	add.s64 	%rd794, %rd793, %rd4283;
	setp.lt.u64 	%p2052, %rd794, %rd4343;
	selp.u64 	%rd3277, 1, 0, %p2052;
	setp.eq.s64 	%p2053, %rd794, %rd4343;
	selp.b64 	%rd3278, %rd3275, 0, %p2053;
	or.b64  	%rd3279, %rd3278, %rd3277;
	setp.ne.s64 	%p2054, %rd3279, 0;
	setp.gt.u64 	%p2055, %rd794, %rd4283;
	or.pred  	%p2056, %p2054, %p2055;
	@%p2056 bra 	$L__BB0_396;
	setp.lt.u64 	%p2057, %rd794, %rd4283;
	mov.u64 	%rd4343, %rd794;
	mov.u64 	%rd4344, %rd792;
	mov.u64 	%rd4345, %rd781;
	mov.u64 	%rd4346, %rd780;
	@%p2057 bra 	$L__BB0_397;
	setp.gt.u64 	%p2058, %rd792, %rd4284;
	@%p2058 bra 	$L__BB0_396;
	setp.lt.u64 	%p2059, %rd792, %rd4284;
	mov.u64 	%rd4343, %rd794;
	mov.u64 	%rd4344, %rd792;
	mov.u64 	%rd4345, %rd781;
	mov.u64 	%rd4346, %rd780;
	@%p2059 bra 	$L__BB0_397;
	setp.gt.u64 	%p2060, %rd781, %rd4285;
	@%p2060 bra 	$L__BB0_396;
	setp.lt.u64 	%p2061, %rd780, %rd4286;
	setp.lt.u64 	%p2062, %rd781, %rd4285;
	or.pred  	%p2063, %p2062, %p2061;
	mov.u64 	%rd4343, %rd794;
	mov.u64 	%rd4344, %rd792;
	mov.u64 	%rd4345, %rd781;
	mov.u64 	%rd4346, %rd780;
	@%p2063 bra 	$L__BB0_397;
$L__BB0_396:
	sub.s64 	%rd4344, %rd791, %rd787;
	setp.lt.u64 	%p2064, %rd792, %rd788;
	selp.s64 	%rd3280, -1, 0, %p2064;
	add.s64 	%rd4343, %rd793, %rd3280;
	mov.u64 	%rd4345, %rd786;
	mov.u64 	%rd4346, %rd784;
$L__BB0_397:
	sub.s64 	%rd801, %rd4346, %rd6;
	setp.lt.u64 	%p2065, %rd4346, %rd6;
	selp.u64 	%rd3281, 1, 0, %p2065;
	add.s64 	%rd3282, %rd7, %rd3281;
	sub.s64 	%rd4352, %rd4345, %rd3282;
	setp.lt.u64 	%p2066, %rd4345, %rd3282;
	selp.u64 	%rd3283, 1, 0, %p2066;
	add.s64 	%rd3284, %rd8, %rd3283;
	sub.s64 	%rd4353, %rd4344, %rd3284;
	setp.lt.u64 	%p2067, %rd4344, %rd3284;
	selp.u64 	%rd3285, 1, 0, %p2067;
	add.s64 	%rd3286, %rd9, %rd3285;
	sub.s64 	%rd4354, %rd4343, %rd3286;
	setp.ge.u64 	%p2068, %rd4343, %rd3286;
	mov.b16 	%rs39, 0;
	mov.u64 	%rd4351, %rd801;
	mov.u16 	%rs40, %rs39;
	mov.u16 	%rs41, %rs39;
	mov.u16 	%rs42, %rs39;
	mov.u16 	%rs43, %rs39;
	mov.u16 	%rs44, %rs39;
	mov.u16 	%rs45, %rs39;
	mov.u16 	%rs46, %rs39;
	@%p2068 bra 	$L__BB0_405;
	add.s64 	%rd4351, %rd801, %rd4286;
	setp.lt.u64 	%p2069, %rd4351, %rd801;
	selp.u64 	%rd3287, 1, 0, %p2069;
	add.s64 	%rd806, %rd4352, %rd3287;
	add.s64 	%rd807, %rd806, %rd4285;
	setp.lt.u64 	%p2070, %rd807, %rd4352;
	selp.u64 	%rd3288, 1, 0, %p2070;
	setp.eq.s64 	%p2071, %rd807, %rd4352;
	selp.b64 	%rd3289, %rd3287, 0, %p2071;
	or.b64  	%rd3290, %rd3289, %rd3288;
	add.s64 	%rd808, %rd4353, %rd3290;
	add.s64 	%rd809, %rd808, %rd4284;
	setp.lt.u64 	%p2072, %rd809, %rd4353;
	selp.u64 	%rd3291, 1, 0, %p2072;
	setp.eq.s64 	%p2073, %rd809, %rd4353;
	selp.b64 	%rd3292, %rd3290, 0, %p2073;
	or.b64  	%rd3293, %rd3292, %rd3291;
	add.s64 	%rd810, %rd4354, %rd3293;
	add.s64 	%rd811, %rd810, %rd4283;
	setp.lt.u64 	%p2074, %rd811, %rd4354;
	selp.u64 	%rd3295, 1, 0, %p2074;
	setp.eq.s64 	%p2075, %rd811, %rd4354;
	selp.b64 	%rd3296, %rd3293, 0, %p2075;
	or.b64  	%rd3297, %rd3296, %rd3295;
	setp.ne.s64 	%p2076, %rd3297, 0;
	setp.gt.u64 	%p2077, %rd811, %rd4283;
	or.pred  	%p2078, %p2076, %p2077;
	@%p2078 bra 	$L__BB0_404;
	setp.lt.u64 	%p2079, %rd811, %rd4283;
	mov.u64 	%rd4352, %rd807;
	mov.u64 	%rd4353, %rd809;
	mov.u64 	%rd4354, %rd811;
	mov.u16 	%rs40, %rs39;
	mov.u16 	%rs41, %rs39;
	mov.u16 	%rs42, %rs39;
	mov.u16 	%rs43, %rs39;
	mov.u16 	%rs44, %rs39;
	mov.u16 	%rs45, %rs39;
	mov.u16 	%rs46, %rs39;
	@%p2079 bra 	$L__BB0_405;
	setp.gt.u64 	%p2080, %rd809, %rd4284;
	@%p2080 bra 	$L__BB0_404;
	setp.lt.u64 	%p2081, %rd809, %rd4284;
	mov.u64 	%rd4352, %rd807;
	mov.u64 	%rd4353, %rd809;
	mov.u64 	%rd4354, %rd811;
	mov.u16 	%rs40, %rs39;
	mov.u16 	%rs41, %rs39;
	mov.u16 	%rs42, %rs39;
	mov.u16 	%rs43, %rs39;
	mov.u16 	%rs44, %rs39;
	mov.u16 	%rs45, %rs39;
	mov.u16 	%rs46, %rs39;
	@%p2081 bra 	$L__BB0_405;
	setp.gt.u64 	%p2082, %rd807, %rd4285;
	@%p2082 bra 	$L__BB0_404;
	setp.lt.u64 	%p2083, %rd807, %rd4285;
	setp.lt.u64 	%p2084, %rd4351, %rd4286;
	or.pred  	%p2085, %p2083, %p2084;
	mov.u64 	%rd4352, %rd807;
	mov.u64 	%rd4353, %rd809;
	mov.u64 	%rd4354, %rd811;
	mov.u16 	%rs40, %rs39;
	mov.u16 	%rs41, %rs39;
	mov.u16 	%rs42, %rs39;
	mov.u16 	%rs43, %rs39;
	mov.u16 	%rs44, %rs39;
	mov.u16 	%rs45, %rs39;
	mov.u16 	%rs46, %rs39;
	@%p2085 bra 	$L__BB0_405;
$L__BB0_404:
	setp.lt.u64 	%p2086, %rd4351, %rd4286;
	selp.u64 	%rd3298, 1, 0, %p2086;
	add.s64 	%rd3299, %rd4285, %rd3298;
	selp.s64 	%rd3300, -1, 0, %p2086;
	add.s64 	%rd4352, %rd806, %rd3300;
	setp.lt.u64 	%p2087, %rd807, %rd3299;
	selp.u64 	%rd3301, 1, 0, %p2087;
	add.s64 	%rd3302, %rd4284, %rd3301;
	selp.s64 	%rd3303, -1, 0, %p2087;
	add.s64 	%rd4353, %rd808, %rd3303;
	setp.lt.u64 	%p2088, %rd809, %rd3302;
	selp.s64 	%rd3304, -1, 0, %p2088;
	add.s64 	%rd4354, %rd810, %rd3304;
	mov.u64 	%rd4351, %rd801;
	mov.u16 	%rs40, %rs39;
	mov.u16 	%rs41, %rs39;
	mov.u16 	%rs42, %rs39;
	mov.u16 	%rs43, %rs39;
	mov.u16 	%rs44, %rs39;
	mov.u16 	%rs45, %rs39;
	mov.u16 	%rs46, %rs39;
$L__BB0_405:
	ld.param.u64 	%rd4206, [_Z13ec_add_kernelP8EC_PointPKS_i_param_0];
	mov.u32 	%r96, %ctaid.x;
	mov.u32 	%r97, %ntid.x;
	mov.u32 	%r98, %tid.x;
	mad.lo.s32 	%r99, %r96, %r97, %r98;
	cvta.to.global.u64 	%rd3305, %rd4206;
	mul.wide.s32 	%rd3306, %r99, 72;
	add.s64 	%rd3307, %rd3305, %rd3306;
	st.global.u64 	[%rd3307], %rd4347;
	st.global.u64 	[%rd3307+8], %rd4348;
	st.global.u64 	[%rd3307+16], %rd4349;
	st.global.u64 	[%rd3307+24], %rd4350;
	st.global.u64 	[%rd3307+32], %rd4351;
	st.global.u64 	[%rd3307+40], %rd4352;
	st.global.u64 	[%rd3307+48], %rd4353;
	st.global.u64 	[%rd3307+56], %rd4354;
	cvt.u32.u16 	%r100, %rs46;
	cvt.u32.u16 	%r101, %rs45;
	prmt.b32 	%r102, %r101, %r100, 0x3340U;
	cvt.u32.u16 	%r103, %rs44;
	cvt.u32.u16 	%r104, %rs43;
	prmt.b32 	%r105, %r104, %r103, 0x3340U;
	prmt.b32 	%r106, %r105, %r102, 0x5410U;
	cvt.u32.u16 	%r107, %rs42;
	cvt.u32.u16 	%r108, %rs41;
	prmt.b32 	%r109, %r108, %r107, 0x3340U;
	cvt.u32.u16 	%r110, %rs40;
	cvt.u32.u16 	%r111, %rs39;
	prmt.b32 	%r112, %r111, %r110, 0x3340U;
	prmt.b32 	%r113, %r112, %r109, 0x5410U;
	st.global.v2.b32 	[%rd3307+64], {%r113, %r106};
$L__BB0_406:
	ret;

}


// ===== COMPILED SASS (sm_100) =====

	.target	sm_100

	.elftype	@"ET_EXEC"


//--------------------- .note.nv.tkinfo           --------------------------
	.section	.note.nv.tkinfo,"",@"SHT_NOTE"
	.sectionflags	@"SHF_NOTE_NV_TKINFO"
	.tkinfo
        /*0018*/ 	.word	0x00000002
        /*0030*/ 	.string	""
        /*0030*/ 	.string	"ptxas"
        /*0030*/ 	.string	"Cuda compilation tools, release 13.0, V13.0.88"
        /*0030*/ 	.string	"Build cuda_13.0.r13.0/compiler.36424714_0"
        /*0030*/ 	.string	"-arch sm_100 -m 64 "



//--------------------- .note.nv.cuinfo           --------------------------
	.section	.note.nv.cuinfo,"",@"SHT_NOTE"
	.sectionflags	@"SHF_NOTE_NV_CUINFO"
        /*0018*/ 	.short	0x0002
        /*001a*/ 	.short	0x0064
        /*001c*/ 	.short	0x0082
	.zero		2


//--------------------- .nv.info                  --------------------------
	.section	.nv.info,"",@"SHT_CUDA_INFO"
	.align	4


	//----- nvinfo : EIATTR_REGCOUNT
	.align		4
        /*0000*/ 	.byte	0x04, 0x2f
        /*0002*/ 	.short	(.L_4 - .L_3)
	.align		4
.L_3:
        /*0004*/ 	.word	index@(_Z13ec_add_kernelP8EC_PointPKS_i)
        /*0008*/ 	.word	0x00000060


	//----- nvinfo : EIATTR_FRAME_SIZE
	.align		4
.L_4:
        /*000c*/ 	.byte	0x04, 0x11
        /*000e*/ 	.short	(.L_6 - .L_5)
	.align		4
.L_5:
        /*0010*/ 	.word	index@(_Z13ec_add_kernelP8EC_PointPKS_i)
        /*0014*/ 	.word	0x00000000


	//----- nvinfo : EIATTR_MIN_STACK_SIZE
	.align		4
.L_6:
        /*0018*/ 	.byte	0x04, 0x12
        /*001a*/ 	.short	(.L_8 - .L_7)
	.align		4
.L_7:
        /*001c*/ 	.word	index@(_Z13ec_add_kernelP8EC_PointPKS_i)
        /*0020*/ 	.word	0x00000000
.L_8:


//--------------------- .nv.compat                --------------------------
	.section	.nv.compat,"",@"SHT_CUDA_COMPAT_INFO"
	.align	4
        /*0000*/ 	.byte	0x02, 0x09, 0x00, 0x00, 0x02, 0x02, 0x01, 0x00, 0x02, 0x05, 0x05, 0x00, 0x03, 0x07, 0x01, 0x01
        /*0010*/ 	.byte	0x02, 0x03, 0x00, 0x00, 0x02, 0x06, 0x01, 0x00, 0x04, 0x0b, 0x08, 0x00, 0x09, 0x00, 0x00, 0x00
        /*0020*/ 	.byte	0x00, 0x00, 0x00, 0x00


//--------------------- .nv.info._Z13ec_add_kernelP8EC_PointPKS_i --------------------------
	.section	.nv.info._Z13ec_add_kernelP8EC_PointPKS_i,"",@"SHT_CUDA_INFO"
	.sectionflags	@""
	.align	4


	//----- nvinfo : EIATTR_CUDA_API_VERSION
	.align		4
        /*0000*/ 	.byte	0x04, 0x37
        /*0002*/ 	.short	(.L_10 - .L_9)
.L_9:
        /*0004*/ 	.word	0x00000082


	//----- nvinfo : EIATTR_KPARAM_INFO
	.align		4
.L_10:
        /*0008*/ 	.byte	0x04, 0x17
        /*000a*/ 	.short	(.L_12 - .L_11)
.L_11:
        /*000c*/ 	.word	0x00000000
        /*0010*/ 	.short	0x0002
        /*0012*/ 	.short	0x0010
        /*0014*/ 	.byte	0x00, 0xf0, 0x11, 0x00


	//----- nvinfo : EIATTR_KPARAM_INFO
	.align		4
.L_12:
        /*0018*/ 	.byte	0x04, 0x17
        /*001a*/ 	.short	(.L_14 - .L_13)
.L_13:
        /*001c*/ 	.word	0x00000000
        /*0020*/ 	.short	0x0001
        /*0022*/ 	.short	0x0008
        /*0024*/ 	.byte	0x00, 0xf5, 0x21, 0x00


	//----- nvinfo : EIATTR_KPARAM_INFO
	.align		4
.L_14:
        /*0028*/ 	.byte	0x04, 0x17
        /*002a*/ 	.short	(.L_16 - .L_15)
.L_15:
        /*002c*/ 	.word	0x00000000
        /*0030*/ 	.short	0x0000
        /*0032*/ 	.short	0x0000
        /*0034*/ 	.byte	0x00, 0xf5, 0x21, 0x00


	//----- nvinfo : EIATTR_SPARSE_MMA_MASK
	.align		4
.L_16:
        /*0038*/ 	.byte	0x03, 0x50
        /*003a*/ 	.short	0x0000


	//----- nvinfo : EIATTR_MAXREG_COUNT
	.align		4
        /*003c*/ 	.byte	0x03, 0x1b
        /*003e*/ 	.short	0x00ff


	//----- nvinfo : EIATTR_MERCURY_ISA_VERSION
	.align		4
        /*0040*/ 	.byte	0x03, 0x5f
        /*0042*/ 	.short	0x0101


	//----- nvinfo : EIATTR_VRC_CTA_INIT_COUNT
	.align		4
        /*0044*/ 	.byte	0x02, 0x4a
	.zero		1
	.zero		1


	//----- nvinfo : EIATTR_EXIT_INSTR_OFFSETS
	.align		4
        /*0048*/ 	.byte	0x04, 0x1c
        /*004a*/ 	.short	(.L_18 - .L_17)


	//   ....[0]....
.L_17:
        /*004c*/ 	.word	0x00000070


	//   ....[1]....
        /*0050*/ 	.word	0x00039940


	//----- nvinfo : EIATTR_CRS_STACK_SIZE
	.align		4
.L_18:
        /*0054*/ 	.byte	0x04, 0x1e
        /*0056*/ 	.short	(.L_20 - .L_19)
.L_19:
        /*0058*/ 	.word	0x00000000


	//----- nvinfo : EIATTR_CBANK_PARAM_SIZE
	.align		4
.L_20:
        /*005c*/ 	.byte	0x03, 0x19
        /*005e*/ 	.short	0x0014


	//----- nvinfo : EIATTR_PARAM_CBANK
	.align		4
        /*0060*/ 	.byte	0x04, 0x0a
        /*0062*/ 	.short	(.L_22 - .L_21)
	.align		4
.L_21:
        /*0064*/ 	.word	index@(.nv.constant0._Z13ec_add_kernelP8EC_PointPKS_i)
        /*0068*/ 	.short	0x0380
        /*006a*/ 	.short	0x0014


	//----- nvinfo : EIATTR_SW_WAR
	.align		4
.L_22:
        /*006c*/ 	.byte	0x04, 0x36
        /*006e*/ 	.short	(.L_24 - .L_23)
.L_23:
        /*0070*/ 	.word	0x00000008
.L_24:


//--------------------- .nv.callgraph             --------------------------
	.section	.nv.callgraph,"",@"SHT_CUDA_CALLGRAPH"
	.align	4
	.sectionentsize	8
	.align		4
        /*0000*/ 	.word	0x00000000
	.align		4
        /*0004*/ 	.word	0xffffffff
	.align		4
        /*0008*/ 	.word	0x00000000
	.align		4
        /*000c*/ 	.word	0xfffffffe
	.align		4
        /*0010*/ 	.word	0x00000000
	.align		4
        /*0014*/ 	.word	0xfffffffd
	.align		4
        /*0018*/ 	.word	0x00000000
	.align		4
        /*001c*/ 	.word	0xfffffffc


//--------------------- .nv.constant3             --------------------------
	.section	.nv.constant3,"a",@progbits
	.align	8
.nv.constant3:
	.type		p,@object
	.size		p,(uint256_zero - p)
p:
        /*0000*/ 	.byte	0x2f, 0xfc, 0xff, 0xff, 0xfe, 0xff, 0xff, 0xff, 0xff, 0xff, 0xff, 0xff, 0xff, 0xff, 0xff, 0xff
        /*0010*/ 	.byte	0xff, 0xff, 0xff, 0xff, 0xff, 0xff, 0xff, 0xff, 0xff, 0xff, 0xff, 0xff, 0xff, 0xff, 0xff, 0xff
	.type		uint256_zero,@object
	.size		uint256_zero,(two_inv - uint256_zero)
uint256_zero:
	.zero		32
	.type		two_inv,@object
	.size		two_inv,(.L_2 - two_inv)
two_inv:
        /*0040*/ 	.byte	0x18, 0xfe, 0xff, 0x7f, 0xff, 0xff, 0xff, 0x7f, 0xff, 0xff, 0xff, 0xff, 0xff, 0xff, 0xff, 0xff
        /*0050*/ 	.byte	0xff, 0xff, 0xff, 0xff, 0xff, 0xff, 0xff, 0xff, 0xff, 0xff, 0xff, 0xff, 0xff, 0xff, 0xff, 0x7f
.L_2:


//--------------------- .text._Z13ec_add_kernelP8EC_PointPKS_i --------------------------
	.section	.text._Z13ec_add_kernelP8EC_PointPKS_i,"ax",@progbits
	.align	128
        .global         _Z13ec_add_kernelP8EC_PointPKS_i
        .type           _Z13ec_add_kernelP8EC_PointPKS_i,@function
        .size           _Z13ec_add_kernelP8EC_PointPKS_i,(.L_x_172 - _Z13ec_add_kernelP8EC_PointPKS_i)
        .other          _Z13ec_add_kernelP8EC_PointPKS_i,@"STO_CUDA_ENTRY STV_DEFAULT"
_Z13ec_add_kernelP8EC_PointPKS_i:
.text._Z13ec_add_kernelP8EC_PointPKS_i:
[----:B------:R-:W-:Y:S01]  /*0000*/  LDC R1, c[0x0][0x37c] ;  /* 0x0000df00ff017b82 */ /* 0x000fe20000000800 */
[----:B------:R-:W0:Y:S07]  /*0010*/  S2R R3, SR_TID.X ;  /* 0x0000000000037919 */ /* 0x000e2e0000002100 */
[----:B------:R-:W0:Y:S01]  /*0020*/  S2UR UR4, SR_CTAID.X ;  /* 0x00000000000479c3 */ /* 0x000e220000002500 */
[----:B------:R-:W1:Y:S07]  /*0030*/  LDCU UR5, c[0x0][0x390] ;  /* 0x00007200ff0577ac */ /* 0x000e6e0008000800 */
[----:B------:R-:W0:Y:S02]  /*0040*/  LDC R0, c[0x0][0x360] ;  /* 0x0000d800ff007b82 */ /* 0x000e240000000800 */
[----:B0-----:R-:W-:-:S05]  /*0050*/  IMAD R0, R0, UR4, R3 ;  /* 0x0000000400007c24 */ /* 0x001fca000f8e0203 */
[----:B-1----:R-:W-:-:S13]  /*0060*/  ISETP.GE.AND P0, PT, R0, UR5, PT ;  /* 0x0000000500007c0c */ /* 0x002fda000bf06270 */
[----:B------:R-:W-:Y:S05]  /*0070*/  @P0 EXIT ;  /* 0x000000000000094d */ /* 0x000fea0003800000 */
[----:B------:R-:W0:Y:S01]  /*0080*/  LDC.64 R16, c[0x0][0x388] ;  /* 0x0000e200ff107b82 */ /* 0x000e220000000a00 */
[----:B------:R-:W1:Y:S01]  /*0090*/  LDCU.64 UR4, c[0x0][0x358] ;  /* 0x00006b00ff0477ac */ /* 0x000e620008000a00 */
[----:B------:R-:W-:-:S04]  /*00a0*/  IMAD.SHL.U32 R3, R0, 0x2, RZ ;  /* 0x0000000200037824 */ /* 0x000fc800078e00ff */
[----:B0-----:R-:W-:-:S05]  /*00b0*/  IMAD.WIDE R16, R3, 0x48, R16 ;  /* 0x0000004803107825 */ /* 0x001fca00078e0210 */
[----:B-1----:R-:W2:Y:S04]  /*00c0*/  LDG.E.U8 R0, desc[UR4][R16.64+0x40] ;  /* 0x0000400410007981 */ /* 0x002ea8000c1e1100 */
[----:B------:R-:W3:Y:S04]  /*00d0*/  LDG.E.64 R2, desc[UR4][R16.64+0x88] ;  /* 0x0000880410027981 */ /* 0x000ee8000c1e1b00 */
[----:B------:R-:W4:Y:S04]  /*00e0*/  LDG.E.64 R54, desc[UR4][R16.64+0x48] ;  /* 0x0000480410367981 */ /* 0x000f28000c1e1b00 */
[----:B------:R-:W5:Y:S04]  /*00f0*/  LDG.E.64 R52, desc[UR4][R16.64+0x50] ;  /* 0x0000500410347981 */ /* 0x000f68000c1e1b00 */
[----:B------:R-:W5:Y:S04]  /*0100*/  LDG.E.64 R50, desc[UR4][R16.64+0x58] ;  /* 0x0000580410327981 */ /* 0x000f68000c1e1b00 */
[----:B------:R-:W5:Y:S04]  /*0110*/  LDG.E.64 R48, desc[UR4][R16.64+0x60] ;  /* 0x0000600410307981 */ /* 0x000f68000c1e1b00 */
[----:B------:R-:W5:Y:S04]  /*0120*/  LDG.E.64 R12, desc[UR4][R16.64+0x68] ;  /* 0x00006804100c7981 */ /* 0x000f68000c1e1b00 */
[----:B------:R-:W5:Y:S04]  /*0130*/  LDG.E.64 R14, desc[UR4][R16.64+0x70] ;  /* 0x00007004100e7981 */ /* 0x000f68000c1e1b00 */
[----:B------:R-:W5:Y:S04]  /*0140*/  LDG.E.64 R18, desc[UR4][R16.64+0x78] ;  /* 0x0000780410127981 */ /* 0x000f68000c1e1b00 */
[----:B------:R-:W5:Y:S01]  /*0150*/  LDG.E.64 R10, desc[UR4][R16.64+0x80] ;  /* 0x00008004100a7981 */ /* 0x000f62000c1e1b00 */
[----:B------:R-:W-:Y:S01]  /*0160*/  BSSY.RECONVERGENT B0, `(.L_x_0) ;  /* 0x0003957000007945 */ /* 0x000fe20003800200 */
[----:B--2---:R-:W-:-:S02]  /*0170*/  ISETP.NE.AND P0, PT, R0, RZ, PT ;  /* 0x000000ff0000720c */ /* 0x004fc40003f05270 */
[C---:B---3--:R-:W-:Y:S02]  /*0180*/  PRMT R9, R2.reuse, 0x7770, RZ ;  /* 0x0000777002097816 */ /* 0x048fe400000000ff */
[C---:B------:R-:W-:Y:S02]  /*0190*/  PRMT R26, R2.reuse, 0x7771, RZ ;  /* 0x00007771021a7816 */ /* 0x040fe400000000ff */
[C---:B------:R-:W-:Y:S01]  /*01a0*/  PRMT R28, R2.reuse, 0x7772, RZ ;  /* 0x00007772021c7816 */ /* 0x040fe200000000ff */
[----:B----4-:R-:W-:Y:S01]  /*01b0*/  IMAD.MOV.U32 R0, RZ, RZ, R54 ;  /* 0x000000ffff007224 */ /* 0x010fe200078e0036 */
[----:B------:R-:W-:Y:S01]  /*01c0*/  PRMT R30, R2, 0x7773, RZ ;  /* 0x00007773021e7816 */ /* 0x000fe200000000ff */
[----:B------:R-:W-:Y:S01]  /*01d0*/  IMAD.MOV.U32 R2, RZ, RZ, R55 ;  /* 0x000000ffff027224 */ /* 0x000fe200078e0037 */
[C---:B------:R-:W-:Y:S01]  /*01e0*/  PRMT R27, R3.reuse, 0x7770, RZ ;  /* 0x00007770031b7816 */ /* 0x040fe200000000ff */
[----:B-----5:R-:W-:Y:S01]  /*01f0*/  IMAD.MOV.U32 R4, RZ, RZ, R53 ;  /* 0x000000ffff047224 */ /* 0x020fe200078e0035 */
[----:B------:R-:W-:-:S02]  /*0200*/  PRMT R29, R3, 0x7771, RZ ;  /* 0x00007771031d7816 */ /* 0x000fc400000000ff */
[C---:B------:R-:W-:Y:S01]  /*0210*/  PRMT R31, R3.reuse, 0x7772, RZ ;  /* 0x00007772031f7816 */ /* 0x040fe200000000ff */
[----:B------:R-:W-:Y:S01]  /*0220*/  IMAD.MOV.U32 R5, RZ, RZ, R50 ;  /* 0x000000ffff057224 */ /* 0x000fe200078e0032 */
[----:B------:R-:W-:Y:S01]  /*0230*/  PRMT R56, R3, 0x7773, RZ ;  /* 0x0000777303387816 */ /* 0x000fe200000000ff */
[----:B------:R-:W-:Y:S02]  /*0240*/  IMAD.MOV.U32 R3, RZ, RZ, R52 ;  /* 0x000000ffff037224 */ /* 0x000fe400078e0034 */
[----:B------:R-:W-:Y:S02]  /*0250*/  IMAD.MOV.U32 R6, RZ, RZ, R51 ;  /* 0x000000ffff067224 */ /* 0x000fe400078e0033 */
[----:B------:R-:W-:Y:S02]  /*0260*/  IMAD.MOV.U32 R7, RZ, RZ, R48 ;  /* 0x000000ffff077224 */ /* 0x000fe400078e0030 */
[----:B------:R-:W-:Y:S02]  /*0270*/  IMAD.MOV.U32 R8, RZ, RZ, R49 ;  /* 0x000000ffff087224 */ /* 0x000fe400078e0031 */
[----:B------:R-:W-:-:S02]  /*0280*/  IMAD.MOV.U32 R38, RZ, RZ, R12 ;  /* 0x000000ffff267224 */ /* 0x000fc400078e000c */
[----:B------:R-:W-:Y:S02]  /*0290*/  IMAD.MOV.U32 R39, RZ, RZ, R13 ;  /* 0x000000ffff277224 */ /* 0x000fe400078e000d */
[----:B------:R-:W-:Y:S02]  /*02a0*/  IMAD.MOV.U32 R36, RZ, RZ, R14 ;  /* 0x000000ffff247224 */ /* 0x000fe400078e000e */
[----:B------:R-:W-:Y:S02]  /*02b0*/  IMAD.MOV.U32 R37, RZ, RZ, R15 ;  /* 0x000000ffff257224 */ /* 0x000fe400078e000f */
[----:B------:R-:W-:Y:S02]  /*02c0*/  IMAD.MOV.U32 R34, RZ, RZ, R18 ;  /* 0x000000ffff227224 */ /* 0x000fe400078e0012 */
[----:B------:R-:W-:Y:S02]  /*02d0*/  IMAD.MOV.U32 R35, RZ, RZ, R19 ;  /* 0x000000ffff237224 */ /* 0x000fe400078e0013 */
[----:B------:R-:W-:-:S02]  /*02e0*/  IMAD.MOV.U32 R32, RZ, RZ, R10 ;  /* 0x000000ffff207224 */ /* 0x000fc400078e000a */
[----:B------:R-:W-:Y:S01]  /*02f0*/  IMAD.MOV.U32 R33, RZ, RZ, R11 ;  /* 0x000000ffff217224 */ /* 0x000fe200078e000b */
[----:B------:R-:W-:Y:S06]  /*0300*/  @P0 BRA `(.L_x_1) ;  /* 0x0000039000f00947 */ /* 0x000fec0003800000 */
[----:B------:R-:W2:Y:S04]  /*0310*/  LDG.E R0, desc[UR4][R16.64+0x44] ;  /* 0x0000440410007981 */ /* 0x000ea8000c1e1900 */
[----:B------:R-:W3:Y:S04]  /*0320*/  LDG.E.U16 R30, desc[UR4][R16.64+0x42] ;  /* 0x00004204101e7981 */ /* 0x000ee8000c1e1500 */
[----:B------:R-:W4:Y:S04]  /*0330*/  LDG.E.64 R46, desc[UR4][R16.64] ;  /* 0x00000004102e7981 */ /* 0x000f28000c1e1b00 */
[----:B------:R-:W4:Y:S04]  /*0340*/  LDG.E.64 R44, desc[UR4][R16.64+0x8] ;  /* 0x00000804102c7981 */ /* 0x000f28000c1e1b00 */
[----:B------:R-:W4:Y:S04]  /*0350*/  LDG.E.64 R42, desc[UR4][R16.64+0x10] ;  /* 0x00001004102a7981 */ /* 0x000f28000c1e1b00 */
[----:B------:R-:W4:Y:S04]  /*0360*/  LDG.E.64 R40, desc[UR4][R16.64+0x18] ;  /* 0x0000180410287981 */ /* 0x000f28000c1e1b00 */
[----:B------:R0:W5:Y:S04]  /*0370*/  LDG.E.64 R38, desc[UR4][R16.64+0x20] ;  /* 0x0000200410267981 */ /* 0x000168000c1e1b00 */
[----:B------:R0:W5:Y:S04]  /*0380*/  LDG.E.64 R36, desc[UR4][R16.64+0x28] ;  /* 0x0000280410247981 */ /* 0x000168000c1e1b00 */
[----:B------:R0:W5:Y:S04]  /*0390*/  LDG.E.64 R34, desc[UR4][R16.64+0x30] ;  /* 0x0000300410227981 */ /* 0x000168000c1e1b00 */
[----:B------:R0:W5:Y:S04]  /*03a0*/  LDG.E.64 R32, desc[UR4][R16.64+0x38] ;  /* 0x0000380410207981 */ /* 0x000168000c1e1b00 */
[----:B------:R0:W5:Y:S01]  /*03b0*/  LDG.E.U8 R26, desc[UR4][R16.64+0x41] ;  /* 0x00004104101a7981 */ /* 0x000162000c1e1100 */
[----:B------:R-:W-:-:S02]  /*03c0*/  LOP3.LUT P0, RZ, R9, 0xff, RZ, 0xc0, !PT ;  /* 0x000000ff09ff7812 */ /* 0x000fc4000780c0ff */
[----:B------:R-:W-:Y:S02]  /*03d0*/  PRMT R9, RZ, 0x7610, R9 ;  /* 0x00007610ff097816 */ /* 0x000fe40000000009 */
[C---:B--2---:R-:W-:Y:S02]  /*03e0*/  PRMT R27, R0.reuse, 0x7770, RZ ;  /* 0x00007770001b7816 */ /* 0x044fe400000000ff */
[C---:B------:R-:W-:Y:S02]  /*03f0*/  PRMT R29, R0.reuse, 0x7771, RZ ;  /* 0x00007771001d7816 */ /* 0x040fe400000000ff */
[C---:B------:R-:W-:Y:S02]  /*0400*/  PRMT R31, R0.reuse, 0x7772, RZ ;  /* 0x00007772001f7816 */ /* 0x040fe400000000ff */
[----:B------:R-:W-:Y:S02]  /*0410*/  PRMT R56, R0, 0x7773, RZ ;  /* 0x0000777300387816 */ /* 0x000fe400000000ff */
[C---:B---3--:R-:W-:Y:S01]  /*0420*/  PRMT R28, R30.reuse, 0x7770, RZ ;  /* 0x000077701e1c7816 */ /* 0x048fe200000000ff */
[----:B----4-:R-:W-:Y:S01]  /*0430*/  IMAD.MOV.U32 R0, RZ, RZ, R46 ;  /* 0x000000ffff007224 */ /* 0x010fe200078e002e */
[----:B------:R-:W-:Y:S01]  /*0440*/  PRMT R30, R30, 0x7771, RZ ;  /* 0x000077711e1e7816 */ /* 0x000fe200000000ff */
[----:B------:R-:W-:-:S02]  /*0450*/  IMAD.MOV.U32 R2, RZ, RZ, R47 ;  /* 0x000000ffff027224 */ /* 0x000fc400078e002f */
[----:B------:R-:W-:Y:S02]  /*0460*/  IMAD.MOV.U32 R3, RZ, RZ, R44 ;  /* 0x000000ffff037224 */ /* 0x000fe400078e002c */
[----:B------:R-:W-:Y:S02]  /*0470*/  IMAD.MOV.U32 R4, RZ, RZ, R45 ;  /* 0x000000ffff047224 */ /* 0x000fe400078e002d */
[----:B------:R-:W-:Y:S02]  /*0480*/  IMAD.MOV.U32 R5, RZ, RZ, R42 ;  /* 0x000000ffff057224 */ /* 0x000fe400078e002a */
[----:B------:R-:W-:Y:S02]  /*0490*/  IMAD.MOV.U32 R6, RZ, RZ, R43 ;  /* 0x000000ffff067224 */ /* 0x000fe400078e002b */
[----:B------:R-:W-:Y:S02]  /*04a0*/  IMAD.MOV.U32 R7, RZ, RZ, R40 ;  /* 0x000000ffff077224 */ /* 0x000fe400078e0028 */
[----:B------:R-:W-:Y:S01]  /*04b0*/  IMAD.MOV.U32 R8, RZ, RZ, R41 ;  /* 0x000000ffff087224 */ /* 0x000fe200078e0029 */
[----:B0-----:R-:W-:Y:S06]  /*04c0*/  @P0 BRA `(.L_x_1) ;  /* 0x0000039000800947 */ /* 0x001fec0003800000 */
[----:B------:R-:W-:Y:S01]  /*04d0*/  ISETP.GT.U32.AND P0, PT, R40, R48, PT ;  /* 0x000000302800720c */ /* 0x000fe20003f04070 */
[----:B------:R-:W-:Y:S03]  /*04e0*/  BSSY.RELIABLE B2, `(.L_x_2) ;  /* 0x000000d000027945 */ /* 0x000fe60003800100 */
[----:B------:R-:W-:-:S13]  /*04f0*/  ISETP.GT.U32.AND.EX P0, PT, R41, R49, PT, P0 ;  /* 0x000000312900720c */ /* 0x000fda0003f04100 */
[----:B------:R-:W-:Y:S05]  /*0500*/  @P0 BRA `(.L_x_3) ;  /* 0x0000000000280947 */ /* 0x000fea0003800000 */
[----:B------:R-:W-:Y:S02]  /*0510*/  ISETP.NE.U32.AND P0, PT, R44, R52, PT ;  /* 0x000000342c00720c */ /* 0x000fe40003f05070 */
[----:B------:R-:W-:Y:S02]  /*0520*/  ISETP.EQ.U32.AND P1, PT, R42, R50, PT ;  /* 0x000000322a00720c */ /* 0x000fe40003f22070 */
[----:B------:R-:W-:Y:S02]  /*0530*/  ISETP.NE.AND.EX P0, PT, R45, R53, PT, P0 ;  /* 0x000000352d00720c */ /* 0x000fe40003f05300 */
[----:B------:R-:W-:Y:S02]  /*0540*/  ISETP.GE.U32.AND P2, PT, R40, R48, PT ;  /* 0x000000302800720c */ /* 0x000fe40003f46070 */
[----:B------:R-:W-:Y:S02]  /*0550*/  ISETP.EQ.U32.AND P3, PT, R54, R46, PT ;  /* 0x0000002e3600720c */ /* 0x000fe40003f62070 */
[----:B------:R-:W-:-:S02]  /*0560*/  ISETP.EQ.AND.EX P0, PT, R43, R51, !P0, P1 ;  /* 0x000000332b00720c */ /* 0x000fc40004702310 */
[----:B------:R-:W-:Y:S02]  /*0570*/  ISETP.EQ.AND.EX P3, PT, R55, R47, PT, P3 ;  /* 0x0000002f3700720c */ /* 0x000fe40003f62330 */
[----:B------:R-:W-:-:S13]  /*0580*/  ISETP.GE.U32.AND.EX P0, PT, R41, R49, P0, P2 ;  /* 0x000000312900720c */ /* 0x000fda0000706120 */
[----:B------:R-:W-:Y:S05]  /*0590*/  @P0 BREAK.RELIABLE P3, B2 ;  /* 0x0000000000020942 */ /* 0x000fea0001800100 */
[----:B------:R-:W-:Y:S05]  /*05a0*/  @P0 BRA P3, `(.L_x_4) ;  /* 0x000001ac00b40947 */ /* 0x000fea0001800000 */
.L_x_3:
[----:B------:R-:W-:Y:S05]  /*05b0*/  BSYNC.RELIABLE B2 ;  /* 0x0000000000027941 */ /* 0x000fea0003800100 */
.L_x_2:
[----:B------:R-:W-:Y:S01]  /*05c0*/  ISETP.GE.U32.AND P0, PT, R54, R46, PT ;  /* 0x0000002e3600720c */ /* 0x000fe20003f06070 */
[----:B------:R-:W-:Y:S03]  /*05d0*/  BSSY.RECONVERGENT B1, `(.L_x_5) ;  /* 0x0000089000017945 */ /* 0x000fe60003800200 */
[----:B------:R-:W-:-:S04]  /*05e0*/  ISETP.GE.U32.AND.EX P0, PT, R55, R47, PT, P0 ;  /* 0x0000002f3700720c */ /* 0x000fc80003f06100 */
[----:B------:R-:W-:-:S04]  /*05f0*/  SEL R5, RZ, 0x1, P0 ;  /* 0x00000001ff057807 */ /* 0x000fc80000000000 */
[----:B------:R-:W-:-:S04]  /*0600*/  IADD3 R5, P1, PT, R44, R5, RZ ;  /* 0x000000052c057210 */ /* 0x000fc80007f3e0ff */
[----:B------:R-:W-:Y:S01]  /*0610*/  ISETP.GE.U32.AND P0, PT, R52, R5, PT ;  /* 0x000000053400720c */ /* 0x000fe20003f06070 */
[----:B------:R-:W-:-:S05]  /*0620*/  IMAD.X R2, RZ, RZ, R45, P1 ;  /* 0x000000ffff027224 */ /* 0x000fca00008e062d */
[----:B------:R-:W-:-:S04]  /*0630*/  ISETP.GE.U32.AND.EX P0, PT, R53, R2, PT, P0 ;  /* 0x000000023500720c */ /* 0x000fc80003f06100 */
[----:B------:R-:W-:-:S04]  /*0640*/  SEL R29, RZ, 0x1, P0 ;  /* 0x00000001ff1d7807 */ /* 0x000fc80000000000 */
[----:B------:R-:W-:-:S04]  /*0650*/  IADD3 R29, P1, PT, R42, R29, RZ ;  /* 0x0000001d2a1d7210 */ /* 0x000fc80007f3e0ff */
[CC--:B------:R-:W-:Y:S01]  /*0660*/  ISETP.GE.U32.AND P0, PT, R50.reuse, R29.reuse, PT ;  /* 0x0000001d3200720c */ /* 0x0c0fe20003f06070 */
[----:B------:R-:W-:Y:S01]  /*0670*/  IMAD.X R24, RZ, RZ, R43, P1 ;  /* 0x000000ffff187224 */ /* 0x000fe200008e062b */
[----:B------:R-:W-:-:S04]  /*0680*/  IADD3 R29, P2, PT, R50, -R29, RZ ;  /* 0x8000001d321d7210 */ /* 0x000fc80007f5e0ff */
[C---:B------:R-:W-:Y:S01]  /*0690*/  ISETP.GE.U32.AND.EX P0, PT, R51.reuse, R24, PT, P0 ;  /* 0x000000183300720c */ /* 0x040fe20003f06100 */
[----:B------:R-:W-:-:S03]  /*06a0*/  IMAD.X R24, R51, 0x1, ~R24, P2 ;  /* 0x0000000133187824 */ /* 0x000fc600010e0e18 */
[----:B------:R-:W-:Y:S02]  /*06b0*/  SEL R3, RZ, 0x1, P0 ;  /* 0x00000001ff037807 */ /* 0x000fe40000000000 */
[----:B------:R-:W-:Y:S02]  /*06c0*/  IADD3 R8, P0, PT, -R46, R54, RZ ;  /* 0x000000362e087210 */ /* 0x000fe40007f1e1ff */
[----:B------:R-:W-:-:S03]  /*06d0*/  IADD3 R3, P1, PT, R40, R3, RZ ;  /* 0x0000000328037210 */ /* 0x000fc60007f3e0ff */
[----:B------:R-:W-:Y:S01]  /*06e0*/  IMAD.X R16, R55, 0x1, ~R47, P0 ;  /* 0x0000000137107824 */ /* 0x000fe200000e0e2f */
[----:B------:R-:W-:Y:S01]  /*06f0*/  ISETP.GE.U32.AND P0, PT, R48, R3, PT ;  /* 0x000000033000720c */ /* 0x000fe20003f06070 */
[----:B------:R-:W-:Y:S01]  /*0700*/  IMAD.X R0, RZ, RZ, R41, P1 ;  /* 0x000000ffff007224 */ /* 0x000fe200008e0629 */
[----:B------:R-:W-:Y:S01]  /*0710*/  IADD3 R30, P1, PT, R52, -R5, RZ ;  /* 0x80000005341e7210 */ /* 0x000fe20007f3e0ff */
[----:B------:R-:W-:Y:S01]  /*0720*/  IMAD.MOV.U32 R27, RZ, RZ, R8 ;  /* 0x000000ffff1b7224 */ /* 0x000fe200078e0008 */
[----:B------:R-:W-:Y:S01]  /*0730*/  IADD3 R28, P3, PT, R48, -R3, RZ ;  /* 0x80000003301c7210 */ /* 0x000fe20007f7e0ff */
[----:B-----5:R-:W-:Y:S01]  /*0740*/  IMAD.MOV.U32 R26, RZ, RZ, R16 ;  /* 0x000000ffff1a7224 */ /* 0x020fe200078e0010 */
[----:B------:R-:W-:Y:S01]  /*0750*/  ISETP.GE.U32.AND.EX P0, PT, R49, R0, PT, P0 ;  /* 0x000000003100720c */ /* 0x000fe20003f06100 */
[----:B------:R-:W-:Y:S02]  /*0760*/  IMAD.X R25, R53, 0x1, ~R2, P1 ;  /* 0x0000000135197824 */ /* 0x000fe400008e0e02 */
[----:B------:R-:W-:-:S10]  /*0770*/  IMAD.X R23, R49, 0x1, ~R0, P3 ;  /* 0x0000000131177824 */ /* 0x000fd400018e0e00 */
[----:B------:R-:W-:Y:S05]  /*0780*/  @P0 BRA `(.L_x_6) ;  /* 0x0000000400b40947 */ /* 0x000fea0003800000 */
[----:B------:R-:W0:Y:S01]  /*0790*/  LDC.64 R6, c[0x3][RZ] ;  /* 0x00c00000ff067b82 */ /* 0x000e220000000a00 */
[----:B------:R-:W-:Y:S07]  /*07a0*/  BSSY.RELIABLE B2, `(.L_x_7) ;  /* 0x0000054000027945 */ /* 0x000fee0003800100 */
[----:B------:R-:W1:Y:S08]  /*07b0*/  LDC.64 R4, c[0x3][0x8] ;  /* 0x00c00200ff047b82 */ /* 0x000e700000000a00 */
[----:B------:R-:W2:Y:S01]  /*07c0*/  LDC.64 R2, c[0x3][0x10] ;  /* 0x00c00400ff027b82 */ /* 0x000ea20000000a00 */
[----:B0-----:R-:W-:-:S07]  /*07d0*/  IADD3 R27, P1, PT, R8, R6, RZ ;  /* 0x00000006081b7210 */ /* 0x001fce0007f3e0ff */
[----:B------:R-:W0:Y:S01]  /*07e0*/  LDC.64 R20, c[0x3][0x18] ;  /* 0x00c00600ff147b82 */ /* 0x000e220000000a00 */
[----:B------:R-:W-:Y:S01]  /*07f0*/  ISETP.GE.U32.AND P0, PT, R27, R8, PT ;  /* 0x000000081b00720c */ /* 0x000fe20003f06070 */
[----:B------:R-:W-:-:S05]  /*0800*/  IMAD.X R26, R16, 0x1, R7, P1 ;  /* 0x00000001101a7824 */ /* 0x000fca00008e0607 */
[----:B------:R-:W-:-:S04]  /*0810*/  ISETP.GE.U32.AND.EX P0, PT, R26, R16, PT, P0 ;  /* 0x000000101a00720c */ /* 0x000fc80003f06100 */
[----:B------:R-:W-:-:S04]  /*0820*/  SEL R9, RZ, 0x1, P0 ;  /* 0x00000001ff097807 */ /* 0x000fc80000000000 */
[----:B------:R-:W-:-:S04]  /*0830*/  IADD3 R17, P0, PT, R9, R30, RZ ;  /* 0x0000001e09117210 */ /* 0x000fc80007f1e0ff */
[----:B-1----:R-:W-:Y:S01]  /*0840*/  IADD3 R31, P2, PT, R17, R4, RZ ;  /* 0x00000004111f7210 */ /* 0x002fe20007f5e0ff */
[----:B------:R-:W-:-:S03]  /*0850*/  IMAD.X R22, RZ, RZ, R25, P0 ;  /* 0x000000ffff167224 */ /* 0x000fc600000e0619 */
[CC--:B------:R-:W-:Y:S01]  /*0860*/  ISETP.NE.U32.AND P1, PT, R31.reuse, R30.reuse, PT ;  /* 0x0000001e1f00720c */ /* 0x0c0fe20003f25070 */
[----:B------:R-:W-:Y:S01]  /*0870*/  IMAD.X R56, R22, 0x1, R5, P2 ;  /* 0x0000000116387824 */ /* 0x000fe200010e0605 */
[----:B------:R-:W-:-:S04]  /*0880*/  ISETP.GE.U32.AND P0, PT, R31, R30, PT ;  /* 0x0000001e1f00720c */ /* 0x000fc80003f06070 */
[CC--:B------:R-:W-:Y:S02]  /*0890*/  ISETP.NE.AND.EX P1, PT, R56.reuse, R25.reuse, PT, P1 ;  /* 0x000000193800720c */ /* 0x0c0fe40003f25310 */
[----:B------:R-:W-:Y:S02]  /*08a0*/  ISETP.GE.U32.AND.EX P0, PT, R56, R25, PT, P0 ;  /* 0x000000193800720c */ /* 0x000fe40003f06100 */
[----:B------:R-:W-:Y:S02]  /*08b0*/  SEL R0, R9, RZ, !P1 ;  /* 0x000000ff09007207 */ /* 0x000fe40004800000 */
[----:B------:R-:W-:-:S04]  /*08c0*/  SEL R9, RZ, 0x1, P0 ;  /* 0x00000001ff097807 */ /* 0x000fc80000000000 */
[----:B------:R-:W-:-:S04]  /*08d0*/  LOP3.LUT R0, R0, R9, RZ, 0xfc, !PT ;  /* 0x0000000900007212 */ /* 0x000fc800078efcff */
[----:B------:R-:W-:-:S04]  /*08e0*/  IADD3 R57, P0, PT, R0, R29, RZ ;  /* 0x0000001d00397210 */ /* 0x000fc80007f1e0ff */
[----:B--2---:R-:W-:Y:S01]  /*08f0*/  IADD3 R59, P2, PT, R57, R2, RZ ;  /* 0x00000002393b7210 */ /* 0x004fe20007f5e0ff */
        /* <DEDUP_REMOVED lines=10> */
[----:B0-----:R-:W-:Y:S01]  /*09a0*/  IADD3 R63, P2, PT, R61, R20, RZ ;  /* 0x000000143d3f7210 */ /* 0x001fe20007f5e0ff */
[----:B------:R-:W-:-:S03]  /*09b0*/  IMAD.X R62, RZ, RZ, R23, P0 ;  /* 0x000000ffff3e7224 */ /* 0x000fc600000e0617 */
[CC--:B------:R-:W-:Y:S01]  /*09c0*/  ISETP.NE.U32.AND P1, PT, R63.reuse, R28.reuse, PT ;  /* 0x0000001c3f00720c */ /* 0x0c0fe20003f25070 */
[----:B------:R-:W-:Y:S01]  /*09d0*/  IMAD.X R64, R62, 0x1, R21, P2 ;  /* 0x000000013e407824 */ /* 0x000fe200010e0615 */
[----:B------:R-:W-:-:S04]  /*09e0*/  ISETP.GE.U32.AND P0, PT, R63, R28, PT ;  /* 0x0000001c3f00720c */ /* 0x000fc80003f06070 */
[CC--:B------:R-:W-:Y:S02]  /*09f0*/  ISETP.NE.AND.EX P1, PT, R64.reuse, R23.reuse, PT, P1 ;  /* 0x000000174000720c */ /* 0x0c0fe40003f25310 */
[----:B------:R-:W-:Y:S02]  /*0a00*/  ISETP.GE.U32.AND.EX P0, PT, R64, R23, PT, P0 ;  /* 0x000000174000720c */ /* 0x000fe40003f06100 */
[----:B------:R-:W-:Y:S02]  /*0a10*/  SEL R0, R9, RZ, !P1 ;  /* 0x000000ff09007207 */ /* 0x000fe40004800000 */
[----:B------:R-:W-:Y:S02]  /*0a20*/  SEL R9, RZ, 0x1, P0 ;  /* 0x00000001ff097807 */ /* 0x000fe40000000000 */
[----:B------:R-:W-:Y:S02]  /*0a30*/  ISETP.GT.U32.AND P1, PT, R63, R20, PT ;  /* 0x000000143f00720c */ /* 0x000fe40003f24070 */
[----:B------:R-:W-:-:S04]  /*0a40*/  LOP3.LUT P0, RZ, R0, R9, RZ, 0xfc, !PT ;  /* 0x0000000900ff7212 */ /* 0x000fc8000780fcff */
[----:B------:R-:W-:-:S04]  /*0a50*/  LOP3.LUT P0, RZ, RZ, RZ, RZ, 0xfc, P0 ;  /* 0x000000ffffff7212 */ /* 0x000fc8000000fcff */
[----:B------:R-:W-:-:S13]  /*0a60*/  ISETP.GT.U32.OR.EX P0, PT, R64, R21, P0, P1 ;  /* 0x000000154000720c */ /* 0x000fda0000704510 */
[----:B------:R-:W-:Y:S05]  /*0a70*/  @P0 BRA `(.L_x_8) ;  /* 0x0000000000980947 */ /* 0x000fea0003800000 */
[----:B------:R-:W-:Y:S01]  /*0a80*/  ISETP.GE.U32.AND P0, PT, R63, R20, PT ;  /* 0x000000143f00720c */ /* 0x000fe20003f06070 */
[----:B------:R-:W-:Y:S02]  /*0a90*/  IMAD.MOV.U32 R28, RZ, RZ, R63 ;  /* 0x000000ffff1c7224 */ /* 0x000fe400078e003f */
[----:B------:R-:W-:Y:S01]  /*0aa0*/  IMAD.MOV.U32 R23, RZ, RZ, R64 ;  /* 0x000000ffff177224 */ /* 0x000fe200078e0040 */
[----:B------:R-:W-:Y:S01]  /*0ab0*/  ISETP.GE.U32.AND.EX P0, PT, R64, R21, PT, P0 ;  /* 0x000000154000720c */ /* 0x000fe20003f06100 */
[----:B------:R-:W-:Y:S02]  /*0ac0*/  IMAD.MOV.U32 R29, RZ, RZ, R59 ;  /* 0x000000ffff1d7224 */ /* 0x000fe400078e003b */
[----:B------:R-:W-:Y:S02]  /*0ad0*/  IMAD.MOV.U32 R24, RZ, RZ, R60 ;  /* 0x000000ffff187224 */ /* 0x000fe400078e003c */
[----:B------:R-:W-:Y:S02]  /*0ae0*/  IMAD.MOV.U32 R30, RZ, RZ, R31 ;  /* 0x000000ffff1e7224 */ /* 0x000fe400078e001f */
[----:B------:R-:W-:-:S06]  /*0af0*/  IMAD.MOV.U32 R25, RZ, RZ, R56 ;  /* 0x000000ffff197224 */ /* 0x000fcc00078e0038 */
[----:B------:R-:W-:Y:S05]  /*0b00*/  @!P0 BREAK.RELIABLE B2 ;  /* 0x0000000000028942 */ /* 0x000fea0003800100 */
[----:B------:R-:W-:Y:S05]  /*0b10*/  @!P0 BRA `(.L_x_6) ;  /* 0x0000000000d08947 */ /* 0x000fea0003800000 */
[----:B------:R-:W-:-:S04]  /*0b20*/  ISETP.GT.U32.AND P0, PT, R59, R2, PT ;  /* 0x000000023b00720c */ /* 0x000fc80003f04070 */
[----:B------:R-:W-:-:S13]  /*0b30*/  ISETP.GT.U32.AND.EX P0, PT, R60, R3, PT, P0 ;  /* 0x000000033c00720c */ /* 0x000fda0003f04100 */
        /* <DEDUP_REMOVED lines=15> */
[----:B------:R-:W-:Y:S01]  /*0c30*/  IMAD.MOV.U32 R28, RZ, RZ, R63 ;  /* 0x000000ffff1c7224 */ /* 0x000fe200078e003f */
[----:B------:R-:W-:Y:S01]  /*0c40*/  ISETP.LT.U32.AND P1, PT, R31, R4, PT ;  /* 0x000000041f00720c */ /* 0x000fe20003f21070 */
[----:B------:R-:W-:Y:S01]  /*0c50*/  IMAD.MOV.U32 R23, RZ, RZ, R64 ;  /* 0x000000ffff177224 */ /* 0x000fe200078e0040 */
[----:B------:R-:W-:Y:S01]  /*0c60*/  ISETP.GE.U32.AND.EX P0, PT, R26, R7, PT, P0 ;  /* 0x000000071a00720c */ /* 0x000fe20003f06100 */
[----:B------:R-:W-:Y:S02]  /*0c70*/  IMAD.MOV.U32 R29, RZ, RZ, R59 ;  /* 0x000000ffff1d7224 */ /* 0x000fe400078e003b */
[----:B------:R-:W-:Y:S01]  /*0c80*/  IMAD.MOV.U32 R24, RZ, RZ, R60 ;  /* 0x000000ffff187224 */ /* 0x000fe200078e003c */
[----:B------:R-:W-:Y:S01]  /*0c90*/  ISETP.LT.U32.OR.EX P0, PT, R56, R5, !P0, P1 ;  /* 0x000000053800720c */ /* 0x000fe20004701510 */
[----:B------:R-:W-:Y:S02]  /*0ca0*/  IMAD.MOV.U32 R30, RZ, RZ, R31 ;  /* 0x000000ffff1e7224 */ /* 0x000fe400078e001f */
[----:B------:R-:W-:-:S10]  /*0cb0*/  IMAD.MOV.U32 R25, RZ, RZ, R56 ;  /* 0x000000ffff197224 */ /* 0x000fd400078e0038 */
[----:B------:R-:W-:Y:S05]  /*0cc0*/  @P0 BREAK.RELIABLE B2 ;  /* 0x0000000000020942 */ /* 0x000fea0003800100 */
[----:B------:R-:W-:Y:S05]  /*0cd0*/  @P0 BRA `(.L_x_6) ;  /* 0x0000000000600947 */ /* 0x000fea0003800000 */
.L_x_8:
[----:B------:R-:W-:Y:S05]  /*0ce0*/  BSYNC.RELIABLE B2 ;  /* 0x0000000000027941 */ /* 0x000fea0003800100 */
.L_x_7:
[----:B------:R-:W-:Y:S01]  /*0cf0*/  ISETP.GE.U32.AND P0, PT, R27, R6, PT ;  /* 0x000000061b00720c */ /* 0x000fe20003f06070 */
[----:B------:R-:W-:-:S03]  /*0d00*/  IMAD.MOV.U32 R27, RZ, RZ, R8 ;  /* 0x000000ffff1b7224 */ /* 0x000fc600078e0008 */
[----:B------:R-:W-:Y:S01]  /*0d10*/  ISETP.GE.U32.AND.EX P2, PT, R26, R7, PT, P0 ;  /* 0x000000071a00720c */ /* 0x000fe20003f46100 */
[----:B------:R-:W-:-:S03]  /*0d20*/  IMAD.MOV.U32 R26, RZ, RZ, R16 ;  /* 0x000000ffff1a7224 */ /* 0x000fc600078e0010 */
[----:B------:R-:W-:Y:S02]  /*0d30*/  SEL R7, RZ, 0x1, P2 ;  /* 0x00000001ff077807 */ /* 0x000fe40001000000 */
[----:B------:R-:W-:Y:S02]  /*0d40*/  SEL R25, RZ, 0xffffffff, P2 ;  /* 0xffffffffff197807 */ /* 0x000fe40001000000 */
[----:B------:R-:W-:-:S04]  /*0d50*/  IADD3 R4, P1, PT, R7, R4, RZ ;  /* 0x0000000407047210 */ /* 0x000fc80007f3e0ff */
[----:B------:R-:W-:Y:S01]  /*0d60*/  ISETP.GE.U32.AND P0, PT, R31, R4, PT ;  /* 0x000000041f00720c */ /* 0x000fe20003f06070 */
[----:B------:R-:W-:-:S05]  /*0d70*/  IMAD.X R5, RZ, RZ, R5, P1 ;  /* 0x000000ffff057224 */ /* 0x000fca00008e0605 */
[----:B------:R-:W-:-:S04]  /*0d80*/  ISETP.GE.U32.AND.EX P0, PT, R56, R5, PT, P0 ;  /* 0x000000053800720c */ /* 0x000fc80003f06100 */
[----:B------:R-:W-:Y:S02]  /*0d90*/  SEL R5, RZ, 0x1, P0 ;  /* 0x00000001ff057807 */ /* 0x000fe40000000000 */
[----:B------:R-:W-:Y:S02]  /*0da0*/  SEL R24, RZ, 0xffffffff, P0 ;  /* 0xffffffffff187807 */ /* 0x000fe40000000000 */
[----:B------:R-:W-:Y:S02]  /*0db0*/  IADD3 R2, P3, PT, R5, R2, RZ ;  /* 0x0000000205027210 */ /* 0x000fe40007f7e0ff */
[----:B------:R-:W-:Y:S02]  /*0dc0*/  IADD3 R30, P0, PT, R25, R17, RZ ;  /* 0x00000011191e7210 */ /* 0x000fe40007f1e0ff */
[----:B------:R-:W-:Y:S01]  /*0dd0*/  ISETP.GE.U32.AND P1, PT, R59, R2, PT ;  /* 0x000000023b00720c */ /* 0x000fe20003f26070 */
[----:B------:R-:W-:Y:S02]  /*0de0*/  IMAD.X R3, RZ, RZ, R3, P3 ;  /* 0x000000ffff037224 */ /* 0x000fe400018e0603 */
[----:B------:R-:W-:-:S03]  /*0df0*/  IMAD.X R25, R25, 0x1, R22, P0 ;  /* 0x0000000119197824 */ /* 0x000fc600000e0616 */
[----:B------:R-:W-:-:S04]  /*0e00*/  ISETP.GE.U32.AND.EX P1, PT, R60, R3, PT, P1 ;  /* 0x000000033c00720c */ /* 0x000fc80003f26110 */
[----:B------:R-:W-:Y:S02]  /*0e10*/  SEL R23, RZ, 0xffffffff, P1 ;  /* 0xffffffffff177807 */ /* 0x000fe40000800000 */
[----:B------:R-:W-:Y:S02]  /*0e20*/  IADD3 R29, P1, PT, R24, R57, RZ ;  /* 0x00000039181d7210 */ /* 0x000fe40007f3e0ff */
[----:B------:R-:W-:-:S03]  /*0e30*/  IADD3 R28, P2, PT, R23, R61, RZ ;  /* 0x0000003d171c7210 */ /* 0x000fc60007f5e0ff */
[----:B------:R-:W-:Y:S02]  /*0e40*/  IMAD.X R24, R24, 0x1, R58, P1 ;  /* 0x0000000118187824 */ /* 0x000fe400008e063a */
[----:B------:R-:W-:-:S08]  /*0e50*/  IMAD.X R23, R23, 0x1, R62, P2 ;  /* 0x0000000117177824 */ /* 0x000fd000010e063e */
.L_x_6:
[----:B------:R-:W-:Y:S05]  /*0e60*/  BSYNC.RECONVERGENT B1 ;  /* 0x0000000000017941 */ /* 0x000fea0003800200 */
.L_x_5:
[----:B------:R-:W-:Y:S01]  /*0e70*/  ISETP.GE.U32.AND P0, PT, R12, R38, PT ;  /* 0x000000260c00720c */ /* 0x000fe20003f06070 */
[----:B------:R-:W-:Y:S03]  /*0e80*/  BSSY.RECONVERGENT B1, `(.L_x_9) ;  /* 0x0000086000017945 */ /* 0x000fe60003800200 */
        /* <DEDUP_REMOVED lines=19> */
[----:B------:R-:W-:Y:S02]  /*0fc0*/  IADD3 R31, P4, PT, R10, -R31, RZ ;  /* 0x8000001f0a1f7210 */ /* 0x000fe40007f9e0ff */
[----:B------:R-:W-:Y:S02]  /*0fd0*/  IADD3 R57, P1, PT, -R38, R12, RZ ;  /* 0x0000000c26397210 */ /* 0x000fe40007f3e1ff */
[C---:B------:R-:W-:Y:S01]  /*0fe0*/  ISETP.GE.U32.AND.EX P0, PT, R11.reuse, R0, PT, P0 ;  /* 0x000000000b00720c */ /* 0x040fe20003f06100 */
[----:B------:R-:W-:Y:S02]  /*0ff0*/  IMAD.X R10, R11, 0x1, ~R0, P4 ;  /* 0x000000010b0a7824 */ /* 0x000fe400020e0e00 */
[----:B------:R-:W-:-:S10]  /*1000*/  IMAD.X R12, R13, 0x1, ~R39, P1 ;  /* 0x000000010d0c7824 */ /* 0x000fd400008e0e27 */
[----:B------:R-:W-:Y:S05]  /*1010*/  @P0 BRA `(.L_x_10) ;  /* 0x0000000400a00947 */ /* 0x000fea0003800000 */
[----:B------:R-:W0:Y:S01]  /*1020*/  LDC.64 R6, c[0x3][RZ] ;  /* 0x00c00000ff067b82 */ /* 0x000e220000000a00 */
[----:B------:R-:W-:Y:S07]  /*1030*/  BSSY.RELIABLE B2, `(.L_x_11) ;  /* 0x000004e000027945 */ /* 0x000fee0003800100 */
[----:B------:R-:W1:Y:S08]  /*1040*/  LDC.64 R4, c[0x3][0x8] ;  /* 0x00c00200ff047b82 */ /* 0x000e700000000a00 */
[----:B------:R-:W2:Y:S01]  /*1050*/  LDC.64 R2, c[0x3][0x10] ;  /* 0x00c00400ff027b82 */ /* 0x000ea20000000a00 */
[----:B0-----:R-:W-:-:S04]  /*1060*/  IADD3 R18, P1, PT, R57, R6, RZ ;  /* 0x0000000639127210 */ /* 0x001fc80007f3e0ff */
        /* <DEDUP_REMOVED lines=14> */
[----:B------:R-:W-:Y:S02]  /*1150*/  LOP3.LUT R0, R0, R9, RZ, 0xfc, !PT ;  /* 0x0000000900007212 */ /* 0x000fe400078efcff */
[----:B------:R-:W0:Y:S02]  /*1160*/  LDC.64 R8, c[0x3][0x18] ;  /* 0x00c00600ff087b82 */ /* 0x000e240000000a00 */
        /* <DEDUP_REMOVED lines=14> */
[-C--:B------:R-:W-:Y:S01]  /*1250*/  ISETP.NE.U32.AND P1, PT, R16, R31.reuse, PT ;  /* 0x0000001f1000720c */ /* 0x080fe20003f25070 */
        /* <DEDUP_REMOVED lines=16> */
[----:B------:R-:W-:-:S10]  /*1360*/  IMAD.MOV.U32 R20, RZ, RZ, R56 ;  /* 0x000000ffff147224 */ /* 0x000fd400078e0038 */
        /* <DEDUP_REMOVED lines=23> */
[----:B------:R-:W-:-:S13]  /*14e0*/  ISETP.LT.U32.OR.EX P0, PT, R56, R5, !P0, P1 ;  /* 0x000000053800720c */ /* 0x000fda0004701510 */
[----:B------:R-:W-:Y:S05]  /*14f0*/  @P0 BREAK.RELIABLE B2 ;  /* 0x0000000000020942 */ /* 0x000fea0003800100 */
[----:B------:R-:W-:Y:S05]  /*1500*/  @P0 BRA `(.L_x_13) ;  /* 0x0000000000740947 */ /* 0x000fea0003800000 */
.L_x_12:
[----:B------:R-:W-:Y:S05]  /*1510*/  BSYNC.RELIABLE B2 ;  /* 0x0000000000027941 */ /* 0x000fea0003800100 */
.L_x_11:
        /* <DEDUP_REMOVED lines=13> */
[C---:B------:R-:W-:Y:S02]  /*15f0*/  IADD3 R22, P0, PT, R20.reuse, R13, RZ ;  /* 0x0000000d14167210 */ /* 0x040fe40007f1e0ff */
        /* <DEDUP_REMOVED lines=8> */
[----:B------:R-:W-:Y:S01]  /*1680*/  IMAD.X R15, R15, 0x1, R64, P2 ;  /* 0x000000010f0f7824 */ /* 0x000fe200010e0640 */
[----:B------:R-:W-:Y:S07]  /*1690*/  BRA `(.L_x_13) ;  /* 0x0000000000107947 */ /* 0x000fee0003800000 */
.L_x_10:
[----:B------:R-:W-:Y:S02]  /*16a0*/  IMAD.MOV.U32 R16, RZ, RZ, R31 ;  /* 0x000000ffff107224 */ /* 0x000fe400078e001f */
[----:B------:R-:W-:Y:S02]  /*16b0*/  IMAD.MOV.U32 R15, RZ, RZ, R10 ;  /* 0x000000ffff0f7224 */ /* 0x000fe400078e000a */
[----:B------:R-:W-:Y:S02]  /*16c0*/  IMAD.MOV.U32 R18, RZ, RZ, R57 ;  /* 0x000000ffff127224 */ /* 0x000fe400078e0039 */
[----:B------:R-:W-:-:S07]  /*16d0*/  IMAD.MOV.U32 R17, RZ, RZ, R12 ;  /* 0x000000ffff117224 */ /* 0x000fce00078e000c */
.L_x_13:
[----:B------:R-:W-:Y:S05]  /*16e0*/  BSYNC.RECONVERGENT B1 ;  /* 0x0000000000017941 */ /* 0x000fea0003800200 */
.L_x_9:
[----:B------:R-:W0:Y:S01]  /*16f0*/  LDCU.64 UR6, c[0x3][0x18] ;  /* 0x00c00300ff0677ac */ /* 0x000e220008000a00 */
[----:B------:R-:W-:Y:S01]  /*1700*/  BSSY.RECONVERGENT B1, `(.L_x_14) ;  /* 0x0000e5d000017945 */ /* 0x000fe20003800200 */
[----:B------:R-:W-:Y:S01]  /*1710*/  IMAD.MOV.U32 R14, RZ, RZ, 0x1 ;  /* 0x00000001ff0e7424 */ /* 0x000fe200078e00ff */
[----:B------:R-:W-:Y:S01]  /*1720*/  CS2R R12, SRZ ;  /* 0x00000000000c7805 */ /* 0x000fe2000001ff00 */
[----:B------:R-:W1:Y:S01]  /*1730*/  LDCU.64 UR8, c[0x3][0x10] ;  /* 0x00c00200ff0877ac */ /* 0x000e620008000a00 */
[----:B------:R-:W-:Y:S02]  /*1740*/  CS2R R10, SRZ ;  /* 0x00000000000a7805 */ /* 0x000fe4000001ff00 */
[----:B------:R-:W-:Y:S02]  /*1750*/  CS2R R8, SRZ ;  /* 0x0000000000087805 */ /* 0x000fe4000001ff00 */
[----:B------:R-:W-:Y:S01]  /*1760*/  CS2R R6, SRZ ;  /* 0x0000000000067805 */ /* 0x000fe2000001ff00 */
[----:B------:R-:W2:Y:S01]  /*1770*/  LDCU.64 UR10, c[0x3][0x8] ;  /* 0x00c00100ff0a77ac */ /* 0x000ea20008000a00 */
[----:B------:R-:W-:-:S02]  /*1780*/  CS2R R4, SRZ ;  /* 0x0000000000047805 */ /* 0x000fc4000001ff00 */
[----:B------:R-:W-:Y:S01]  /*1790*/  CS2R R2, SRZ ;  /* 0x0000000000027805 */ /* 0x000fe2000001ff00 */
[----:B------:R-:W-:Y:S01]  /*17a0*/  IMAD.MOV.U32 R0, RZ, RZ, RZ ;  /* 0x000000ffff007224 */ /* 0x000fe200078e00ff */
[----:B------:R-:W3:Y:S01]  /*17b0*/  LDCU.64 UR12, c[0x3][URZ] ;  /* 0x00c00000ff0c77ac */ /* 0x000ee20008000a00 */
[----:B------:R-:W-:Y:S02]  /*17c0*/  IMAD.MOV.U32 R64, RZ, RZ, RZ ;  /* 0x000000ffff407224 */ /* 0x000fe400078e00ff */
[----:B------:R-:W-:Y:S02]  /*17d0*/  IMAD.MOV.U32 R31, RZ, RZ, RZ ;  /* 0x000000ffff1f7224 */ /* 0x000fe400078e00ff */
[----:B0-----:R-:W-:Y:S02]  /*17e0*/  IMAD.U32 R66, RZ, RZ, UR6 ;  /* 0x00000006ff427e24 */ /* 0x001fe4000f8e00ff */
[----:B------:R-:W-:Y:S02]  /*17f0*/  IMAD.U32 R65, RZ, RZ, UR7 ;  /* 0x00000007ff417e24 */ /* 0x000fe4000f8e00ff */
[----:B-1----:R-:W-:-:S02]  /*1800*/  IMAD.U32 R68, RZ, RZ, UR8 ;  /* 0x00000008ff447e24 */ /* 0x002fc4000f8e00ff */
[----:B------:R-:W-:Y:S02]  /*1810*/  IMAD.U32 R67, RZ, RZ, UR9 ;  /* 0x00000009ff437e24 */ /* 0x000fe4000f8e00ff */
[----:B--2---:R-:W-:Y:S02]  /*1820*/  IMAD.U32 R70, RZ, RZ, UR10 ;  /* 0x0000000aff467e24 */ /* 0x004fe4000f8e00ff */
[----:B------:R-:W-:Y:S02]  /*1830*/  IMAD.U32 R69, RZ, RZ, UR11 ;  /* 0x0000000bff457e24 */ /* 0x000fe4000f8e00ff */
[----:B---3--:R-:W-:Y:S02]  /*1840*/  IMAD.U32 R72, RZ, RZ, UR12 ;  /* 0x0000000cff487e24 */ /* 0x008fe4000f8e00ff */
[----:B------:R-:W-:-:S07]  /*1850*/  IMAD.U32 R71, RZ, RZ, UR13 ;  /* 0x0000000dff477e24 */ /* 0x000fce000f8e00ff */
.L_x_53:
[----:B------:R-:W0:Y:S01]  /*1860*/  LDC.64 R56, c[0x3][0x38] ;  /* 0x00c00e00ff387b82 */ /* 0x000e220000000a00 */
[----:B------:R-:W-:Y:S01]  /*1870*/  BSSY.RELIABLE B2, `(.L_x_15) ;  /* 0x0000010000027945 */ /* 0x000fe20003800100 */
[----:B0-----:R-:W-:-:S04]  /*1880*/  ISETP.GT.U32.AND P0, PT, R28, R56, PT ;  /* 0x000000381c00720c */ /* 0x001fc80003f04070 */
[----:B------:R-:W-:-:S13]  /*1890*/  ISETP.GT.U32.AND.EX P0, PT, R23, R57, PT, P0 ;  /* 0x000000391700720c */ /* 0x000fda0003f04100 */
[----:B------:R-:W-:Y:S05]  /*18a0*/  @P0 BRA `(.L_x_16) ;  /* 0x0000000000300947 */ /* 0x000fea0003800000 */
[----:B------:R-:W0:Y:S01]  /*18b0*/  LDCU.128 UR8, c[0x3][0x20] ;  /* 0x00c00400ff0877ac */ /* 0x000e220008000c00 */
[----:B------:R-:W-:Y:S01]  /*18c0*/  ISETP.GE.U32.AND P2, PT, R28, R56, PT ;  /* 0x000000381c00720c */ /* 0x000fe20003f46070 */
[----:B------:R-:W1:Y:S01]  /*18d0*/  LDCU.64 UR6, c[0x3][0x30] ;  /* 0x00c00600ff0677ac */ /* 0x000e620008000a00 */
[----:B0-----:R-:W-:Y:S02]  /*18e0*/  ISETP.NE.U32.AND P0, PT, R30, UR10, PT ;  /* 0x0000000a1e007c0c */ /* 0x001fe4000bf05070 */
[----:B------:R-:W-:Y:S02]  /*18f0*/  ISETP.EQ.U32.AND P3, PT, R27, UR8, PT ;  /* 0x000000081b007c0c */ /* 0x000fe4000bf62070 */
[----:B-1----:R-:W-:Y:S02]  /*1900*/  ISETP.EQ.U32.AND P1, PT, R29, UR6, PT ;  /* 0x000000061d007c0c */ /* 0x002fe4000bf22070 */
[----:B------:R-:W-:Y:S02]  /*1910*/  ISETP.NE.AND.EX P0, PT, R25, UR11, PT, P0 ;  /* 0x0000000b19007c0c */ /* 0x000fe4000bf05300 */
[----:B------:R-:W-:-:S02]  /*1920*/  ISETP.EQ.AND.EX P3, PT, R26, UR9, PT, P3 ;  /* 0x000000091a007c0c */ /* 0x000fc4000bf62330 */
[----:B------:R-:W-:-:S04]  /*1930*/  ISETP.EQ.AND.EX P0, PT, R24, UR7, !P0, P1 ;  /* 0x0000000718007c0c */ /* 0x000fc8000c702310 */
[----:B------:R-:W-:-:S13]  /*1940*/  ISETP.GE.U32.AND.EX P0, PT, R23, R57, P0, P2 ;  /* 0x000000391700720c */ /* 0x000fda0000706120 */
[----:B------:R-:W-:Y:S05]  /*1950*/  @P0 BREAK.RELIABLE P3, B2 ;  /* 0x0000000000020942 */ /* 0x000fea0001800100 */
[----:B------:R-:W-:Y:S05]  /*1960*/  @P0 BRA P3, `(.L_x_17) ;  /* 0x000000e000d80947 */ /* 0x000fea0001800000 */
.L_x_16:
[----:B------:R-:W-:Y:S05]  /*1970*/  BSYNC.RELIABLE B2 ;  /* 0x0000000000027941 */ /* 0x000fea0003800100 */
.L_x_15:
[----:B------:R-:W-:Y:S01]  /*1980*/  LOP3.LUT R56, R27, 0x1, RZ, 0xc0, !PT ;  /* 0x000000011b387812 */ /* 0x000fe200078ec0ff */
[----:B------:R-:W-:Y:S03]  /*1990*/  BSSY.RECONVERGENT B2, `(.L_x_18) ;  /* 0x0000e32000027945 */ /* 0x000fe60003800200 */
[----:B------:R-:W-:-:S04]  /*19a0*/  ISETP.NE.U32.AND P0, PT, R56, 0x1, PT ;  /* 0x000000013800780c */ /* 0x000fc80003f05070 */
[----:B------:R-:W-:-:S13]  /*19b0*/  ISETP.NE.U32.AND.EX P0, PT, RZ, RZ, PT, P0 ;  /* 0x000000ffff00720c */ /* 0x000fda0003f05100 */
[----:B------:R-:W-:Y:S05]  /*19c0*/  @!P0 BRA `(.L_x_19) ;  /* 0x0000003000088947 */ /* 0x000fea0003800000 */
[----:B------:R-:W0:Y:S01]  /*19d0*/  LDCU.128 UR8, c[0x3][0x40] ;  /* 0x00c00800ff0877ac */ /* 0x000e220008000c00 */
[----:B------:R-:W-:Y:S01]  /*19e0*/  SHF.L.W.U32.HI R27, R27, 0x1f, R26 ;  /* 0x0000001f1b1b7819 */ /* 0x000fe20000010e1a */
[----:B------:R-:W-:Y:S01]  /*19f0*/  BSSY.RELIABLE B3, `(.L_x_20) ;  /* 0x0000292000037945 */ /* 0x000fe20003800100 */
[----:B------:R-:W-:Y:S01]  /*1a00*/  SHF.L.W.U32.HI R26, R26, 0x1f, R30 ;  /* 0x0000001f1a1a7819 */ /* 0x000fe20000010e1e */
[----:B------:R-:W1:Y:S01]  /*1a10*/  LDCU.128 UR12, c[0x3][0x50] ;  /* 0x00c00a00ff0c77ac */ /* 0x000e620008000c00 */
[----:B------:R-:W-:Y:S02]  /*1a20*/  SHF.L.W.U32.HI R30, R30, 0x1f, R25 ;  /* 0x0000001f1e1e7819 */ /* 0x000fe40000010e19 */
[----:B------:R-:W-:Y:S02]  /*1a30*/  SHF.L.W.U32.HI R25, R25, 0x1f, R29 ;  /* 0x0000001f19197819 */ /* 0x000fe40000010e1d */
[----:B------:R-:W-:Y:S02]  /*1a40*/  SHF.L.W.U32.HI R29, R29, 0x1f, R24 ;  /* 0x0000001f1d1d7819 */ /* 0x000fe40000010e18 */
[----:B------:R-:W-:-:S02]  /*1a50*/  SHF.L.W.U32.HI R24, R24, 0x1f, R28 ;  /* 0x0000001f18187819 */ /* 0x000fc40000010e1c */
[--C-:B------:R-:W-:Y:S02]  /*1a60*/  SHF.R.U64 R28, R28, 0x1, R23.reuse ;  /* 0x000000011c1c7819 */ /* 0x100fe40000001217 */
[----:B------:R-:W-:Y:S01]  /*1a70*/  SHF.R.U32.HI R23, RZ, 0x1, R23 ;  /* 0x00000001ff177819 */ /* 0x000fe20000011617 */
[----:B0-----:R-:W-:-:S04]  /*1a80*/  IMAD.WIDE.U32 R56, R13, UR8, RZ ;  /* 0x000000080d387c25 */ /* 0x001fc8000f8e00ff */
[----:B------:R-:W-:-:S04]  /*1a90*/  IMAD.WIDE.U32 R58, R14, UR8, RZ ;  /* 0x000000080e3a7c25 */ /* 0x000fc8000f8e00ff */
[----:B------:R-:W-:-:S04]  /*1aa0*/  IMAD.WIDE.U32 R56, P0, R14, UR9, R56 ;  /* 0x000000090e387c25 */ /* 0x000fc8000f800038 */
[----:B------:R-:W-:Y:S01]  /*1ab0*/  IMAD.X R83, RZ, RZ, RZ, P0 ;  /* 0x000000ffff537224 */ /* 0x000fe200000e06ff */
[----:B------:R-:W-:Y:S01]  /*1ac0*/  IADD3 R73, P0, PT, R59, R56, RZ ;  /* 0x000000383b497210 */ /* 0x000fe20007f1e0ff */
[----:B------:R-:W-:Y:S02]  /*1ad0*/  IMAD.MOV.U32 R82, RZ, RZ, R57 ;  /* 0x000000ffff527224 */ /* 0x000fe400078e0039 */
[----:B------:R-:W-:-:S04]  /*1ae0*/  IMAD.WIDE.U32 R80, R7, UR8, RZ ;  /* 0x0000000807507c25 */ /* 0x000fc8000f8e00ff */
[----:B------:R-:W-:-:S04]  /*1af0*/  IMAD.WIDE.U32.X R82, R13, UR9, R82, P0 ;  /* 0x000000090d527c25 */ /* 0x000fc800080e0452 */
[----:B------:R-:W-:-:S04]  /*1b00*/  IMAD.WIDE.U32 R56, R8, UR8, RZ ;  /* 0x0000000808387c25 */ /* 0x000fc8000f8e00ff */
[----:B------:R-:W-:-:S04]  /*1b10*/  IMAD.WIDE.U32 R80, P0, R8, UR9, R80 ;  /* 0x0000000908507c25 */ /* 0x000fc8000f800050 */
[----:B------:R-:W-:Y:S01]  /*1b20*/  IMAD.WIDE.U32 R74, R8, UR8, R82 ;  /* 0x00000008084a7c25 */ /* 0x000fe2000f8e0052 */
[----:B------:R-:W-:-:S03]  /*1b30*/  IADD3 RZ, P2, PT, R57, R80, RZ ;  /* 0x0000005039ff7210 */ /* 0x000fc60007f5e0ff */
[----:B------:R-:W-:Y:S01]  /*1b40*/  IMAD.IADD R75, R80, 0x1, R75 ;  /* 0x00000001504b7824 */ /* 0x000fe200078e024b */
[----:B------:R-:W-:Y:S01]  /*1b50*/  ISETP.GE.U32.AND P1, PT, R74, R82, PT ;  /* 0x000000524a00720c */ /* 0x000fe20003f26070 */
[----:B------:R-:W-:-:S03]  /*1b60*/  IMAD.WIDE.U32 R56, R13, UR10, RZ ;  /* 0x0000000a0d387c25 */ /* 0x000fc6000f8e00ff */
[----:B------:R-:W-:Y:S01]  /*1b70*/  ISETP.GE.U32.AND.EX P1, PT, R75, R83, PT, P1 ;  /* 0x000000534b00720c */ /* 0x000fe20003f26110 */
[----:B------:R-:W-:-:S03]  /*1b80*/  IMAD.WIDE.U32 R78, R9, UR8, RZ ;  /* 0x00000008094e7c25 */ /* 0x000fc6000f8e00ff */
[----:B------:R-:W-:Y:S01]  /*1b90*/  SEL R59, RZ, 0x1, P1 ;  /* 0x00000001ff3b7807 */ /* 0x000fe20000800000 */
[----:B------:R-:W-:Y:S02]  /*1ba0*/  IMAD.X R63, RZ, RZ, RZ, P0 ;  /* 0x000000ffff3f7224 */ /* 0x000fe400000e06ff */
[----:B------:R-:W-:Y:S02]  /*1bb0*/  IMAD.MOV.U32 R62, RZ, RZ, R81 ;  /* 0x000000ffff3e7224 */ /* 0x000fe400078e0051 */
[----:B------:R-:W-:-:S04]  /*1bc0*/  IMAD.WIDE.U32 R60, R14, UR10, R74 ;  /* 0x0000000a0e3c7c25 */ /* 0x000fc8000f8e004a */
[----:B------:R-:W-:Y:S01]  /*1bd0*/  IMAD.WIDE.U32 R56, P4, R14, UR11, R56 ;  /* 0x0000000b0e387c25 */ /* 0x000fe2000f880038 */
[----:B------:R-:W-:-:S03]  /*1be0*/  ISETP.GE.U32.AND P0, PT, R60, R74, PT ;  /* 0x0000004a3c00720c */ /* 0x000fc60003f06070 */
[----:B------:R-:W-:-:S04]  /*1bf0*/  IMAD.WIDE.U32 R80, R14, UR10, RZ ;  /* 0x0000000a0e507c25 */ /* 0x000fc8000f8e00ff */
[----:B------:R-:W-:-:S04]  /*1c00*/  IMAD.WIDE.U32 R76, R10, UR8, RZ ;  /* 0x000000080a4c7c25 */ /* 0x000fc8000f8e00ff */
[----:B------:R-:W-:-:S04]  /*1c10*/  IMAD.WIDE.U32 R78, P5, R10, UR9, R78 ;  /* 0x000000090a4e7c25 */ /* 0x000fc8000f8a004e */
[----:B------:R-:W-:Y:S01]  /*1c20*/  IMAD.WIDE.U32.X R62, R7, UR9, R62, P2 ;  /* 0x00000009073e7c25 */ /* 0x000fe200090e043e */
[----:B------:R-:W-:Y:S02]  /*1c30*/  IADD3 RZ, P2, PT, R81, R56, RZ ;  /* 0x0000003851ff7210 */ /* 0x000fe40007f5e0ff */
[----:B------:R-:W-:Y:S01]  /*1c40*/  IADD3 RZ, P3, PT, R77, R78, RZ ;  /* 0x0000004e4dff7210 */ /* 0x000fe20007f7e0ff */
[----:B------:R-:W-:Y:S01]  /*1c50*/  IMAD.IADD R61, R56, 0x1, R61 ;  /* 0x00000001383d7824 */ /* 0x000fe200078e023d */
[----:B------:R-:W-:Y:S01]  /*1c60*/  IADD3 R56, P1, PT, R59, R62, RZ ;  /* 0x0000003e3b387210 */ /* 0x000fe20007f3e0ff */
[----:B------:R-:W-:Y:S02]  /*1c70*/  IMAD.X R77, RZ, RZ, RZ, P4 ;  /* 0x000000ffff4d7224 */ /* 0x000fe400020e06ff */
[----:B------:R-:W-:Y:S01]  /*1c80*/  IMAD.MOV.U32 R76, RZ, RZ, R57 ;  /* 0x000000ffff4c7224 */ /* 0x000fe200078e0039 */
[----:B------:R-:W-:Y:S01]  /*1c90*/  ISETP.GE.U32.AND.EX P0, PT, R61, R75, PT, P0 ;  /* 0x0000004b3d00720c */ /* 0x000fe20003f06100 */
[----:B------:R-:W-:-:S02]  /*1ca0*/  IMAD.X R57, RZ, RZ, R63, P1 ;  /* 0x000000ffff397224 */ /* 0x000fc400008e063f */
[----:B------:R-:W-:Y:S01]  /*1cb0*/  IMAD.WIDE.U32.X R76, R13, UR11, R76, P2 ;  /* 0x0000000b0d4c7c25 */ /* 0x000fe200090e044c */
[----:B------:R-:W-:-:S03]  /*1cc0*/  SEL R59, RZ, 0x1, P0 ;  /* 0x00000001ff3b7807 */ /* 0x000fc60000000000 */
[----:B------:R-:W-:Y:S01]  /*1cd0*/  IMAD.WIDE.U32 R82, R7, UR10, RZ ;  /* 0x0000000a07527c25 */ /* 0x000fe2000f8e00ff */
[----:B------:R-:W-:-:S03]  /*1ce0*/  IADD3 R59, P0, PT, R59, R76, RZ ;  /* 0x0000004c3b3b7210 */ /* 0x000fc60007f1e0ff */
[----:B------:R-:W-:-:S04]  /*1cf0*/  IMAD.WIDE.U32 R74, R10, UR8, R56 ;  /* 0x000000080a4a7c25 */ /* 0x000fc8000f8e0038 */
[----:B------:R-:W-:Y:S01]  /*1d00*/  IMAD.WIDE.U32 R62, R8, UR10, RZ ;  /* 0x0000000a083e7c25 */ /* 0x000fe2000f8e00ff */
[----:B------:R-:W-:-:S03]  /*1d10*/  IADD3 R62, P1, PT, R59, R74, RZ ;  /* 0x0000004a3b3e7210 */ /* 0x000fc60007f3e0ff */
[----:B------:R-:W-:-:S04]  /*1d20*/  IMAD.WIDE.U32 R82, P4, R8, UR11, R82 ;  /* 0x0000000b08527c25 */ /* 0x000fc8000f880052 */
[----:B------:R-:W-:Y:S01]  /*1d30*/  IMAD.X R80, RZ, RZ, R77, P0 ;  /* 0x000000ffff507224 */ /* 0x000fe200000e064d */
[----:B------:R-:W-:Y:S01]  /*1d40*/  IADD3 RZ, P2, PT, R63, R82, RZ ;  /* 0x000000523fff7210 */ /* 0x000fe20007f5e0ff */
[----:B------:R-:W-:Y:S01]  /*1d50*/  IMAD.IADD R75, R78, 0x1, R75 ;  /* 0x000000014e4b7824 */ /* 0x000fe200078e024b */
[----:B------:R-:W-:Y:S01]  /*1d60*/  ISETP.GE.U32.AND P0, PT, R74, R56, PT ;  /* 0x000000384a00720c */ /* 0x000fe20003f06070 */
[----:B------:R-:W-:Y:S01]  /*1d70*/  IMAD.X R77, RZ, RZ, RZ, P5 ;  /* 0x000000ffff4d7224 */ /* 0x000fe200028e06ff */
[----:B------:R-:W-:Y:S01]  /*1d80*/  ISETP.NE.U32.AND P5, PT, R62, RZ, PT ;  /* 0x000000ff3e00720c */ /* 0x000fe20003fa5070 */
[----:B------:R-:W-:Y:S01]  /*1d90*/  IMAD.X R63, R80, 0x1, R75, P1 ;  /* 0x00000001503f7824 */ /* 0x000fe200008e064b */
[----:B------:R-:W-:Y:S01]  /*1da0*/  ISETP.GE.U32.AND.EX P0, PT, R75, R57, PT, P0 ;  /* 0x000000394b00720c */ /* 0x000fe20003f06100 */
[----:B------:R-:W-:Y:S01]  /*1db0*/  IMAD.MOV.U32 R76, RZ, RZ, R79 ;  /* 0x000000ffff4c7224 */ /* 0x000fe200078e004f */
[----:B------:R-:W-:Y:S01]  /*1dc0*/  ISETP.NE.U32.AND P1, PT, R59, RZ, PT ;  /* 0x000000ff3b00720c */ /* 0x000fe20003f25070 */
[----:B------:R-:W-:Y:S01]  /*1dd0*/  IMAD.WIDE.U32 R74, R8, UR10, R62 ;  /* 0x0000000a084a7c25 */ /* 0x000fe2000f8e003e */
[----:B------:R-:W-:-:S02]  /*1de0*/  ISETP.NE.AND.EX P5, PT, R63, RZ, PT, P5 ;  /* 0x000000ff3f00720c */ /* 0x000fc40003fa5350 */
[----:B------:R-:W-:Y:S01]  /*1df0*/  SEL R59, RZ, 0x1, P0 ;  /* 0x00000001ff3b7807 */ /* 0x000fe20000000000 */
[----:B------:R-:W-:Y:S01]  /*1e00*/  IMAD.WIDE.U32.X R76, R9, UR9, R76, P3 ;  /* 0x00000009094c7c25 */ /* 0x000fe200098e044c */
[----:B------:R-:W-:Y:S02]  /*1e10*/  ISETP.NE.AND.EX P1, PT, R80, RZ, !P5, P1 ;  /* 0x000000ff5000720c */ /* 0x000fe40006f25310 */
[----:B------:R-:W-:Y:S01]  /*1e20*/  ISETP.LT.U32.AND P0, PT, R74, R62, PT ;  /* 0x0000003e4a00720c */ /* 0x000fe20003f01070 */
[----:B------:R-:W-:Y:S01]  /*1e30*/  IMAD.IADD R81, R82, 0x1, R75 ;  /* 0x0000000152517824 */ /* 0x000fe200078e024b */
[----:B------:R-:W-:Y:S01]  /*1e40*/  IADD3 R76, P5, PT, R59, R76, RZ ;  /* 0x0000004c3b4c7210 */ /* 0x000fe20007fbe0ff */
[----:B------:R-:W-:Y:S02]  /*1e50*/  IMAD.X R79, RZ, RZ, RZ, P4 ;  /* 0x000000ffff4f7224 */ /* 0x000fe400020e06ff */
[----:B------:R-:W-:Y:S01]  /*1e60*/  IMAD.MOV.U32 R78, RZ, RZ, R83 ;  /* 0x000000ffff4e7224 */ /* 0x000fe200078e0053 */
[----:B------:R-:W-:Y:S01]  /*1e70*/  ISETP.LT.U32.OR.EX P1, PT, R81, R63, P1, P0 ;  /* 0x0000003f5100720c */ /* 0x000fe20000f21500 */
[----:B------:R-:W-:-:S03]  /*1e80*/  IMAD.WIDE.U32 R56, R11, UR8, RZ ;  /* 0x000000080b387c25 */ /* 0x000fc6000f8e00ff */
[----:B------:R-:W-:Y:S01]  /*1e90*/  SEL R75, RZ, 0x1, !P1 ;  /* 0x00000001ff4b7807 */ /* 0x000fe20004800000 */
[----:B------:R-:W-:-:S04]  /*1ea0*/  IMAD.WIDE.U32.X R78, R7, UR11, R78, P2 ;  /* 0x0000000b074e7c25 */ /* 0x000fc800090e044e */
[----:B------:R-:W-:Y:S01]  /*1eb0*/  IMAD.X R77, RZ, RZ, R77, P5 ;  /* 0x000000ffff4d7224 */ /* 0x000fe200028e064d */
[----:B------:R-:W-:Y:S01]  /*1ec0*/  IADD3 R75, P1, PT, R75, R78, RZ ;  /* 0x0000004e4b4b7210 */ /* 0x000fe20007f3e0ff */
[----:B------:R-:W-:-:S04]  /*1ed0*/  IMAD.WIDE.U32 R84, R12, UR8, RZ ;  /* 0x000000080c547c25 */ /* 0x000fc8000f8e00ff */
[----:B------:R-:W-:-:S04]  /*1ee0*/  IMAD.WIDE.U32 R56, P3, R12, UR9, R56 ;  /* 0x000000090c387c25 */ /* 0x000fc8000f860038 */
[----:B------:R-:W-:Y:S01]  /*1ef0*/  IMAD.WIDE.U32 R82, R12, UR8, R76 ;  /* 0x000000080c527c25 */ /* 0x000fe2000f8e004c */
[----:B------:R-:W-:-:S03]  /*1f00*/  IADD3 RZ, P4, PT, R85, R56, RZ ;  /* 0x0000003855ff7210 */ /* 0x000fc60007f9e0ff */
[----:B------:R-:W-:Y:S01]  /*1f10*/  IMAD.WIDE.U32 R84, R9, UR10, RZ ;  /* 0x0000000a09547c25 */ /* 0x000fe2000f8e00ff */
[----:B------:R-:W-:-:S03]  /*1f20*/  ISETP.GE.U32.AND P0, PT, R82, R76, PT ;  /* 0x0000004c5200720c */ /* 0x000fc60003f06070 */
[----:B------:R-:W-:Y:S01]  /*1f30*/  IMAD.X R78, RZ, RZ, R79, P1 ;  /* 0x000000ffff4e7224 */ /* 0x000fe200008e064f */
[----:B------:R-:W-:Y:S01]  /*1f40*/  IADD3 R82, P1, PT, R75, R82, RZ ;  /* 0x000000524b527210 */ /* 0x000fe20007f3e0ff */
[----:B------:R-:W-:Y:S02]  /*1f50*/  IMAD.IADD R59, R56, 0x1, R83 ;  /* 0x00000001383b7824 */ /* 0x000fe400078e0253 */
[----:B------:R-:W-:Y:S01]  /*1f60*/  IMAD.WIDE.U32 R84, P6, R10, UR11, R84 ;  /* 0x0000000b0a547c25 */ /* 0x000fe2000f8c0054 */
[----:B------:R-:W-:Y:S02]  /*1f70*/  ISETP.NE.U32.AND P2, PT, R82, RZ, PT ;  /* 0x000000ff5200720c */ /* 0x000fe40003f45070 */
[----:B------:R-:W-:Y:S01]  /*1f80*/  ISETP.GE.U32.AND.EX P0, PT, R59, R77, PT, P0 ;  /* 0x0000004d3b00720c */ /* 0x000fe20003f06100 */
[----:B------:R-:W-:-:S04]  /*1f90*/  IMAD.WIDE.U32 R62, R10, UR10, RZ ;  /* 0x0000000a0a3e7c25 */ /* 0x000fc8000f8e00ff */
[----:B------:R-:W-:Y:S01]  /*1fa0*/  IMAD.X R83, R78, 0x1, R59, P1 ;  /* 0x000000014e537824 */ /* 0x000fe200008e063b */
[----:B------:R-:W-:Y:S01]  /*1fb0*/  IADD3 RZ, P5, PT, R63, R84, RZ ;  /* 0x000000543fff7210 */ /* 0x000fe20007fbe0ff */
[----:B------:R-:W-:Y:S01]  /*1fc0*/  IMAD.MOV.U32 R80, RZ, RZ, R74 ;  /* 0x000000ffff507224 */ /* 0x000fe200078e004a */
[----:B------:R-:W-:Y:S01]  /*1fd0*/  ISETP.NE.U32.AND P1, PT, R75, RZ, PT ;  /* 0x000000ff4b00720c */ /* 0x000fe20003f25070 */
[----:B-1----:R-:W-:Y:S01]  /*1fe0*/  IMAD.WIDE.U32 R76, R13, UR12, RZ ;  /* 0x0000000c0d4c7c25 */ /* 0x002fe2000f8e00ff */
[----:B------:R-:W-:-:S03]  /*1ff0*/  ISETP.NE.AND.EX P2, PT, R83, RZ, PT, P2 ;  /* 0x000000ff5300720c */ /* 0x000fc60003f45320 */
[----:B------:R-:W-:Y:S01]  /*2000*/  IMAD.WIDE.U32 R62, R14, UR12, R80 ;  /* 0x0000000c0e3e7c25 */ /* 0x000fe2000f8e0050 */
[----:B------:R-:W-:-:S03]  /*2010*/  ISETP.NE.AND.EX P1, PT, R78, RZ, !P2, P1 ;  /* 0x000000ff4e00720c */ /* 0x000fc60005725310 */
[----:B------:R-:W-:Y:S01]  /*2020*/  IMAD.X R79, RZ, RZ, RZ, P6 ;  /* 0x000000ffff4f7224 */ /* 0x000fe200030e06ff */
[----:B------:R-:W-:Y:S01]  /*2030*/  ISETP.GE.U32.AND P2, PT, R62, R74, PT ;  /* 0x0000004a3e00720c */ /* 0x000fe20003f46070 */
[----:B------:R-:W-:-:S04]  /*2040*/  IMAD.WIDE.U32 R74, R10, UR10, R82 ;  /* 0x0000000a0a4a7c25 */ /* 0x000fc8000f8e0052 */
[----:B------:R-:W-:Y:S01]  /*2050*/  IMAD.MOV.U32 R78, RZ, RZ, R85 ;  /* 0x000000ffff4e7224 */ /* 0x000fe200078e0055 */
[----:B------:R-:W-:Y:S01]  /*2060*/  ISETP.LT.U32.AND P6, PT, R74, R82, PT ;  /* 0x000000524a00720c */ /* 0x000fe20003fc1070 */
[----:B------:R-:W-:Y:S02]  /*2070*/  IMAD.IADD R75, R84, 0x1, R75 ;  /* 0x00000001544b7824 */ /* 0x000fe400078e024b */
[----:B------:R-:W-:-:S03]  /*2080*/  IMAD.WIDE.U32.X R78, R9, UR11, R78, P5 ;  /* 0x0000000b094e7c25 */ /* 0x000fc6000a8e044e */
[----:B------:R-:W-:Y:S01]  /*2090*/  ISETP.LT.U32.OR.EX P1, PT, R75, R83, P1, P6 ;  /* 0x000000534b00720c */ /* 0x000fe20000f21560 */
[----:B------:R-:W-:-:S03]  /*20a0*/  IMAD.WIDE.U32 R76, P5, R14, UR13, R76 ;  /* 0x0000000d0e4c7c25 */ /* 0x000fc6000f8a004c */
[----:B------:R-:W-:Y:S01]  /*20b0*/  SEL R59, RZ, 0x1, !P1 ;  /* 0x00000001ff3b7807 */ /* 0x000fe20004800000 */
[----:B------:R-:W-:-:S03]  /*20c0*/  IMAD.WIDE.U32 R82, R14, UR12, RZ ;  /* 0x0000000c0e527c25 */ /* 0x000fc6000f8e00ff */
[----:B------:R-:W-:Y:S01]  /*20d0*/  IADD3 R82, P1, PT, R59, R78, RZ ;  /* 0x0000004e3b527210 */ /* 0x000fe20007f3e0ff */
[----:B------:R-:W-:Y:S01]  /*20e0*/  IMAD.IADD R63, R76, 0x1, R63 ;  /* 0x000000014c3f7824 */ /* 0x000fe200078e023f */
[----:B------:R-:W-:Y:S01]  /*20f0*/  IADD3 RZ, P6, PT, R83, R76, RZ ;  /* 0x0000004c53ff7210 */ /* 0x000fe20007fde0ff */
[----:B------:R-:W-:Y:S02]  /*2100*/  IMAD.X R85, RZ, RZ, RZ, P5 ;  /* 0x000000ffff557224 */ /* 0x000fe400028e06ff */
[----:B------:R-:W-:Y:S01]  /*2110*/  IMAD.MOV.U32 R84, RZ, RZ, R77 ;  /* 0x000000ffff547224 */ /* 0x000fe200078e004d */
[----:B------:R-:W-:Y:S01]  /*2120*/  ISETP.GE.U32.AND.EX P2, PT, R63, R81, PT, P2 ;  /* 0x000000513f00720c */ /* 0x000fe20003f46120 */
[----:B------:R-:W-:-:S03]  /*2130*/  IMAD.WIDE.U32 R80, R11, UR10, RZ ;  /* 0x0000000a0b507c25 */ /* 0x000fc6000f8e00ff */
[----:B------:R-:W-:Y:S01]  /*2140*/  SEL R83, RZ, 0x1, P2 ;  /* 0x00000001ff537807 */ /* 0x000fe20001000000 */
[----:B------:R-:W-:-:S04]  /*2150*/  IMAD.WIDE.U32.X R84, R13, UR13, R84, P6 ;  /* 0x0000000d0d547c25 */ /* 0x000fc8000b0e0454 */
[----:B------:R-:W-:Y:S01]  /*2160*/  IMAD.WIDE.U32 R76, P5, R12, UR11, R80 ;  /* 0x0000000b0c4c7c25 */ /* 0x000fe2000f8a0050 */
[----:B------:R-:W-:-:S03]  /*2170*/  IADD3 R83, P2, PT, R83, R84, RZ ;  /* 0x0000005453537210 */ /* 0x000fc60007f5e0ff */
[----:B------:R-:W-:-:S04]  /*2180*/  IMAD.WIDE.U32 R80, R12, UR10, RZ ;  /* 0x0000000a0c507c25 */ /* 0x000fc8000f8e00ff */
[----:B------:R-:W-:Y:S01]  /*2190*/  IMAD.X R59, RZ, RZ, R79, P1 ;  /* 0x000000ffff3b7224 */ /* 0x000fe200008e064f */
[----:B------:R-:W-:Y:S01]  /*21a0*/  IADD3 RZ, P6, PT, R81, R76, RZ ;  /* 0x0000004c51ff7210 */ /* 0x000fe20007fde0ff */
[----:B------:R-:W-:Y:S01]  /*21b0*/  IMAD.WIDE.U32 R78, R7, UR12, RZ ;  /* 0x0000000c074e7c25 */ /* 0x000fe2000f8e00ff */
[----:B------:R-:W-:-:S03]  /*21c0*/  IADD3 R74, P1, PT, R83, R74, RZ ;  /* 0x0000004a534a7210 */ /* 0x000fc60007f3e0ff */
[----:B------:R-:W-:Y:S02]  /*21d0*/  IMAD.X R84, RZ, RZ, R85, P2 ;  /* 0x000000ffff547224 */ /* 0x000fe400010e0655 */
[----:B------:R-:W-:Y:S02]  /*21e0*/  IMAD.X R81, RZ, RZ, RZ, P3 ;  /* 0x000000ffff517224 */ /* 0x000fe400018e06ff */
[----:B------:R-:W-:Y:S02]  /*21f0*/  IMAD.MOV.U32 R80, RZ, RZ, R57 ;  /* 0x000000ffff507224 */ /* 0x000fe400078e0039 */
[----:B------:R-:W-:-:S04]  /*2200*/  IMAD.WIDE.U32 R78, P2, R8, UR13, R78 ;  /* 0x0000000d084e7c25 */ /* 0x000fc8000f84004e */
[----:B------:R-:W-:-:S04]  /*2210*/  IMAD.WIDE.U32 R56, R8, UR12, RZ ;  /* 0x0000000c08387c25 */ /* 0x000fc8000f8e00ff */
[----:B------:R-:W-:Y:S01]  /*2220*/  IMAD.WIDE.U32.X R80, R11, UR9, R80, P4 ;  /* 0x000000090b507c25 */ /* 0x000fe2000a0e0450 */
[----:B------:R-:W-:Y:S02]  /*2230*/  ISETP.NE.U32.AND P4, PT, R74, RZ, PT ;  /* 0x000000ff4a00720c */ /* 0x000fe40003f85070 */
[----:B------:R-:W-:Y:S01]  /*2240*/  IADD3 RZ, P3, PT, R57, R78, RZ ;  /* 0x0000004e39ff7210 */ /* 0x000fe20007f7e0ff */
[----:B------:R-:W-:Y:S01]  /*2250*/  IMAD.X R75, R84, 0x1, R75, P1 ;  /* 0x00000001544b7824 */ /* 0x000fe200008e064b */
[----:B------:R-:W-:Y:S01]  /*2260*/  ISETP.NE.U32.AND P1, PT, R83, RZ, PT ;  /* 0x000000ff5300720c */ /* 0x000fe20003f25070 */
[----:B------:R-:W-:Y:S01]  /*2270*/  IMAD.X R83, RZ, RZ, RZ, P2 ;  /* 0x000000ffff537224 */ /* 0x000fe200010e06ff */
[----:B------:R-:W-:Y:S01]  /*2280*/  SEL R57, RZ, 0x1, P0 ;  /* 0x00000001ff397807 */ /* 0x000fe20000000000 */
[----:B------:R-:W-:Y:S01]  /*2290*/  IMAD.WIDE.U32 R88, R11, UR14, RZ ;  /* 0x0000000e0b587c25 */ /* 0x000fe2000f8e00ff */
[----:B------:R-:W-:-:S04]  /*22a0*/  ISETP.NE.AND.EX P4, PT, R75, RZ, PT, P4 ;  /* 0x000000ff4b00720c */ /* 0x000fc80003f85340 */
[----:B------:R-:W-:Y:S02]  /*22b0*/  ISETP.NE.AND.EX P1, PT, R84, RZ, !P4, P1 ;  /* 0x000000ff5400720c */ /* 0x000fe40006725310 */
[----:B------:R-:W-:Y:S01]  /*22c0*/  IADD3 R80, P0, P4, R82, R80, R57 ;  /* 0x0000005052507210 */ /* 0x000fe20007c1e039 */
[----:B------:R-:W-:-:S03]  /*22d0*/  IMAD.WIDE.U32 R56, R8, UR12, R74 ;  /* 0x0000000c08387c25 */ /* 0x000fc6000f8e004a */
[----:B------:R-:W-:Y:S01]  /*22e0*/  IADD3.X R81, PT, PT, R59, R81, RZ, P0, P4 ;  /* 0x000000513b517210 */ /* 0x000fe200007e84ff */
[----:B------:R-:W-:Y:S01]  /*22f0*/  IMAD.IADD R57, R78, 0x1, R57 ;  /* 0x000000014e397824 */ /* 0x000fe200078e0239 */
[----:B------:R-:W-:Y:S02]  /*2300*/  ISETP.NE.U32.AND P2, PT, R80, RZ, PT ;  /* 0x000000ff5000720c */ /* 0x000fe40003f45070 */
[----:B------:R-:W-:Y:S02]  /*2310*/  ISETP.LT.U32.AND P4, PT, R56, R74, PT ;  /* 0x0000004a3800720c */ /* 0x000fe40003f81070 */
[----:B------:R-:W-:Y:S01]  /*2320*/  ISETP.NE.U32.AND P0, PT, R82, RZ, PT ;  /* 0x000000ff5200720c */ /* 0x000fe20003f05070 */
[----:B------:R-:W-:Y:S01]  /*2330*/  IMAD.MOV.U32 R82, RZ, RZ, R79 ;  /* 0x000000ffff527224 */ /* 0x000fe200078e004f */
[----:B------:R-:W-:Y:S01]  /*2340*/  ISETP.NE.AND.EX P2, PT, R81, RZ, PT, P2 ;  /* 0x000000ff5100720c */ /* 0x000fe20003f45320 */
[----:B------:R-:W-:Y:S01]  /*2350*/  IMAD.WIDE.U32 R78, R9, UR12, RZ ;  /* 0x0000000c094e7c25 */ /* 0x000fe2000f8e00ff */
[----:B------:R-:W-:-:S02]  /*2360*/  ISETP.LT.U32.OR.EX P1, PT, R57, R75, P1, P4 ;  /* 0x0000004b3900720c */ /* 0x000fc40000f21540 */
[----:B------:R-:W-:Y:S01]  /*2370*/  ISETP.NE.AND.EX P0, PT, R59, RZ, !P2, P0 ;  /* 0x000000ff3b00720c */ /* 0x000fe20005705300 */
[----:B------:R-:W-:Y:S01]  /*2380*/  IMAD.WIDE.U32.X R82, R7, UR13, R82, P3 ;  /* 0x0000000d07527c25 */ /* 0x000fe200098e0452 */
[----:B------:R-:W-:-:S03]  /*2390*/  SEL R59, RZ, 0x1, !P1 ;  /* 0x00000001ff3b7807 */ /* 0x000fc60004800000 */
[----:B------:R-:W-:Y:S01]  /*23a0*/  IMAD.WIDE.U32 R74, R12, UR10, R80 ;  /* 0x0000000a0c4a7c25 */ /* 0x000fe2000f8e0050 */
[----:B------:R-:W-:-:S03]  /*23b0*/  IADD3 R82, P1, PT, R59, R82, RZ ;  /* 0x000000523b527210 */ /* 0x000fc60007f3e0ff */
[----:B------:R-:W-:Y:S01]  /*23c0*/  IMAD.IADD R75, R76, 0x1, R75 ;  /* 0x000000014c4b7824 */ /* 0x000fe200078e024b */
[----:B------:R-:W-:Y:S01]  /*23d0*/  ISETP.LT.U32.AND P2, PT, R74, R80, PT ;  /* 0x000000504a00720c */ /* 0x000fe20003f41070 */
[----:B------:R-:W-:Y:S01]  /*23e0*/  IMAD.X R59, RZ, RZ, R83, P1 ;  /* 0x000000ffff3b7224 */ /* 0x000fe200008e0653 */
[----:B------:R-:W-:Y:S01]  /*23f0*/  IADD3 R74, P1, PT, R82, R74, RZ ;  /* 0x0000004a524a7210 */ /* 0x000fe20007f3e0ff */
[----:B------:R-:W-:Y:S01]  /*2400*/  IMAD.WIDE.U32 R78, P3, R10, UR13, R78 ;  /* 0x0000000d0a4e7c25 */ /* 0x000fe2000f86004e */
[----:B------:R-:W-:Y:S02]  /*2410*/  ISETP.LT.U32.OR.EX P0, PT, R75, R81, P0, P2 ;  /* 0x000000514b00720c */ /* 0x000fe40000701520 */
[----:B------:R-:W-:Y:S01]  /*2420*/  ISETP.NE.U32.AND P4, PT, R74, RZ, PT ;  /* 0x000000ff4a00720c */ /* 0x000fe20003f85070 */
[----:B------:R-:W-:Y:S01]  /*2430*/  IMAD.X R75, R59, 0x1, R75, P1 ;  /* 0x000000013b4b7824 */ /* 0x000fe200008e064b */
[----:B------:R-:W-:Y:S01]  /*2440*/  ISETP.NE.U32.AND P1, PT, R82, RZ, PT ;  /* 0x000000ff5200720c */ /* 0x000fe20003f25070 */
[----:B------:R-:W-:-:S03]  /*2450*/  IMAD.WIDE.U32 R80, R10, UR12, RZ ;  /* 0x0000000c0a507c25 */ /* 0x000fc6000f8e00ff */
[----:B------:R-:W-:Y:S01]  /*2460*/  ISETP.NE.AND.EX P4, PT, R75, RZ, PT, P4 ;  /* 0x000000ff4b00720c */ /* 0x000fe20003f85340 */
[----:B------:R-:W-:Y:S01]  /*2470*/  IMAD.WIDE.U32 R82, R10, UR12, R74 ;  /* 0x0000000c0a527c25 */ /* 0x000fe2000f8e004a */
[----:B------:R-:W-:Y:S02]  /*2480*/  IADD3 RZ, P2, PT, R81, R78, RZ ;  /* 0x0000004e51ff7210 */ /* 0x000fe40007f5e0ff */
[----:B------:R-:W-:Y:S01]  /*2490*/  ISETP.NE.AND.EX P1, PT, R59, RZ, !P4, P1 ;  /* 0x000000ff3b00720c */ /* 0x000fe20006725310 */
[----:B------:R-:W-:Y:S01]  /*24a0*/  IMAD.IADD R59, R78, 0x1, R83 ;  /* 0x000000014e3b7824 */ /* 0x000fe200078e0253 */
[----:B------:R-:W-:Y:S01]  /*24b0*/  ISETP.LT.U32.AND P4, PT, R82, R74, PT ;  /* 0x0000004a5200720c */ /* 0x000fe20003f81070 */
[----:B------:R-:W-:Y:S02]  /*24c0*/  IMAD.X R81, RZ, RZ, RZ, P3 ;  /* 0x000000ffff517224 */ /* 0x000fe400018e06ff */
[----:B------:R-:W-:Y:S01]  /*24d0*/  IMAD.MOV.U32 R80, RZ, RZ, R79 ;  /* 0x000000ffff507224 */ /* 0x000fe200078e004f */
[----:B------:R-:W-:Y:S01]  /*24e0*/  ISETP.LT.U32.OR.EX P1, PT, R59, R75, P1, P4 ;  /* 0x0000004b3b00720c */ /* 0x000fe20000f21540 */
[----:B------:R-:W-:-:S03]  /*24f0*/  IMAD.WIDE.U32 R74, R11, UR12, RZ ;  /* 0x0000000c0b4a7c25 */ /* 0x000fc6000f8e00ff */
[----:B------:R-:W-:Y:S01]  /*2500*/  SEL R83, RZ, 0x1, !P1 ;  /* 0x00000001ff537807 */ /* 0x000fe20004800000 */
[----:B------:R-:W-:-:S04]  /*2510*/  IMAD.WIDE.U32 R78, R12, UR12, RZ ;  /* 0x0000000c0c4e7c25 */ /* 0x000fc8000f8e00ff */
[----:B------:R-:W-:-:S04]  /*2520*/  IMAD.WIDE.U32 R74, P3, R12, UR13, R74 ;  /* 0x0000000d0c4a7c25 */ /* 0x000fc8000f86004a */
[----:B------:R-:W-:Y:S01]  /*2530*/  IMAD.WIDE.U32.X R80, R9, UR13, R80, P2 ;  /* 0x0000000d09507c25 */ /* 0x000fe200090e0450 */
[----:B------:R-:W-:-:S03]  /*2540*/  IADD3 RZ, P2, PT, R79, R74, RZ ;  /* 0x0000004a4fff7210 */ /* 0x000fc60007f5e0ff */
[----:B------:R-:W-:Y:S01]  /*2550*/  IMAD.X R79, RZ, RZ, RZ, P5 ;  /* 0x000000ffff4f7224 */ /* 0x000fe200028e06ff */
[----:B------:R-:W-:Y:S01]  /*2560*/  IADD3 R83, P1, PT, R83, R80, RZ ;  /* 0x0000005053537210 */ /* 0x000fe20007f3e0ff */
[----:B------:R-:W-:Y:S01]  /*2570*/  IMAD.MOV.U32 R78, RZ, RZ, R77 ;  /* 0x000000ffff4e7224 */ /* 0x000fe200078e004d */
[----:B------:R-:W-:Y:S01]  /*2580*/  SEL R80, RZ, 0x1, !P0 ;  /* 0x00000001ff507807 */ /* 0x000fe20004000000 */
[----:B------:R-:W-:-:S04]  /*2590*/  IMAD.WIDE.U32 R76, R13, UR14, RZ ;  /* 0x0000000e0d4c7c25 */ /* 0x000fc8000f8e00ff */
[----:B------:R-:W-:-:S04]  /*25a0*/  IMAD.WIDE.U32.X R78, R11, UR11, R78, P6 ;  /* 0x0000000b0b4e7c25 */ /* 0x000fc8000b0e044e */
[----:B------:R-:W-:Y:S01]  /*25b0*/  IMAD.X R85, RZ, RZ, R81, P1 ;  /* 0x000000ffff557224 */ /* 0x000fe200008e0651 */
[----:B------:R-:W-:Y:S01]  /*25c0*/  IADD3 R80, P0, P1, R83, R78, R80 ;  /* 0x0000004e53507210 */ /* 0x000fe2000791e050 */
[----:B------:R-:W-:-:S03]  /*25d0*/  IMAD.WIDE.U32 R76, P4, R14, UR15, R76 ;  /* 0x0000000f0e4c7c25 */ /* 0x000fc6000f88004c */
[----:B------:R-:W-:Y:S02]  /*25e0*/  IADD3.X R81, PT, PT, R85, R79, RZ, P0, P1 ;  /* 0x0000004f55517210 */ /* 0x000fe400007e24ff */
[----:B------:R-:W-:Y:S02]  /*25f0*/  ISETP.NE.U32.AND P0, PT, R80, RZ, PT ;  /* 0x000000ff5000720c */ /* 0x000fe40003f05070 */
[----:B------:R-:W-:Y:S01]  /*2600*/  ISETP.NE.U32.AND P1, PT, R83, RZ, PT ;  /* 0x000000ff5300720c */ /* 0x000fe20003f25070 */
[----:B------:R-:W-:Y:S01]  /*2610*/  IMAD.WIDE.U32 R78, R12, UR12, R80 ;  /* 0x0000000c0c4e7c25 */ /* 0x000fe2000f8e0050 */
[----:B------:R-:W-:-:S03]  /*2620*/  ISETP.NE.AND.EX P0, PT, R81, RZ, PT, P0 ;  /* 0x000000ff5100720c */ /* 0x000fc60003f05300 */
[----:B------:R-:W-:Y:S01]  /*2630*/  IMAD.IADD R79, R74, 0x1, R79 ;  /* 0x000000014a4f7824 */ /* 0x000fe200078e024f */
[----:B------:R-:W-:Y:S01]  /*2640*/  ISETP.NE.AND.EX P0, PT, R85, RZ, !P0, P1 ;  /* 0x000000ff5500720c */ /* 0x000fe20004705310 */
[----:B------:R-:W-:Y:S01]  /*2650*/  IMAD.WIDE.U32 R84, R14, UR14, RZ ;  /* 0x0000000e0e547c25 */ /* 0x000fe2000f8e00ff */
[----:B------:R-:W-:-:S03]  /*2660*/  ISETP.LT.U32.AND P1, PT, R78, R80, PT ;  /* 0x000000504e00720c */ /* 0x000fc60003f21070 */
[----:B------:R-:W-:Y:S01]  /*2670*/  IMAD.MOV.U32 R80, RZ, RZ, R75 ;  /* 0x000000ffff507224 */ /* 0x000fe200078e004b */
[----:B------:R-:W-:Y:S01]  /*2680*/  IADD3 RZ, P5, PT, R85, R76, RZ ;  /* 0x0000004c55ff7210 */ /* 0x000fe20007fbe0ff */
[----:B------:R-:W-:Y:S01]  /*2690*/  IMAD.WIDE.U32 R74, R14, UR14, R56 ;  /* 0x0000000e0e4a7c25 */ /* 0x000fe2000f8e0038 */
[----:B------:R-:W-:-:S03]  /*26a0*/  ISETP.LT.U32.OR.EX P0, PT, R79, R81, P0, P1 ;  /* 0x000000514f00720c */ /* 0x000fc60000701510 */
[----:B------:R-:W-:Y:S01]  /*26b0*/  IMAD.IADD R76, R76, 0x1, R75 ;  /* 0x000000014c4c7824 */ /* 0x000fe200078e024b */
[----:B------:R-:W-:Y:S01]  /*26c0*/  ISETP.GE.U32.AND P1, PT, R74, R56, PT ;  /* 0x000000384a00720c */ /* 0x000fe20003f26070 */
[----:B------:R-:W-:Y:S02]  /*26d0*/  IMAD.X R85, RZ, RZ, RZ, P4 ;  /* 0x000000ffff557224 */ /* 0x000fe400020e06ff */
[----:B------:R-:W-:Y:S01]  /*26e0*/  IMAD.MOV.U32 R84, RZ, RZ, R77 ;  /* 0x000000ffff547224 */ /* 0x000fe200078e004d */
[----:B------:R-:W-:Y:S01]  /*26f0*/  ISETP.GE.U32.AND.EX P1, PT, R76, R57, PT, P1 ;  /* 0x000000394c00720c */ /* 0x000fe20003f26110 */
[----:B------:R-:W-:Y:S02]  /*2700*/  IMAD.X R81, RZ, RZ, RZ, P3 ;  /* 0x000000ffff517224 */ /* 0x000fe400018e06ff */
[----:B------:R-:W-:Y:S01]  /*2710*/  IMAD.WIDE.U32.X R84, R13, UR15, R84, P5 ;  /* 0x0000000f0d547c25 */ /* 0x000fe2000a8e0454 */
[----:B------:R-:W-:-:S03]  /*2720*/  SEL R13, RZ, 0x1, P1 ;  /* 0x00000001ff0d7807 */ /* 0x000fc60000800000 */
[----:B------:R-:W-:Y:S01]  /*2730*/  IMAD.WIDE.U32.X R80, R11, UR13, R80, P2 ;  /* 0x0000000d0b507c25 */ /* 0x000fe200090e0450 */
[----:B------:R-:W-:-:S03]  /*2740*/  IADD3 R14, P1, PT, R13, R84, RZ ;  /* 0x000000540d0e7210 */ /* 0x000fc60007f3e0ff */
[----:B------:R-:W-:Y:S01]  /*2750*/  IMAD.WIDE.U32 R88, P2, R12, UR15, R88 ;  /* 0x0000000f0c587c25 */ /* 0x000fe2000f840058 */
[----:B------:R-:W-:-:S03]  /*2760*/  IADD3 R56, P3, PT, R14, R82, RZ ;  /* 0x000000520e387210 */ /* 0x000fc60007f7e0ff */
[----:B------:R-:W-:Y:S01]  /*2770*/  IMAD.X R13, RZ, RZ, R85, P1 ;  /* 0x000000ffff0d7224 */ /* 0x000fe200008e0655 */
[----:B------:R-:W-:Y:S01]  /*2780*/  ISETP.NE.U32.AND P1, PT, R14, RZ, PT ;  /* 0x000000ff0e00720c */ /* 0x000fe20003f25070 */
[----:B------:R-:W-:-:S04]  /*2790*/  IMAD.WIDE.U32 R84, R7, UR14, RZ ;  /* 0x0000000e07547c25 */ /* 0x000fc8000f8e00ff */
[----:B------:R-:W-:-:S04]  /*27a0*/  IMAD.WIDE.U32 R82, R8, UR14, RZ ;  /* 0x0000000e08527c25 */ /* 0x000fc8000f8e00ff */
[----:B------:R-:W-:-:S04]  /*27b0*/  IMAD.WIDE.U32 R84, P5, R8, UR15, R84 ;  /* 0x0000000f08547c25 */ /* 0x000fc8000f8a0054 */
[----:B------:R-:W-:Y:S01]  /*27c0*/  IMAD.X R57, R13, 0x1, R59, P3 ;  /* 0x000000010d397824 */ /* 0x000fe200018e063b */
[----:B------:R-:W-:Y:S01]  /*27d0*/  ISETP.NE.U32.AND P3, PT, R56, RZ, PT ;  /* 0x000000ff3800720c */ /* 0x000fe20003f65070 */
[----:B------:R-:W-:Y:S01]  /*27e0*/  IMAD.X R87, RZ, RZ, RZ, P5 ;  /* 0x000000ffff577224 */ /* 0x000fe200028e06ff */
[----:B------:R-:W-:Y:S01]  /*27f0*/  IADD3 RZ, P4, PT, R83, R84, RZ ;  /* 0x0000005453ff7210 */ /* 0x000fe20007f9e0ff */
[----:B------:R-:W-:Y:S01]  /*2800*/  IMAD.WIDE.U32 R82, R8, UR14, R56 ;  /* 0x0000000e08527c25 */ /* 0x000fe2000f8e0038 */
[----:B------:R-:W-:-:S03]  /*2810*/  ISETP.NE.AND.EX P3, PT, R57, RZ, PT, P3 ;  /* 0x000000ff3900720c */ /* 0x000fc60003f65330 */
[----:B------:R-:W-:Y:S01]  /*2820*/  IMAD.MOV.U32 R86, RZ, RZ, R85 ;  /* 0x000000ffff567224 */ /* 0x000fe200078e0055 */
[----:B------:R-:W-:Y:S01]  /*2830*/  ISETP.NE.AND.EX P1, PT, R13, RZ, !P3, P1 ;  /* 0x000000ff0d00720c */ /* 0x000fe20005f25310 */
[----:B------:R-:W-:Y:S01]  /*2840*/  IMAD.IADD R13, R84, 0x1, R83 ;  /* 0x00000001540d7824 */ /* 0x000fe200078e0253 */
[----:B------:R-:W-:Y:S01]  /*2850*/  ISETP.LT.U32.AND P3, PT, R82, R56, PT ;  /* 0x000000385200720c */ /* 0x000fe20003f61070 */
[----:B------:R-:W-:-:S03]  /*2860*/  IMAD.WIDE.U32.X R86, R7, UR15, R86, P4 ;  /* 0x0000000f07567c25 */ /* 0x000fc6000a0e0456 */
[----:B------:R-:W-:Y:S01]  /*2870*/  ISETP.LT.U32.OR.EX P1, PT, R13, R57, P1, P3 ;  /* 0x000000390d00720c */ /* 0x000fe20000f21530 */
[----:B------:R-:W-:-:S03]  /*2880*/  IMAD.WIDE.U32 R84, R9, UR14, RZ ;  /* 0x0000000e09547c25 */ /* 0x000fc6000f8e00ff */
[----:B------:R-:W-:Y:S01]  /*2890*/  SEL R7, RZ, 0x1, !P1 ;  /* 0x00000001ff077807 */ /* 0x000fe20004800000 */
[----:B------:R-:W-:Y:S02]  /*28a0*/  IMAD.X R91, RZ, RZ, RZ, P2 ;  /* 0x000000ffff5b7224 */ /* 0x000fe400010e06ff */
[----:B------:R-:W-:Y:S01]  /*28b0*/  IMAD.WIDE.U32 R84, P4, R10, UR15, R84 ;  /* 0x0000000f0a547c25 */ /* 0x000fe2000f880054 */
[----:B------:R-:W-:-:S03]  /*28c0*/  IADD3 R7, P1, PT, R7, R86, RZ ;  /* 0x0000005607077210 */ /* 0x000fc60007f3e0ff */
[----:B------:R-:W-:Y:S01]  /*28d0*/  IMAD.MOV.U32 R90, RZ, RZ, R89 ;  /* 0x000000ffff5a7224 */ /* 0x000fe200078e0059 */
[C---:B------:R-:W-:Y:S01]  /*28e0*/  ISETP.NE.U32.AND P5, PT, R7.reuse, RZ, PT ;  /* 0x000000ff0700720c */ /* 0x040fe20003fa5070 */
[----:B------:R-:W-:Y:S01]  /*28f0*/  IMAD.X R8, RZ, RZ, R87, P1 ;  /* 0x000000ffff087224 */ /* 0x000fe200008e0657 */
[----:B------:R-:W-:Y:S01]  /*2900*/  IADD3 R56, P1, PT, R7, R78, RZ ;  /* 0x0000004e07387210 */ /* 0x000fe20007f3e0ff */
[----:B------:R-:W-:-:S04]  /*2910*/  IMAD.WIDE.U32 R86, R10, UR14, RZ ;  /* 0x0000000e0a567c25 */ /* 0x000fc8000f8e00ff */
[----:B------:R-:W-:Y:S01]  /*2920*/  IMAD.X R57, R8, 0x1, R79, P1 ;  /* 0x0000000108397824 */ /* 0x000fe200008e064f */
[----:B------:R-:W-:Y:S01]  /*2930*/  ISETP.NE.U32.AND P1, PT, R56, RZ, PT ;  /* 0x000000ff3800720c */ /* 0x000fe20003f25070 */
[----:B------:R-:W-:Y:S01]  /*2940*/  IMAD.MOV.U32 R86, RZ, RZ, R85 ;  /* 0x000000ffff567224 */ /* 0x000fe200078e0055 */
[----:B------:R-:W-:Y:S01]  /*2950*/  IADD3 RZ, P3, PT, R87, R84, RZ ;  /* 0x0000005457ff7210 */ /* 0x000fe20007f7e0ff */
[----:B------:R-:W-:Y:S01]  /*2960*/  IMAD.WIDE.U32 R78, R10, UR14, R56 ;  /* 0x0000000e0a4e7c25 */ /* 0x000fe2000f8e0038 */
[----:B------:R-:W-:Y:S02]  /*2970*/  ISETP.NE.AND.EX P1, PT, R57, RZ, PT, P1 ;  /* 0x000000ff3900720c */ /* 0x000fe40003f25310 */
[----:B------:R-:W-:Y:S01]  /*2980*/  SEL R85, RZ, 0x1, !P0 ;  /* 0x00000001ff557807 */ /* 0x000fe20004000000 */
[----:B------:R-:W-:Y:S01]  /*2990*/  IMAD.IADD R7, R84, 0x1, R79 ;  /* 0x0000000154077824 */ /* 0x000fe200078e024f */
[----:B------:R-:W-:Y:S01]  /*29a0*/  ISETP.NE.AND.EX P1, PT, R8, RZ, !P1, P5 ;  /* 0x000000ff0800720c */ /* 0x000fe20004f25350 */
[----:B------:R-:W-:Y:S01]  /*29b0*/  IMAD.X R87, RZ, RZ, RZ, P4 ;  /* 0x000000ffff577224 */ /* 0x000fe200020e06ff */
[----:B------:R-:W-:Y:S01]  /*29c0*/  ISETP.LT.U32.AND P5, PT, R78, R56, PT ;  /* 0x000000384e00720c */ /* 0x000fe20003fa1070 */
[----:B------:R-:W-:-:S03]  /*29d0*/  IMAD.WIDE.U32.X R86, R9, UR15, R86, P3 ;  /* 0x0000000f09567c25 */ /* 0x000fc600098e0456 */
[----:B------:R-:W-:Y:S02]  /*29e0*/  ISETP.LT.U32.OR.EX P1, PT, R7, R57, P1, P5 ;  /* 0x000000390700720c */ /* 0x000fe40000f21550 */
[----:B------:R-:W0:Y:S02]  /*29f0*/  LDC.64 R56, c[0x3][RZ] ;  /* 0x00c00000ff387b82 */ /* 0x000e240000000a00 */
[----:B------:R-:W-:-:S04]  /*2a00*/  SEL R9, RZ, 0x1, !P1 ;  /* 0x00000001ff097807 */ /* 0x000fc80004800000 */
[----:B------:R-:W-:Y:S01]  /*2a10*/  IADD3 R14, P1, PT, R9, R86, RZ ;  /* 0x00000056090e7210 */ /* 0x000fe20007f3e0ff */
[----:B------:R-:W-:-:S04]  /*2a20*/  IMAD.WIDE.U32 R8, R12, UR14, RZ ;  /* 0x0000000e0c087c25 */ /* 0x000fc8000f8e00ff */
[----:B------:R-:W-:Y:S01]  /*2a30*/  IMAD.X R10, RZ, RZ, R87, P1 ;  /* 0x000000ffff0a7224 */ /* 0x000fe200008e0657 */
[----:B------:R-:W-:Y:S01]  /*2a40*/  IADD3 RZ, P3, PT, R9, R88, RZ ;  /* 0x0000005809ff7210 */ /* 0x000fe20007f7e0ff */
[----:B------:R-:W-:Y:S01]  /*2a50*/  IMAD R9, R73, 0x18f5a7c5, RZ ;  /* 0x18f5a7c549097824 */ /* 0x000fe200078e02ff */
[----:B------:R-:W-:-:S03]  /*2a60*/  IADD3 R84, P0, P1, R14, R80, R85 ;  /* 0x000000500e547210 */ /* 0x000fc6000791e055 */
[----:B------:R-:W-:Y:S01]  /*2a70*/  IMAD R59, R58, 0x4b0d7b56, R9 ;  /* 0x4b0d7b563a3b7824 */ /* 0x000fe200078e0209 */
[----:B------:R-:W-:Y:S01]  /*2a80*/  IADD3.X R85, PT, PT, R10, R81, RZ, P0, P1 ;  /* 0x000000510a557210 */ /* 0x000fe200007e24ff */
[----:B------:R-:W-:Y:S01]  /*2a90*/  IMAD.WIDE.U32 R8, R58, 0x18f5a7c5, RZ ;  /* 0x18f5a7c53a087825 */ /* 0x000fe200078e00ff */
[----:B------:R-:W-:Y:S02]  /*2aa0*/  ISETP.NE.U32.AND P0, PT, R84, RZ, PT ;  /* 0x000000ff5400720c */ /* 0x000fe40003f05070 */
[----:B------:R-:W-:Y:S01]  /*2ab0*/  ISETP.NE.U32.AND P1, PT, R14, RZ, PT ;  /* 0x000000ff0e00720c */ /* 0x000fe20003f25070 */
[----:B------:R-:W-:Y:S01]  /*2ac0*/  IMAD.IADD R9, R9, 0x1, R59 ;  /* 0x0000000109097824 */ /* 0x000fe200078e023b */
[----:B------:R-:W-:Y:S01]  /*2ad0*/  ISETP.NE.AND.EX P0, PT, R85, RZ, PT, P0 ;  /* 0x000000ff5500720c */ /* 0x000fe20003f05300 */
[----:B------:R-:W-:-:S03]  /*2ae0*/  IMAD.WIDE.U32 R80, R12, UR14, R84 ;  /* 0x0000000e0c507c25 */ /* 0x000fc6000f8e0054 */
[----:B------:R-:W-:Y:S01]  /*2af0*/  ISETP.NE.AND.EX P0, PT, R10, RZ, !P0, P1 ;  /* 0x000000ff0a00720c */ /* 0x000fe20004705310 */
[----:B0-----:R-:W-:Y:S01]  /*2b00*/  IMAD.WIDE.U32 R86, R9, R56, RZ ;  /* 0x0000003809567225 */ /* 0x001fe200078e00ff */
[----:B------:R-:W-:-:S03]  /*2b10*/  ISETP.LT.U32.AND P1, PT, R80, R84, PT ;  /* 0x000000545000720c */ /* 0x000fc60003f21070 */
[----:B------:R-:W-:Y:S02]  /*2b20*/  IMAD.IADD R12, R88, 0x1, R81 ;  /* 0x00000001580c7824 */ /* 0x000fe400078e0251 */
[----:B------:R-:W-:-:S03]  /*2b30*/  IMAD.WIDE.U32 R86, P2, R8, R57, R86 ;  /* 0x0000003908567225 */ /* 0x000fc60007840056 */
[----:B------:R-:W-:Y:S01]  /*2b40*/  ISETP.LT.U32.OR.EX P0, PT, R12, R85, P0, P1 ;  /* 0x000000550c00720c */ /* 0x000fe20000701510 */
[----:B------:R-:W-:-:S04]  /*2b50*/  IMAD.WIDE.U32 R88, R8, R56, RZ ;  /* 0x0000003808587225 */ /* 0x000fc800078e00ff */
[----:B------:R-:W-:Y:S01]  /*2b60*/  IMAD.X R85, RZ, RZ, RZ, P2 ;  /* 0x000000ffff557224 */ /* 0x000fe200010e06ff */
[----:B------:R-:W-:Y:S01]  /*2b70*/  IADD3 R14, P2, PT, R89, R86, RZ ;  /* 0x00000056590e7210 */ /* 0x000fe20007f5e0ff */
[----:B------:R-:W-:Y:S01]  /*2b80*/  IMAD.MOV.U32 R84, RZ, RZ, R87 ;  /* 0x000000ffff547224 */ /* 0x000fe200078e0057 */
[----:B------:R-:W-:Y:S01]  /*2b90*/  LOP3.LUT R89, RZ, R88, RZ, 0x33, !PT ;  /* 0x00000058ff597212 */ /* 0x000fe200078e33ff */
[----:B------:R-:W-:Y:S01]  /*2ba0*/  IMAD.WIDE.U32.X R10, R11, UR15, R90, P3 ;  /* 0x0000000f0b0a7c25 */ /* 0x000fe200098e045a */
[----:B------:R-:W-:Y:S02]  /*2bb0*/  LOP3.LUT R14, RZ, R14, RZ, 0x33, !PT ;  /* 0x0000000eff0e7212 */ /* 0x000fe400078e33ff */
[----:B------:R-:W-:Y:S01]  /*2bc0*/  ISETP.GT.U32.AND P1, PT, R58, R89, PT ;  /* 0x000000593a00720c */ /* 0x000fe20003f24070 */
[----:B------:R-:W-:Y:S01]  /*2bd0*/  IMAD.WIDE.U32.X R84, R9, R57, R84, P2 ;  /* 0x0000003909547225 */ /* 0x000fe200010e0454 */
[----:B------:R-:W0:Y:S02]  /*2be0*/  LDC.64 R58, c[0x3][0x8] ;  /* 0x00c00200ff3a7b82 */ /* 0x000e240000000a00 */
[----:B------:R-:W-:-:S04]  /*2bf0*/  ISETP.GT.U32.AND.EX P1, PT, R73, R14, PT, P1 ;  /* 0x0000000e4900720c */ /* 0x000fc80003f24110 */
[----:B------:R-:W-:-:S04]  /*2c00*/  SEL R73, RZ, 0x1, !P1 ;  /* 0x00000001ff497807 */ /* 0x000fc80004800000 */
[----:B------:R-:W-:-:S04]  /*2c10*/  IADD3 R73, P1, PT, R73, R84, RZ ;  /* 0x0000005449497210 */ /* 0x000fc80007f3e0ff */
[C---:B------:R-:W-:Y:S01]  /*2c20*/  ISETP.NE.U32.AND P4, PT, R73.reuse, RZ, PT ;  /* 0x000000ff4900720c */ /* 0x040fe20003f85070 */
[----:B------:R-:W-:Y:S01]  /*2c30*/  IMAD.X R14, RZ, RZ, R85, P1 ;  /* 0x000000ffff0e7224 */ /* 0x000fe200008e0655 */
[----:B------:R-:W-:-:S05]  /*2c40*/  IADD3 R60, P1, PT, R73, R60, RZ ;  /* 0x0000003c493c7210 */ /* 0x000fca0007f3e0ff */
[----:B------:R-:W-:Y:S01]  /*2c50*/  IMAD.X R61, R14, 0x1, R61, P1 ;  /* 0x000000010e3d7824 */ /* 0x000fe200008e063d */
[----:B------:R-:W-:Y:S01]  /*2c60*/  ISETP.NE.U32.AND P1, PT, R60, RZ, PT ;  /* 0x000000ff3c00720c */ /* 0x000fe20003f25070 */
[----:B0-----:R-:W-:-:S03]  /*2c70*/  IMAD.WIDE.U32 R86, R9, R58, RZ ;  /* 0x0000003a09567225 */ /* 0x001fc600078e00ff */
[----:B------:R-:W-:Y:S01]  /*2c80*/  ISETP.NE.AND.EX P1, PT, R61, RZ, PT, P1 ;  /* 0x000000ff3d00720c */ /* 0x000fe20003f25310 */
[----:B------:R-:W-:-:S03]  /*2c90*/  IMAD.WIDE.U32 R84, R8, R58, RZ ;  /* 0x0000003a08547225 */ /* 0x000fc600078e00ff */
[----:B------:R-:W-:Y:S01]  /*2ca0*/  ISETP.NE.AND.EX P1, PT, R14, RZ, !P1, P4 ;  /* 0x000000ff0e00720c */ /* 0x000fe20004f25340 */
[----:B------:R-:W-:-:S04]  /*2cb0*/  IMAD.WIDE.U32 R86, P2, R8, R59, R86 ;  /* 0x0000003b08567225 */ /* 0x000fc80007840056 */
[----:B------:R-:W-:Y:S01]  /*2cc0*/  IMAD.X R89, RZ, RZ, RZ, P2 ;  /* 0x000000ffff597224 */ /* 0x000fe200010e06ff */
[----:B------:R-:W-:Y:S01]  /*2cd0*/  IADD3 RZ, P3, PT, R85, R86, RZ ;  /* 0x0000005655ff7210 */ /* 0x000fe20007f7e0ff */
[----:B------:R-:W-:-:S04]  /*2ce0*/  IMAD.WIDE.U32 R84, R8, R58, R60 ;  /* 0x0000003a08547225 */ /* 0x000fc800078e003c */
[----:B------:R-:W-:Y:S01]  /*2cf0*/  IMAD.IADD R14, R86, 0x1, R85 ;  /* 0x00000001560e7824 */ /* 0x000fe200078e0255 */
[----:B------:R-:W-:Y:S01]  /*2d00*/  ISETP.LT.U32.AND P4, PT, R84, R60, PT ;  /* 0x0000003c5400720c */ /* 0x000fe20003f81070 */
[----:B------:R-:W-:-:S03]  /*2d10*/  IMAD.MOV.U32 R88, RZ, RZ, R87 ;  /* 0x000000ffff587224 */ /* 0x000fc600078e0057 */
[----:B------:R-:W-:Y:S01]  /*2d20*/  ISETP.LT.U32.OR.EX P1, PT, R14, R61, P1, P4 ;  /* 0x0000003d0e00720c */ /* 0x000fe20000f21540 */
[----:B------:R-:W-:Y:S01]  /*2d30*/  IMAD.WIDE.U32.X R88, R9, R59, R88, P3 ;  /* 0x0000003b09587225 */ /* 0x000fe200018e0458 */
[----:B------:R-:W0:Y:S02]  /*2d40*/  LDC.64 R60, c[0x3][0x10] ;  /* 0x00c00400ff3c7b82 */ /* 0x000e240000000a00 */
[----:B------:R-:W-:-:S04]  /*2d50*/  SEL R75, RZ, 0x1, !P1 ;  /* 0x00000001ff4b7807 */ /* 0x000fc80004800000 */
[----:B------:R-:W-:-:S04]  /*2d60*/  IADD3 R75, P1, PT, R75, R88, RZ ;  /* 0x000000584b4b7210 */ /* 0x000fc80007f3e0ff */
[C---:B------:R-:W-:Y:S01]  /*2d70*/  ISETP.NE.U32.AND P2, PT, R75.reuse, RZ, PT ;  /* 0x000000ff4b00720c */ /* 0x040fe20003f45070 */
[----:B------:R-:W-:Y:S01]  /*2d80*/  IMAD.X R73, RZ, RZ, R89, P1 ;  /* 0x000000ffff497224 */ /* 0x000fe200008e0659 */
[----:B------:R-:W-:-:S05]  /*2d90*/  IADD3 R62, P1, PT, R75, R62, RZ ;  /* 0x0000003e4b3e7210 */ /* 0x000fca0007f3e0ff */
[----:B------:R-:W-:Y:S01]  /*2da0*/  IMAD.X R63, R73, 0x1, R63, P1 ;  /* 0x00000001493f7824 */ /* 0x000fe200008e063f */
[----:B------:R-:W-:-:S04]  /*2db0*/  ISETP.NE.U32.AND P1, PT, R62, RZ, PT ;  /* 0x000000ff3e00720c */ /* 0x000fc80003f25070 */
[----:B------:R-:W-:Y:S01]  /*2dc0*/  ISETP.NE.AND.EX P1, PT, R63, RZ, PT, P1 ;  /* 0x000000ff3f00720c */ /* 0x000fe20003f25310 */
[----:B0-----:R-:W-:-:S03]  /*2dd0*/  IMAD.WIDE.U32 R88, R9, R60, RZ ;  /* 0x0000003c09587225 */ /* 0x001fc600078e00ff */
[----:B------:R-:W-:Y:S01]  /*2de0*/  ISETP.NE.AND.EX P1, PT, R73, RZ, !P1, P2 ;  /* 0x000000ff4900720c */ /* 0x000fe20004f25320 */
[----:B------:R-:W-:-:S04]  /*2df0*/  IMAD.WIDE.U32 R86, R8, R60, RZ ;  /* 0x0000003c08567225 */ /* 0x000fc800078e00ff */
        /* <DEDUP_REMOVED lines=21> */
[----:B------:R-:W-:-:S03]  /*2f50*/  IMAD.WIDE.U32 R76, P3, R8, R63, R76 ;  /* 0x0000003f084c7225 */ /* 0x000fc6000786004c */
[----:B------:R-:W-:Y:S01]  /*2f60*/  IADD3 RZ, P4, PT, R91, R76, RZ ;  /* 0x0000004c5bff7210 */ /* 0x000fe20007f9e0ff */
[----:B------:R-:W-:-:S04]  /*2f70*/  IMAD.WIDE.U32 R90, R8, R62, R74 ;  /* 0x0000003e085a7225 */ /* 0x000fc800078e004a */
[----:B------:R-:W-:Y:S01]  /*2f80*/  IMAD.IADD R73, R76, 0x1, R91 ;  /* 0x000000014c497824 */ /* 0x000fe200078e025b */
[----:B------:R-:W-:Y:S01]  /*2f90*/  ISETP.LT.U32.AND P2, PT, R90, R74, PT ;  /* 0x0000004a5a00720c */ /* 0x000fe20003f41070 */
[----:B------:R-:W-:-:S03]  /*2fa0*/  IMAD.MOV.U32 R74, RZ, RZ, R77 ;  /* 0x000000ffff4a7224 */ /* 0x000fc600078e004d */
[----:B------:R-:W-:Y:S01]  /*2fb0*/  ISETP.LT.U32.OR.EX P1, PT, R73, R75, P1, P2 ;  /* 0x0000004b4900720c */ /* 0x000fe20000f21520 */
[----:B------:R-:W-:Y:S02]  /*2fc0*/  IMAD.X R75, RZ, RZ, RZ, P3 ;  /* 0x000000ffff4b7224 */ /* 0x000fe400018e06ff */
[----:B------:R-:W-:Y:S01]  /*2fd0*/  IMAD.WIDE.U32.X R74, R9, R63, R74, P4 ;  /* 0x0000003f094a7225 */ /* 0x000fe200020e044a */
[----:B------:R-:W-:-:S04]  /*2fe0*/  SEL R9, RZ, 0x1, !P1 ;  /* 0x00000001ff097807 */ /* 0x000fc80004800000 */
[----:B------:R-:W-:Y:S01]  /*2ff0*/  IADD3 R76, P2, P3, R82, R74, R9 ;  /* 0x0000004a524c7210 */ /* 0x000fe20007b5e009 */
[----:B------:R-:W-:-:S03]  /*3000*/  IMAD R9, R14, 0x18f5a7c5, RZ ;  /* 0x18f5a7c50e097824 */ /* 0x000fc600078e02ff */
[----:B------:R-:W-:Y:S02]  /*3010*/  ISETP.GE.U32.AND P1, PT, R76, R82, PT ;  /* 0x000000524c00720c */ /* 0x000fe40003f26070 */
[----:B------:R-:W-:-:S04]  /*3020*/  IADD3.X R77, PT, PT, R13, R75, RZ, P2, P3 ;  /* 0x0000004b0d4d7210 */ /* 0x000fc800017e64ff */
[----:B------:R-:W-:Y:S01]  /*3030*/  ISETP.GE.U32.AND.EX P1, PT, R77, R13, PT, P1 ;  /* 0x0000000d4d00720c */ /* 0x000fe20003f26110 */
[C---:B------:R-:W-:Y:S02]  /*3040*/  IMAD R13, R84.reuse, 0x4b0d7b56, R9 ;  /* 0x4b0d7b56540d7824 */ /* 0x040fe400078e0209 */
[----:B------:R-:W-:Y:S01]  /*3050*/  IMAD.WIDE.U32 R8, R84, 0x18f5a7c5, RZ ;  /* 0x18f5a7c554087825 */ /* 0x000fe200078e00ff */
[----:B------:R-:W-:-:S03]  /*3060*/  SEL R79, RZ, 0x1, P1 ;  /* 0x00000001ff4f7807 */ /* 0x000fc60000800000 */
[----:B------:R-:W-:Y:S01]  /*3070*/  IMAD.IADD R9, R9, 0x1, R13 ;  /* 0x0000000109097824 */ /* 0x000fe200078e020d */
[----:B------:R-:W-:Y:S01]  /*3080*/  IADD3 R79, P2, PT, R79, R78, RZ ;  /* 0x0000004e4f4f7210 */ /* 0x000fe20007f5e0ff */
[----:B------:R-:W-:-:S03]  /*3090*/  IMAD.WIDE.U32 R74, R8, R56, RZ ;  /* 0x00000038084a7225 */ /* 0x000fc600078e00ff */
[----:B------:R-:W-:Y:S01]  /*30a0*/  ISETP.GE.U32.AND P1, PT, R79, R78, PT ;  /* 0x0000004e4f00720c */ /* 0x000fe20003f26070 */
[----:B------:R-:W-:-:S05]  /*30b0*/  IMAD.X R78, RZ, RZ, R7, P2 ;  /* 0x000000ffff4e7224 */ /* 0x000fca00010e0607 */
[----:B------:R-:W-:-:S04]  /*30c0*/  ISETP.GE.U32.AND.EX P1, PT, R78, R7, PT, P1 ;  /* 0x000000074e00720c */ /* 0x000fc80003f26110 */
[----:B------:R-:W-:-:S04]  /*30d0*/  SEL R7, RZ, 0x1, P1 ;  /* 0x00000001ff077807 */ /* 0x000fc80000800000 */
[----:B------:R-:W-:-:S04]  /*30e0*/  IADD3 R7, P2, PT, R7, R80, RZ ;  /* 0x0000005007077210 */ /* 0x000fc80007f5e0ff */
[----:B------:R-:W-:Y:S01]  /*30f0*/  ISETP.GE.U32.AND P1, PT, R7, R80, PT ;  /* 0x000000500700720c */ /* 0x000fe20003f26070 */
[----:B------:R-:W-:-:S05]  /*3100*/  IMAD.X R80, RZ, RZ, R12, P2 ;  /* 0x000000ffff507224 */ /* 0x000fca00010e060c */
[----:B------:R-:W-:Y:S02]  /*3110*/  ISETP.GE.U32.AND.EX P1, PT, R80, R12, PT, P1 ;  /* 0x0000000c5000720c */ /* 0x000fe40003f26110 */
[----:B------:R-:W-:Y:S02]  /*3120*/  SEL R12, RZ, 0x1, !P0 ;  /* 0x00000001ff0c7807 */ /* 0x000fe40004000000 */
[----:B------:R-:W-:-:S04]  /*3130*/  SEL R81, RZ, 0x1, P1 ;  /* 0x00000001ff517807 */ /* 0x000fc80000800000 */
[----:B------:R-:W-:Y:S01]  /*3140*/  IADD3 R81, P0, P1, R81, R10, R12 ;  /* 0x0000000a51517210 */ /* 0x000fe2000791e00c */
[----:B------:R-:W-:-:S03]  /*3150*/  IMAD.WIDE.U32 R12, R9, R56, RZ ;  /* 0x00000038090c7225 */ /* 0x000fc600078e00ff */
[----:B------:R-:W-:Y:S01]  /*3160*/  IADD3.X R82, PT, PT, RZ, R11, RZ, P0, P1 ;  /* 0x0000000bff527210 */ /* 0x000fe200007e24ff */
[----:B------:R-:W-:-:S04]  /*3170*/  IMAD.WIDE.U32 R12, P2, R8, R57, R12 ;  /* 0x00000039080c7225 */ /* 0x000fc8000784000c */
[----:B------:R-:W-:Y:S01]  /*3180*/  IMAD.MOV.U32 R10, RZ, RZ, R13 ;  /* 0x000000ffff0a7224 */ /* 0x000fe200078e000d */
[----:B------:R-:W-:Y:S01]  /*3190*/  IADD3 R13, P1, PT, R75, R12, RZ ;  /* 0x0000000c4b0d7210 */ /* 0x000fe20007f3e0ff */
[----:B------:R-:W-:Y:S01]  /*31a0*/  IMAD.X R11, RZ, RZ, RZ, P2 ;  /* 0x000000ffff0b7224 */ /* 0x000fe200010e06ff */
[----:B------:R-:W-:Y:S02]  /*31b0*/  LOP3.LUT R75, RZ, R74, RZ, 0x33, !PT ;  /* 0x0000004aff4b7212 */ /* 0x000fe400078e33ff */
[----:B------:R-:W-:Y:S01]  /*31c0*/  LOP3.LUT R13, RZ, R13, RZ, 0x33, !PT ;  /* 0x0000000dff0d7212 */ /* 0x000fe200078e33ff */
[----:B------:R-:W-:Y:S01]  /*31d0*/  IMAD.WIDE.U32.X R10, R9, R57, R10, P1 ;  /* 0x00000039090a7225 */ /* 0x000fe200008e040a */
[----:B------:R-:W-:-:S04]  /*31e0*/  ISETP.GT.U32.AND P0, PT, R84, R75, PT ;  /* 0x0000004b5400720c */ /* 0x000fc80003f04070 */
[----:B------:R-:W-:Y:S01]  /*31f0*/  ISETP.GT.U32.AND.EX P0, PT, R14, R13, PT, P0 ;  /* 0x0000000d0e00720c */ /* 0x000fe20003f04100 */
[----:B------:R-:W-:-:S03]  /*3200*/  IMAD.WIDE.U32 R12, R8, R58, RZ ;  /* 0x0000003a080c7225 */ /* 0x000fc600078e00ff */
[----:B------:R-:W-:-:S04]  /*3210*/  SEL R75, RZ, 0x1, !P0 ;  /* 0x00000001ff4b7807 */ /* 0x000fc80004000000 */
[----:B------:R-:W-:-:S04]  /*3220*/  IADD3 R75, P0, PT, R75, R10, RZ ;  /* 0x0000000a4b4b7210 */ /* 0x000fc80007f1e0ff */
[C---:B------:R-:W-:Y:S01]  /*3230*/  ISETP.NE.U32.AND P1, PT, R75.reuse, RZ, PT ;  /* 0x000000ff4b00720c */ /* 0x040fe20003f25070 */
[----:B------:R-:W-:Y:S01]  /*3240*/  IMAD.X R83, RZ, RZ, R11, P0 ;  /* 0x000000ffff537224 */ /* 0x000fe200000e060b */
[----:B------:R-:W-:Y:S01]  /*3250*/  IADD3 R86, P0, PT, R75, R86, RZ ;  /* 0x000000564b567210 */ /* 0x000fe20007f1e0ff */
[----:B------:R-:W-:-:S04]  /*3260*/  IMAD.WIDE.U32 R10, R9, R58, RZ ;  /* 0x0000003a090a7225 */ /* 0x000fc800078e00ff */
[----:B------:R-:W-:Y:S01]  /*3270*/  IMAD.X R87, R83, 0x1, R88, P0 ;  /* 0x0000000153577824 */ /* 0x000fe200000e0658 */
[----:B------:R-:W-:Y:S01]  /*3280*/  ISETP.NE.U32.AND P0, PT, R86, RZ, PT ;  /* 0x000000ff5600720c */ /* 0x000fe20003f05070 */
[----:B------:R-:W-:-:S03]  /*3290*/  IMAD.WIDE.U32 R10, P3, R8, R59, R10 ;  /* 0x0000003b080a7225 */ /* 0x000fc6000786000a */
[----:B------:R-:W-:Y:S01]  /*32a0*/  ISETP.NE.AND.EX P0, PT, R87, RZ, PT, P0 ;  /* 0x000000ff5700720c */ /* 0x000fe20003f05300 */
[----:B------:R-:W-:Y:S01]  /*32b0*/  IMAD.X R75, RZ, RZ, RZ, P3 ;  /* 0x000000ffff4b7224 */ /* 0x000fe200018e06ff */
[----:B------:R-:W-:Y:S01]  /*32c0*/  IADD3 RZ, P2, PT, R13, R10, RZ ;  /* 0x0000000a0dff7210 */ /* 0x000fe20007f5e0ff */
[----:B------:R-:W-:Y:S01]  /*32d0*/  IMAD.WIDE.U32 R12, R8, R58, R86 ;  /* 0x0000003a080c7225 */ /* 0x000fe200078e0056 */
[----:B------:R-:W-:-:S03]  /*32e0*/  ISETP.NE.AND.EX P0, PT, R83, RZ, !P0, P1 ;  /* 0x000000ff5300720c */ /* 0x000fc60004705310 */
[----:B------:R-:W-:Y:S01]  /*32f0*/  IMAD.IADD R13, R10, 0x1, R13 ;  /* 0x000000010a0d7824 */ /* 0x000fe200078e020d */
[----:B------:R-:W-:Y:S01]  /*3300*/  ISETP.LT.U32.AND P1, PT, R12, R86, PT ;  /* 0x000000560c00720c */ /* 0x000fe20003f21070 */
[----:B------:R-:W-:Y:S02]  /*3310*/  IMAD.MOV.U32 R74, RZ, RZ, R11 ;  /* 0x000000ffff4a7224 */ /* 0x000fe400078e000b */
[----:B------:R-:W-:Y:S01]  /*3320*/  IMAD.WIDE.U32 R10, R9, R60, RZ ;  /* 0x0000003c090a7225 */ /* 0x000fe200078e00ff */
[----:B------:R-:W-:-:S03]  /*3330*/  ISETP.LT.U32.OR.EX P0, PT, R13, R87, P0, P1 ;  /* 0x000000570d00720c */ /* 0x000fc60000701510 */
[----:B------:R-:W-:Y:S01]  /*3340*/  IMAD.WIDE.U32.X R74, R9, R59, R74, P2 ;  /* 0x0000003b094a7225 */ /* 0x000fe200010e044a */
[----:B------:R-:W-:-:S03]  /*3350*/  SEL R83, RZ, 0x1, !P0 ;  /* 0x00000001ff537807 */ /* 0x000fc60004000000 */
[----:B------:R-:W-:Y:S01]  /*3360*/  IMAD.WIDE.U32 R10, P3, R8, R61, R10 ;  /* 0x0000003d080a7225 */ /* 0x000fe2000786000a */
[----:B------:R-:W-:-:S03]  /*3370*/  IADD3 R83, P0, PT, R83, R74, RZ ;  /* 0x0000004a53537210 */ /* 0x000fc60007f1e0ff */
[----:B------:R-:W-:Y:S01]  /*3380*/  IMAD.X R85, RZ, RZ, RZ, P3 ;  /* 0x000000ffff557224 */ /* 0x000fe200018e06ff */
[C---:B------:R-:W-:Y:S01]  /*3390*/  ISETP.NE.U32.AND P1, PT, R83.reuse, RZ, PT ;  /* 0x000000ff5300720c */ /* 0x040fe20003f25070 */
[----:B------:R-:W-:Y:S01]  /*33a0*/  IMAD.X R14, RZ, RZ, R75, P0 ;  /* 0x000000ffff0e7224 */ /* 0x000fe200000e064b */
[----:B------:R-:W-:Y:S01]  /*33b0*/  IADD3 R90, P0, PT, R83, R90, RZ ;  /* 0x0000005a535a7210 */ /* 0x000fe20007f1e0ff */
[----:B------:R-:W-:-:S04]  /*33c0*/  IMAD.WIDE.U32 R74, R8, R60, RZ ;  /* 0x0000003c084a7225 */ /* 0x000fc800078e00ff */
[----:B------:R-:W-:Y:S01]  /*33d0*/  IMAD.X R91, R14, 0x1, R73, P0 ;  /* 0x000000010e5b7824 */ /* 0x000fe200000e0649 */
[----:B------:R-:W-:Y:S01]  /*33e0*/  ISETP.NE.U32.AND P0, PT, R90, RZ, PT ;  /* 0x000000ff5a00720c */ /* 0x000fe20003f05070 */
[----:B------:R-:W-:Y:S01]  /*33f0*/  IMAD.MOV.U32 R84, RZ, RZ, R11 ;  /* 0x000000ffff547224 */ /* 0x000fe200078e000b */
[----:B------:R-:W-:Y:S01]  /*3400*/  IADD3 RZ, P2, PT, R75, R10, RZ ;  /* 0x0000000a4bff7210 */ /* 0x000fe20007f5e0ff */
[----:B------:R-:W-:Y:S01]  /*3410*/  IMAD.WIDE.U32 R74, R8, R60, R90 ;  /* 0x0000003c084a7225 */ /* 0x000fe200078e005a */
[----:B------:R-:W-:-:S03]  /*3420*/  ISETP.NE.AND.EX P0, PT, R91, RZ, PT, P0 ;  /* 0x000000ff5b00720c */ /* 0x000fc60003f05300 */
[C---:B------:R-:W-:Y:S01]  /*3430*/  IMAD.WIDE.U32.X R84, R9.reuse, R61, R84, P2 ;  /* 0x0000003d09547225 */ /* 0x040fe200010e0454 */
[----:B------:R-:W-:Y:S02]  /*3440*/  ISETP.NE.AND.EX P0, PT, R14, RZ, !P0, P1 ;  /* 0x000000ff0e00720c */ /* 0x000fe40004705310 */
[----:B------:R-:W-:Y:S01]  /*3450*/  ISETP.LT.U32.AND P1, PT, R74, R90, PT ;  /* 0x0000005a4a00720c */ /* 0x000fe20003f21070 */
[----:B------:R-:W-:Y:S02]  /*3460*/  IMAD.IADD R14, R10, 0x1, R75 ;  /* 0x000000010a0e7824 */ /* 0x000fe400078e024b */
[----:B------:R-:W-:-:S03]  /*3470*/  IMAD.WIDE.U32 R10, R9, R62, RZ ;  /* 0x0000003e090a7225 */ /* 0x000fc600078e00ff */
[----:B------:R-:W-:Y:S01]  /*3480*/  ISETP.LT.U32.OR.EX P0, PT, R14, R91, P0, P1 ;  /* 0x0000005b0e00720c */ /* 0x000fe20000701510 */
[----:B------:R-:W-:-:S03]  /*3490*/  IMAD.WIDE.U32 R10, P3, R8, R63, R10 ;  /* 0x0000003f080a7225 */ /* 0x000fc6000786000a */
[----:B------:R-:W-:-:S04]  /*34a0*/  SEL R73, RZ, 0x1, !P0 ;  /* 0x00000001ff497807 */ /* 0x000fc80004000000 */
[----:B------:R-:W-:-:S05]  /*34b0*/  IADD3 R73, P0, PT, R73, R84, RZ ;  /* 0x0000005449497210 */ /* 0x000fca0007f1e0ff */
[----:B------:R-:W-:Y:S01]  /*34c0*/  IMAD.X R86, RZ, RZ, R85, P0 ;  /* 0x000000ffff567224 */ /* 0x000fe200000e0655 */
[----:B------:R-:W-:Y:S01]  /*34d0*/  IADD3 R76, P0, PT, R73, R76, RZ ;  /* 0x0000004c494c7210 */ /* 0x000fe20007f1e0ff */
[----:B------:R-:W-:-:S03]  /*34e0*/  IMAD.WIDE.U32 R84, R8, R62, RZ ;  /* 0x0000003e08547225 */ /* 0x000fc600078e00ff */
[----:B------:R-:W-:Y:S01]  /*34f0*/  ISETP.NE.U32.AND P1, PT, R76, RZ, PT ;  /* 0x000000ff4c00720c */ /* 0x000fe20003f25070 */
[----:B------:R-:W-:Y:S01]  /*3500*/  IMAD.X R77, R86, 0x1, R77, P0 ;  /* 0x00000001564d7824 */ /* 0x000fe200000e064d */
[----:B------:R-:W-:Y:S02]  /*3510*/  ISETP.NE.U32.AND P0, PT, R73, RZ, PT ;  /* 0x000000ff4900720c */ /* 0x000fe40003f05070 */
[----:B------:R-:W-:Y:S01]  /*3520*/  IADD3 RZ, P2, PT, R85, R10, RZ ;  /* 0x0000000a55ff7210 */ /* 0x000fe20007f5e0ff */
[----:B------:R-:W-:Y:S01]  /*3530*/  IMAD.WIDE.U32 R88, R8, R62, R76 ;  /* 0x0000003e08587225 */ /* 0x000fe200078e004c */
[----:B------:R-:W-:-:S03]  /*3540*/  ISETP.NE.AND.EX P1, PT, R77, RZ, PT, P1 ;  /* 0x000000ff4d00720c */ /* 0x000fc60003f25310 */
[----:B------:R-:W-:Y:S01]  /*3550*/  IMAD.IADD R10, R10, 0x1, R89 ;  /* 0x000000010a0a7824 */ /* 0x000fe200078e0259 */
[----:B------:R-:W-:Y:S01]  /*3560*/  ISETP.NE.AND.EX P1, PT, R86, RZ, !P1, P0 ;  /* 0x000000ff5600720c */ /* 0x000fe20004f25300 */
[----:B------:R-:W-:Y:S01]  /*3570*/  IMAD.WIDE.U32 R86, R12, 0x18f5a7c5, RZ ;  /* 0x18f5a7c50c567825 */ /* 0x000fe200078e00ff */
[----:B------:R-:W-:-:S03]  /*3580*/  ISETP.LT.U32.AND P4, PT, R88, R76, PT ;  /* 0x0000004c5800720c */ /* 0x000fc60003f81070 */
[----:B------:R-:W-:Y:S01]  /*3590*/  IMAD.MOV.U32 R76, RZ, RZ, R11 ;  /* 0x000000ffff4c7224 */ /* 0x000fe200078e000b */
[----:B------:R-:W-:Y:S01]  /*35a0*/  ISETP.LT.U32.OR.EX P1, PT, R10, R77, P1, P4 ;  /* 0x0000004d0a00720c */ /* 0x000fe20000f21540 */
[----:B------:R-:W-:-:S04]  /*35b0*/  IMAD.WIDE.U32 R84, R86, R56, RZ ;  /* 0x0000003856547225 */ /* 0x000fc800078e00ff */
[----:B------:R-:W-:Y:S01]  /*35c0*/  IMAD.X R77, RZ, RZ, RZ, P3 ;  /* 0x000000ffff4d7224 */ /* 0x000fe200018e06ff */
[----:B------:R-:W-:Y:S01]  /*35d0*/  LOP3.LUT R73, RZ, R84, RZ, 0x33, !PT ;  /* 0x00000054ff497212 */ /* 0x000fe200078e33ff */
[----:B------:R-:W-:-:S03]  /*35e0*/  IMAD.WIDE.U32.X R76, R9, R63, R76, P2 ;  /* 0x0000003f094c7225 */ /* 0x000fc600010e044c */
[----:B------:R-:W-:Y:S01]  /*35f0*/  ISETP.GT.U32.AND P0, PT, R12, R73, PT ;  /* 0x000000490c00720c */ /* 0x000fe20003f04070 */
[----:B------:R-:W-:-:S04]  /*3600*/  IMAD R73, R13, 0x18f5a7c5, RZ ;  /* 0x18f5a7c50d497824 */ /* 0x000fc800078e02ff */
[----:B------:R-:W-:Y:S01]  /*3610*/  IMAD R73, R12, 0x4b0d7b56, R73 ;  /* 0x4b0d7b560c497824 */ /* 0x000fe200078e0249 */
[----:B------:R-:W-:-:S03]  /*3620*/  SEL R12, RZ, 0x1, !P1 ;  /* 0x00000001ff0c7807 */ /* 0x000fc60004800000 */
[----:B------:R-:W-:Y:S01]  /*3630*/  IMAD.IADD R75, R87, 0x1, R73 ;  /* 0x00000001574b7824 */ /* 0x000fe200078e0249 */
[----:B------:R-:W-:-:S03]  /*3640*/  IADD3 R12, P1, P2, R79, R76, R12 ;  /* 0x0000004c4f0c7210 */ /* 0x000fc60007a3e00c */
[----:B------:R-:W-:Y:S01]  /*3650*/  IMAD.WIDE.U32 R8, R75, R56, RZ ;  /* 0x000000384b087225 */ /* 0x000fe200078e00ff */
[----:B------:R-:W-:Y:S02]  /*3660*/  IADD3.X R73, PT, PT, R78, R77, RZ, P1, P2 ;  /* 0x0000004d4e497210 */ /* 0x000fe40000fe44ff */
[----:B------:R-:W-:Y:S01]  /*3670*/  ISETP.GE.U32.AND P1, PT, R12, R79, PT ;  /* 0x0000004f0c00720c */ /* 0x000fe20003f26070 */
[----:B------:R-:W-:-:S03]  /*3680*/  IMAD.WIDE.U32 R8, P2, R86, R57, R8 ;  /* 0x0000003956087225 */ /* 0x000fc60007840008 */
[----:B------:R-:W-:Y:S01]  /*3690*/  ISETP.GE.U32.AND.EX P1, PT, R73, R78, PT, P1 ;  /* 0x0000004e4900720c */ /* 0x000fe20003f26110 */
[----:B------:R-:W-:Y:S01]  /*36a0*/  IMAD.X R77, RZ, RZ, RZ, P2 ;  /* 0x000000ffff4d7224 */ /* 0x000fe200010e06ff */
[----:B------:R-:W-:Y:S01]  /*36b0*/  IADD3 R8, P3, PT, R85, R8, RZ ;  /* 0x0000000855087210 */ /* 0x000fe20007f7e0ff */
[----:B------:R-:W-:Y:S02]  /*36c0*/  IMAD.MOV.U32 R76, RZ, RZ, R9 ;  /* 0x000000ffff4c7224 */ /* 0x000fe400078e0009 */
[----:B------:R-:W-:Y:S01]  /*36d0*/  IMAD.WIDE.U32 R84, R75, R58, RZ ;  /* 0x0000003a4b547225 */ /* 0x000fe200078e00ff */
[----:B------:R-:W-:-:S03]  /*36e0*/  LOP3.LUT R8, RZ, R8, RZ, 0x33, !PT ;  /* 0x00000008ff087212 */ /* 0x000fc600078e33ff */
[----:B------:R-:W-:Y:S01]  /*36f0*/  IMAD.WIDE.U32.X R76, R75, R57, R76, P3 ;  /* 0x000000394b4c7225 */ /* 0x000fe200018e044c */
[----:B------:R-:W-:-:S03]  /*3700*/  ISETP.GT.U32.AND.EX P0, PT, R13, R8, PT, P0 ;  /* 0x000000080d00720c */ /* 0x000fc60003f04100 */
[----:B------:R-:W-:Y:S01]  /*3710*/  IMAD.WIDE.U32 R84, P4, R86, R59, R84 ;  /* 0x0000003b56547225 */ /* 0x000fe20007880054 */
[----:B------:R-:W-:-:S03]  /*3720*/  SEL R11, RZ, 0x1, !P0 ;  /* 0x00000001ff0b7807 */ /* 0x000fc60004000000 */
[----:B------:R-:W-:Y:S01]  /*3730*/  IMAD.WIDE.U32 R8, R86, R58, RZ ;  /* 0x0000003a56087225 */ /* 0x000fe200078e00ff */
[----:B------:R-:W-:-:S03]  /*3740*/  IADD3 R11, P0, PT, R11, R76, RZ ;  /* 0x0000004c0b0b7210 */ /* 0x000fc60007f1e0ff */
[----:B------:R-:W-:Y:S01]  /*3750*/  IMAD.X R91, RZ, RZ, RZ, P4 ;  /* 0x000000ffff5b7224 */ /* 0x000fe200020e06ff */
[----:B------:R-:W-:Y:S01]  /*3760*/  IADD3 RZ, P3, PT, R9, R84, RZ ;  /* 0x0000005409ff7210 */ /* 0x000fe20007f7e0ff */
[----:B------:R-:W-:Y:S01]  /*3770*/  IMAD.X R13, RZ, RZ, R77, P0 ;  /* 0x000000ffff0d7224 */ /* 0x000fe200000e064d */
[C---:B------:R-:W-:Y:S01]  /*3780*/  IADD3 R76, P0, PT, R11.reuse, R74, RZ ;  /* 0x0000004a0b4c7210 */ /* 0x040fe20007f1e0ff */
[----:B------:R-:W-:Y:S01]  /*3790*/  IMAD.MOV.U32 R90, RZ, RZ, R85 ;  /* 0x000000ffff5a7224 */ /* 0x000fe200078e0055 */
[----:B------:R-:W-:Y:S01]  /*37a0*/  ISETP.NE.U32.AND P2, PT, R11, RZ, PT ;  /* 0x000000ff0b00720c */ /* 0x000fe20003f45070 */
[----:B------:R-:W-:-:S04]  /*37b0*/  IMAD.WIDE.U32 R78, R86, R62, RZ ;  /* 0x0000003e564e7225 */ /* 0x000fc800078e00ff */
[----:B------:R-:W-:Y:S01]  /*37c0*/  IMAD.X R77, R13, 0x1, R14, P0 ;  /* 0x000000010d4d7824 */ /* 0x000fe200000e060e */
[----:B------:R-:W-:Y:S01]  /*37d0*/  ISETP.NE.U32.AND P0, PT, R76, RZ, PT ;  /* 0x000000ff4c00720c */ /* 0x000fe20003f05070 */
[----:B------:R-:W-:-:S03]  /*37e0*/  IMAD.WIDE.U32.X R90, R75, R59, R90, P3 ;  /* 0x0000003b4b5a7225 */ /* 0x000fc600018e045a */
[----:B------:R-:W-:Y:S01]  /*37f0*/  ISETP.NE.AND.EX P0, PT, R77, RZ, PT, P0 ;  /* 0x000000ff4d00720c */ /* 0x000fe20003f05300 */
[----:B------:R-:W-:-:S03]  /*3800*/  IMAD.WIDE.U32 R8, R86, R58, R76 ;  /* 0x0000003a56087225 */ /* 0x000fc600078e004c */
[----:B------:R-:W-:Y:S01]  /*3810*/  ISETP.NE.AND.EX P0, PT, R13, RZ, !P0, P2 ;  /* 0x000000ff0d00720c */ /* 0x000fe20004705320 */
[----:B------:R-:W-:Y:S01]  /*3820*/  IMAD.IADD R9, R84, 0x1, R9 ;  /* 0x0000000154097824 */ /* 0x000fe200078e0209 */
[----:B------:R-:W-:Y:S01]  /*3830*/  ISETP.LT.U32.AND P2, PT, R8, R76, PT ;  /* 0x0000004c0800720c */ /* 0x000fe20003f41070 */
[----:B------:R-:W-:-:S03]  /*3840*/  IMAD.WIDE.U32 R84, R75, R60, RZ ;  /* 0x0000003c4b547225 */ /* 0x000fc600078e00ff */
[----:B------:R-:W-:Y:S01]  /*3850*/  ISETP.LT.U32.OR.EX P0, PT, R9, R77, P0, P2 ;  /* 0x0000004d0900720c */ /* 0x000fe20000701520 */
[----:B------:R-:W-:-:S03]  /*3860*/  IMAD.WIDE.U32 R76, R86, R60, RZ ;  /* 0x0000003c564c7225 */ /* 0x000fc600078e00ff */
[----:B------:R-:W-:Y:S01]  /*3870*/  SEL R11, RZ, 0x1, !P0 ;  /* 0x00000001ff0b7807 */ /* 0x000fe20004000000 */
[----:B------:R-:W-:-:S03]  /*3880*/  IMAD.WIDE.U32 R84, P4, R86, R61, R84 ;  /* 0x0000003d56547225 */ /* 0x000fc60007880054 */
[----:B------:R-:W-:Y:S02]  /*3890*/  IADD3 R11, P0, PT, R11, R90, RZ ;  /* 0x0000005a0b0b7210 */ /* 0x000fe40007f1e0ff */
[----:B------:R-:W-:Y:S02]  /*38a0*/  IADD3 RZ, P3, PT, R77, R84, RZ ;  /* 0x000000544dff7210 */ /* 0x000fe40007f7e0ff */
[C---:B------:R-:W-:Y:S01]  /*38b0*/  ISETP.NE.U32.AND P2, PT, R11.reuse, RZ, PT ;  /* 0x000000ff0b00720c */ /* 0x040fe20003f45070 */
[----:B------:R-:W-:Y:S01]  /*38c0*/  IMAD.X R91, RZ, RZ, R91, P0 ;  /* 0x000000ffff5b7224 */ /* 0x000fe200000e065b */
[----:B------:R-:W-:Y:S01]  /*38d0*/  IADD3 R88, P0, PT, R11, R88, RZ ;  /* 0x000000580b587210 */ /* 0x000fe20007f1e0ff */
[----:B------:R-:W-:-:S04]  /*38e0*/  IMAD.X R11, RZ, RZ, RZ, P4 ;  /* 0x000000ffff0b7224 */ /* 0x000fc800020e06ff */
[----:B------:R-:W-:Y:S01]  /*38f0*/  IMAD.X R89, R91, 0x1, R10, P0 ;  /* 0x000000015b597824 */ /* 0x000fe200000e060a */
[----:B------:R-:W-:Y:S01]  /*3900*/  ISETP.NE.U32.AND P0, PT, R88, RZ, PT ;  /* 0x000000ff5800720c */ /* 0x000fe20003f05070 */
[----:B------:R-:W-:Y:S02]  /*3910*/  IMAD.MOV.U32 R10, RZ, RZ, R85 ;  /* 0x000000ffff0a7224 */ /* 0x000fe400078e0055 */
[----:B------:R-:W-:Y:S01]  /*3920*/  IMAD.WIDE.U32 R76, R86, R60, R88 ;  /* 0x0000003c564c7225 */ /* 0x000fe200078e0058 */
[----:B------:R-:W-:-:S03]  /*3930*/  ISETP.NE.AND.EX P0, PT, R89, RZ, PT, P0 ;  /* 0x000000ff5900720c */ /* 0x000fc60003f05300 */
[----:B------:R-:W-:Y:S01]  /*3940*/  IMAD.IADD R74, R84, 0x1, R77 ;  /* 0x00000001544a7824 */ /* 0x000fe200078e024d */
[----:B------:R-:W-:Y:S01]  /*3950*/  ISETP.NE.AND.EX P0, PT, R91, RZ, !P0, P2 ;  /* 0x000000ff5b00720c */ /* 0x000fe20004705320 */
[----:B------:R-:W-:Y:S01]  /*3960*/  IMAD.WIDE.U32.X R10, R75, R61, R10, P3 ;  /* 0x0000003d4b0a7225 */ /* 0x000fe200018e040a */
[----:B------:R-:W-:-:S03]  /*3970*/  ISETP.LT.U32.AND P2, PT, R76, R88, PT ;  /* 0x000000584c00720c */ /* 0x000fc60003f41070 */
[----:B------:R-:W-:Y:S01]  /*3980*/  IMAD.WIDE.U32 R84, R8, 0x18f5a7c5, RZ ;  /* 0x18f5a7c508547825 */ /* 0x000fe200078e00ff */
[----:B------:R-:W-:-:S04]  /*3990*/  ISETP.LT.U32.OR.EX P0, PT, R74, R89, P0, P2 ;  /* 0x000000594a00720c */ /* 0x000fc80000701520 */
[----:B------:R-:W-:-:S04]  /*39a0*/  SEL R77, RZ, 0x1, !P0 ;  /* 0x00000001ff4d7807 */ /* 0x000fc80004000000 */
[----:B------:R-:W-:-:S04]  /*39b0*/  IADD3 R77, P0, PT, R77, R10, RZ ;  /* 0x0000000a4d4d7210 */ /* 0x000fc80007f1e0ff */
[C---:B------:R-:W-:Y:S01]  /*39c0*/  ISETP.NE.U32.AND P3, PT, R77.reuse, RZ, PT ;  /* 0x000000ff4d00720c */ /* 0x040fe20003f65070 */
[----:B------:R-:W-:Y:S01]  /*39d0*/  IMAD.X R14, RZ, RZ, R11, P0 ;  /* 0x000000ffff0e7224 */ /* 0x000fe200000e060b */
[----:B------:R-:W-:Y:S01]  /*39e0*/  IADD3 R12, P0, PT, R77, R12, RZ ;  /* 0x0000000c4d0c7210 */ /* 0x000fe20007f1e0ff */
[----:B------:R-:W-:-:S03]  /*39f0*/  IMAD.WIDE.U32 R10, R75, R62, RZ ;  /* 0x0000003e4b0a7225 */ /* 0x000fc600078e00ff */
[----:B------:R-:W-:Y:S01]  /*3a00*/  ISETP.NE.U32.AND P2, PT, R12, RZ, PT ;  /* 0x000000ff0c00720c */ /* 0x000fe20003f45070 */
[----:B------:R-:W-:Y:S02]  /*3a10*/  IMAD.X R13, R14, 0x1, R73, P0 ;  /* 0x000000010e0d7824 */ /* 0x000fe400000e0649 */
[----:B------:R-:W-:-:S03]  /*3a20*/  IMAD.WIDE.U32 R10, P4, R86, R63, R10 ;  /* 0x0000003f560a7225 */ /* 0x000fc6000788000a */
[----:B------:R-:W-:Y:S01]  /*3a30*/  ISETP.NE.AND.EX P2, PT, R13, RZ, PT, P2 ;  /* 0x000000ff0d00720c */ /* 0x000fe20003f45320 */
[----:B------:R-:W-:Y:S01]  /*3a40*/  IMAD.WIDE.U32 R86, R86, R62, R12 ;  /* 0x0000003e56567225 */ /* 0x000fe200078e000c */
[----:B------:R-:W-:Y:S02]  /*3a50*/  IADD3 RZ, P6, PT, R79, R10, RZ ;  /* 0x0000000a4fff7210 */ /* 0x000fe40007fde0ff */
[----:B------:R-:W-:Y:S01]  /*3a60*/  ISETP.NE.AND.EX P2, PT, R14, RZ, !P2, P3 ;  /* 0x000000ff0e00720c */ /* 0x000fe20005745330 */
[----:B------:R-:W-:Y:S01]  /*3a70*/  IMAD.WIDE.U32 R78, R84, R56, RZ ;  /* 0x00000038544e7225 */ /* 0x000fe200078e00ff */
[----:B------:R-:W-:-:S03]  /*3a80*/  ISETP.LT.U32.AND P3, PT, R86, R12, PT ;  /* 0x0000000c5600720c */ /* 0x000fc60003f61070 */
[----:B------:R-:W-:Y:S01]  /*3a90*/  IMAD.IADD R12, R10, 0x1, R87 ;  /* 0x000000010a0c7824 */ /* 0x000fe200078e0257 */
[----:B------:R-:W-:Y:S01]  /*3aa0*/  LOP3.LUT R73, RZ, R78, RZ, 0x33, !PT ;  /* 0x0000004eff497212 */ /* 0x000fe200078e33ff */
[----:B------:R-:W-:Y:S02]  /*3ab0*/  IMAD.MOV.U32 R88, RZ, RZ, R11 ;  /* 0x000000ffff587224 */ /* 0x000fe400078e000b */
[----:B------:R-:W-:Y:S01]  /*3ac0*/  IMAD.X R89, RZ, RZ, RZ, P4 ;  /* 0x000000ffff597224 */ /* 0x000fe200020e06ff */
[----:B------:R-:W-:Y:S01]  /*3ad0*/  ISETP.GT.U32.AND P0, PT, R8, R73, PT ;  /* 0x000000490800720c */ /* 0x000fe20003f04070 */
[----:B------:R-:W-:Y:S01]  /*3ae0*/  IMAD R73, R9, 0x18f5a7c5, RZ ;  /* 0x18f5a7c509497824 */ /* 0x000fe200078e02ff */
[----:B------:R-:W-:Y:S01]  /*3af0*/  ISETP.LT.U32.OR.EX P2, PT, R12, R13, P2, P3 ;  /* 0x0000000d0c00720c */ /* 0x000fe20001741530 */
[----:B------:R-:W-:-:S03]  /*3b00*/  IMAD.WIDE.U32.X R88, R75, R63, R88, P6 ;  /* 0x0000003f4b587225 */ /* 0x000fc600030e0458 */
[----:B------:R-:W-:Y:S01]  /*3b10*/  SEL R13, RZ, 0x1, !P2 ;  /* 0x00000001ff0d7807 */ /* 0x000fe20005000000 */
[----:B------:R-:W-:-:S04]  /*3b20*/  IMAD R73, R8, 0x4b0d7b56, R73 ;  /* 0x4b0d7b5608497824 */ /* 0x000fc800078e0249 */
[----:B------:R-:W-:-:S04]  /*3b30*/  IMAD.IADD R8, R85, 0x1, R73 ;  /* 0x0000000155087824 */ /* 0x000fc800078e0249 */
[----:B------:R-:W-:-:S04]  /*3b40*/  IMAD.WIDE.U32 R10, R8, R56, RZ ;  /* 0x00000038080a7225 */ /* 0x000fc800078e00ff */
[----:B------:R-:W-:-:S04]  /*3b50*/  IMAD.WIDE.U32 R10, P4, R84, R57, R10 ;  /* 0x00000039540a7225 */ /* 0x000fc8000788000a */
[----:B------:R-:W-:Y:S01]  /*3b60*/  IMAD.MOV.U32 R78, RZ, RZ, R11 ;  /* 0x000000ffff4e7224 */ /* 0x000fe200078e000b */
[----:B------:R-:W-:Y:S01]  /*3b70*/  IADD3 R10, P5, PT, R79, R10, RZ ;  /* 0x0000000a4f0a7210 */ /* 0x000fe20007fbe0ff */
[----:B------:R-:W-:-:S03]  /*3b80*/  IMAD.X R79, RZ, RZ, RZ, P4 ;  /* 0x000000ffff4f7224 */ /* 0x000fc600020e06ff */
[----:B------:R-:W-:Y:S01]  /*3b90*/  LOP3.LUT R10, RZ, R10, RZ, 0x33, !PT ;  /* 0x0000000aff0a7212 */ /* 0x000fe200078e33ff */
[----:B------:R-:W-:-:S03]  /*3ba0*/  IMAD.WIDE.U32.X R78, R8, R57, R78, P5 ;  /* 0x00000039084e7225 */ /* 0x000fc600028e044e */
[----:B------:R-:W-:Y:S02]  /*3bb0*/  ISETP.GT.U32.AND.EX P0, PT, R9, R10, PT, P0 ;  /* 0x0000000a0900720c */ /* 0x000fe40003f04100 */
[----:B------:R-:W-:Y:S02]  /*3bc0*/  SEL R10, RZ, 0x1, P1 ;  /* 0x00000001ff0a7807 */ /* 0x000fe40000800000 */
[----:B------:R-:W-:Y:S02]  /*3bd0*/  SEL R73, RZ, 0x1, !P0 ;  /* 0x00000001ff497807 */ /* 0x000fe40004000000 */
[-C--:B------:R-:W-:Y:S01]  /*3be0*/  IADD3 R9, P3, PT, R10, R7.reuse, RZ ;  /* 0x000000070a097210 */ /* 0x080fe20007f7e0ff */
[----:B------:R-:W-:Y:S01]  /*3bf0*/  IMAD.WIDE.U32 R10, R8, R58, RZ ;  /* 0x0000003a080a7225 */ /* 0x000fe200078e00ff */
[----:B------:R-:W-:Y:S02]  /*3c00*/  IADD3 R73, P0, PT, R73, R78, RZ ;  /* 0x0000004e49497210 */ /* 0x000fe40007f1e0ff */
[C---:B------:R-:W-:Y:S01]  /*3c10*/  ISETP.GE.U32.AND P1, PT, R9.reuse, R7, PT ;  /* 0x000000070900720c */ /* 0x040fe20003f26070 */
[----:B------:R-:W-:Y:S01]  /*3c20*/  IMAD.X R7, RZ, RZ, R80, P3 ;  /* 0x000000ffff077224 */ /* 0x000fe200018e0650 */
[----:B------:R-:W-:Y:S01]  /*3c30*/  IADD3 R13, P2, P3, R9, R88, R13 ;  /* 0x00000058090d7210 */ /* 0x000fe20007b5e00d */
[----:B------:R-:W-:Y:S01]  /*3c40*/  IMAD.X R83, RZ, RZ, R79, P0 ;  /* 0x000000ffff537224 */ /* 0x000fe200000e064f */
[----:B------:R-:W-:Y:S01]  /*3c50*/  IADD3 R76, P0, PT, R73, R76, RZ ;  /* 0x0000004c494c7210 */ /* 0x000fe20007f1e0ff */
[----:B------:R-:W-:Y:S01]  /*3c60*/  IMAD.WIDE.U32 R10, P4, R84, R59, R10 ;  /* 0x0000003b540a7225 */ /* 0x000fe2000788000a */
[----:B------:R-:W-:-:S02]  /*3c70*/  IADD3.X R14, PT, PT, R7, R89, RZ, P2, P3 ;  /* 0x00000059070e7210 */ /* 0x000fc400017e64ff */
[----:B------:R-:W-:Y:S01]  /*3c80*/  ISETP.NE.U32.AND P2, PT, R73, RZ, PT ;  /* 0x000000ff4900720c */ /* 0x000fe20003f45070 */
[----:B------:R-:W-:Y:S01]  /*3c90*/  IMAD.X R77, R83, 0x1, R74, P0 ;  /* 0x00000001534d7824 */ /* 0x000fe200000e064a */
[----:B------:R-:W-:Y:S01]  /*3ca0*/  ISETP.NE.U32.AND P0, PT, R76, RZ, PT ;  /* 0x000000ff4c00720c */ /* 0x000fe20003f05070 */
[C---:B------:R-:W-:Y:S01]  /*3cb0*/  IMAD.WIDE.U32 R78, R84.reuse, R58, RZ ;  /* 0x0000003a544e7225 */ /* 0x040fe200078e00ff */
[----:B------:R-:W-:Y:S02]  /*3cc0*/  ISETP.GE.U32.AND.EX P1, PT, R7, R80, PT, P1 ;  /* 0x000000500700720c */ /* 0x000fe40003f26110 */
[----:B------:R-:W-:Y:S01]  /*3cd0*/  ISETP.NE.AND.EX P0, PT, R77, RZ, PT, P0 ;  /* 0x000000ff4d00720c */ /* 0x000fe20003f05300 */
[----:B------:R-:W-:Y:S01]  /*3ce0*/  IMAD.WIDE.U32 R74, R84, R58, R76 ;  /* 0x0000003a544a7225 */ /* 0x000fe200078e004c */
[----:B------:R-:W-:Y:S02]  /*3cf0*/  IADD3 RZ, P3, PT, R79, R10, RZ ;  /* 0x0000000a4fff7210 */ /* 0x000fe40007f7e0ff */
[----:B------:R-:W-:Y:S01]  /*3d00*/  ISETP.NE.AND.EX P0, PT, R83, RZ, !P0, P2 ;  /* 0x000000ff5300720c */ /* 0x000fe20004705320 */
[----:B------:R-:W-:Y:S01]  /*3d10*/  IMAD.IADD R73, R10, 0x1, R75 ;  /* 0x000000010a497824 */ /* 0x000fe200078e024b */
[----:B------:R-:W-:Y:S01]  /*3d20*/  ISETP.LT.U32.AND P2, PT, R74, R76, PT ;  /* 0x0000004c4a00720c */ /* 0x000fe20003f41070 */
[----:B------:R-:W-:-:S02]  /*3d30*/  IMAD.X R79, RZ, RZ, RZ, P4 ;  /* 0x000000ffff4f7224 */ /* 0x000fc400020e06ff */
[----:B------:R-:W-:Y:S01]  /*3d40*/  IMAD.MOV.U32 R78, RZ, RZ, R11 ;  /* 0x000000ffff4e7224 */ /* 0x000fe200078e000b */
[----:B------:R-:W-:Y:S01]  /*3d50*/  ISETP.LT.U32.OR.EX P0, PT, R73, R77, P0, P2 ;  /* 0x0000004d4900720c */ /* 0x000fe20000701520 */
[----:B------:R-:W-:-:S03]  /*3d60*/  IMAD.WIDE.U32 R10, R8, R60, RZ ;  /* 0x0000003c080a7225 */ /* 0x000fc600078e00ff */
[----:B------:R-:W-:Y:S01]  /*3d70*/  SEL R83, RZ, 0x1, !P0 ;  /* 0x00000001ff537807 */ /* 0x000fe20004000000 */
[----:B------:R-:W-:-:S04]  /*3d80*/  IMAD.WIDE.U32.X R78, R8, R59, R78, P3 ;  /* 0x0000003b084e7225 */ /* 0x000fc800018e044e */
[----:B------:R-:W-:Y:S01]  /*3d90*/  IMAD.WIDE.U32 R10, P4, R84, R61, R10 ;  /* 0x0000003d540a7225 */ /* 0x000fe2000788000a */
[----:B------:R-:W-:-:S03]  /*3da0*/  IADD3 R83, P0, PT, R83, R78, RZ ;  /* 0x0000004e53537210 */ /* 0x000fc60007f1e0ff */
[----:B------:R-:W-:Y:S01]  /*3db0*/  IMAD.WIDE.U32 R76, R84, R60, RZ ;  /* 0x0000003c544c7225 */ /* 0x000fe200078e00ff */
[----:B------:R-:W-:-:S03]  /*3dc0*/  ISETP.NE.U32.AND P2, PT, R83, RZ, PT ;  /* 0x000000ff5300720c */ /* 0x000fc60003f45070 */
[----:B------:R-:W-:Y:S01]  /*3dd0*/  IMAD.X R79, RZ, RZ, R79, P0 ;  /* 0x000000ffff4f7224 */ /* 0x000fe200000e064f */
[----:B------:R-:W-:Y:S01]  /*3de0*/  IADD3 R86, P0, PT, R83, R86, RZ ;  /* 0x0000005653567210 */ /* 0x000fe20007f1e0ff */
[----:B------:R-:W-:Y:S01]  /*3df0*/  IMAD.MOV.U32 R78, RZ, RZ, R11 ;  /* 0x000000ffff4e7224 */ /* 0x000fe200078e000b */
[----:B------:R-:W-:-:S03]  /*3e00*/  IADD3 RZ, P3, PT, R77, R10, RZ ;  /* 0x0000000a4dff7210 */ /* 0x000fc60007f7e0ff */
[----:B------:R-:W-:Y:S01]  /*3e10*/  IMAD.X R87, R79, 0x1, R12, P0 ;  /* 0x000000014f577824 */ /* 0x000fe200000e060c */
[----:B------:R-:W-:Y:S01]  /*3e20*/  ISETP.NE.U32.AND P0, PT, R86, RZ, PT ;  /* 0x000000ff5600720c */ /* 0x000fe20003f05070 */
[----:B------:R-:W-:-:S03]  /*3e30*/  IMAD.WIDE.U32 R76, R84, R60, R86 ;  /* 0x0000003c544c7225 */ /* 0x000fc600078e0056 */
[----:B------:R-:W-:Y:S01]  /*3e40*/  ISETP.NE.AND.EX P0, PT, R87, RZ, PT, P0 ;  /* 0x000000ff5700720c */ /* 0x000fe20003f05300 */
[----:B------:R-:W-:-:S03]  /*3e50*/  IMAD.IADD R83, R10, 0x1, R77 ;  /* 0x000000010a537824 */ /* 0x000fc600078e024d */
[----:B------:R-:W-:Y:S01]  /*3e60*/  ISETP.NE.AND.EX P0, PT, R79, RZ, !P0, P2 ;  /* 0x000000ff4f00720c */ /* 0x000fe20004705320 */
[----:B------:R-:W-:Y:S01]  /*3e70*/  IMAD.X R79, RZ, RZ, RZ, P4 ;  /* 0x000000ffff4f7224 */ /* 0x000fe200020e06ff */
[----:B------:R-:W-:Y:S01]  /*3e80*/  ISETP.LT.U32.AND P2, PT, R76, R86, PT ;  /* 0x000000564c00720c */ /* 0x000fe20003f41070 */
[----:B------:R-:W-:-:S03]  /*3e90*/  IMAD.WIDE.U32.X R78, R8, R61, R78, P3 ;  /* 0x0000003d084e7225 */ /* 0x000fc600018e044e */
[----:B------:R-:W-:Y:S01]  /*3ea0*/  ISETP.LT.U32.OR.EX P0, PT, R83, R87, P0, P2 ;  /* 0x000000575300720c */ /* 0x000fe20000701520 */
[----:B------:R-:W-:-:S03]  /*3eb0*/  IMAD.WIDE.U32 R86, R84, R62, RZ ;  /* 0x0000003e54567225 */ /* 0x000fc600078e00ff */
[----:B------:R-:W-:-:S04]  /*3ec0*/  SEL R11, RZ, 0x1, !P0 ;  /* 0x00000001ff0b7807 */ /* 0x000fc80004000000 */
[----:B------:R-:W-:-:S04]  /*3ed0*/  IADD3 R78, P0, PT, R11, R78, RZ ;  /* 0x0000004e0b4e7210 */ /* 0x000fc80007f1e0ff */
[----:B------:R-:W-:Y:S01]  /*3ee0*/  IADD3 R10, P3, PT, R78, R13, RZ ;  /* 0x0000000d4e0a7210 */ /* 0x000fe20007f7e0ff */
[----:B------:R-:W-:Y:S01]  /*3ef0*/  IMAD.X R85, RZ, RZ, R79, P0 ;  /* 0x000000ffff557224 */ /* 0x000fe200000e064f */
[----:B------:R-:W-:Y:S01]  /*3f00*/  ISETP.GE.U32.AND P0, PT, R13, R9, PT ;  /* 0x000000090d00720c */ /* 0x000fe20003f06070 */
[----:B------:R-:W-:Y:S01]  /*3f10*/  IMAD.WIDE.U32 R12, R8, R62, RZ ;  /* 0x0000003e080c7225 */ /* 0x000fe200078e00ff */
[----:B------:R-:W-:Y:S02]  /*3f20*/  ISETP.NE.U32.AND P2, PT, R10, RZ, PT ;  /* 0x000000ff0a00720c */ /* 0x000fe40003f45070 */
[----:B------:R-:W-:Y:S01]  /*3f30*/  ISETP.GE.U32.AND.EX P0, PT, R14, R7, PT, P0 ;  /* 0x000000070e00720c */ /* 0x000fe20003f06100 */
[----:B------:R-:W-:Y:S01]  /*3f40*/  IMAD.X R11, R85, 0x1, R14, P3 ;  /* 0x00000001550b7824 */ /* 0x000fe200018e060e */
[----:B------:R-:W-:Y:S01]  /*3f50*/  ISETP.NE.U32.AND P3, PT, R78, RZ, PT ;  /* 0x000000ff4e00720c */ /* 0x000fe20003f65070 */
[----:B------:R-:W-:Y:S01]  /*3f60*/  IMAD.WIDE.U32 R12, P4, R84, R63, R12 ;  /* 0x0000003f540c7225 */ /* 0x000fe2000788000c */
[----:B------:R-:W-:-:S02]  /*3f70*/  SEL R7, RZ, 0x1, P1 ;  /* 0x00000001ff077807 */ /* 0x000fc40000800000 */
[----:B------:R-:W-:Y:S01]  /*3f80*/  ISETP.NE.AND.EX P2, PT, R11, RZ, PT, P2 ;  /* 0x000000ff0b00720c */ /* 0x000fe20003f45320 */
[----:B------:R-:W-:-:S03]  /*3f90*/  IMAD.WIDE.U32 R78, R84, R62, R10 ;  /* 0x0000003e544e7225 */ /* 0x000fc600078e000a */
[----:B------:R-:W-:Y:S01]  /*3fa0*/  ISETP.NE.AND.EX P2, PT, R85, RZ, !P2, P3 ;  /* 0x000000ff5500720c */ /* 0x000fe20005745330 */
[----:B------:R-:W-:Y:S01]  /*3fb0*/  IMAD.IADD R80, R12, 0x1, R79 ;  /* 0x000000010c507824 */ /* 0x000fe200078e024f */
[----:B------:R-:W-:Y:S01]  /*3fc0*/  ISETP.LT.U32.AND P3, PT, R78, R10, PT ;  /* 0x0000000a4e00720c */ /* 0x000fe20003f61070 */
[----:B------:R-:W-:Y:S01]  /*3fd0*/  IMAD.X R85, RZ, RZ, RZ, P4 ;  /* 0x000000ffff557224 */ /* 0x000fe200020e06ff */
[----:B------:R-:W-:Y:S01]  /*3fe0*/  IADD3 RZ, P4, PT, R87, R12, RZ ;  /* 0x0000000c57ff7210 */ /* 0x000fe20007f9e0ff */
[----:B------:R-:W-:Y:S01]  /*3ff0*/  IMAD.MOV.U32 R84, RZ, RZ, R13 ;  /* 0x000000ffff547224 */ /* 0x000fe200078e000d */
[----:B------:R-:W-:Y:S02]  /*4000*/  SEL R12, RZ, 0x1, P0 ;  /* 0x00000001ff0c7807 */ /* 0x000fe40000000000 */
[----:B------:R-:W-:Y:S01]  /*4010*/  ISETP.LT.U32.OR.EX P2, PT, R80, R11, P2, P3 ;  /* 0x0000000b5000720c */ /* 0x000fe20001741530 */
[----:B------:R-:W-:Y:S01]  /*4020*/  IMAD.WIDE.U32.X R8, R8, R63, R84, P4 ;  /* 0x0000003f08087225 */ /* 0x000fe200020e0454 */
[----:B------:R-:W-:-:S02]  /*4030*/  IADD3 R12, P0, P1, R12, R81, R7 ;  /* 0x000000510c0c7210 */ /* 0x000fc4000791e007 */
[----:B------:R-:W-:Y:S02]  /*4040*/  SEL R7, RZ, 0x1, !P2 ;  /* 0x00000001ff077807 */ /* 0x000fe40005000000 */
[----:B------:R-:W-:Y:S02]  /*4050*/  IADD3.X R11, PT, PT, RZ, R82, RZ, P0, P1 ;  /* 0x00000052ff0b7210 */ /* 0x000fe400007e24ff */
[----:B------:R-:W-:-:S04]  /*4060*/  IADD3 R12, P0, P1, R12, R8, R7 ;  /* 0x000000080c0c7210 */ /* 0x000fc8000791e007 */
[----:B------:R-:W-:Y:S02]  /*4070*/  IADD3.X R11, PT, PT, R11, R9, RZ, P0, P1 ;  /* 0x000000090b0b7210 */ /* 0x000fe400007e24ff */
        /* <DEDUP_REMOVED lines=41> */
.L_x_21:
[----:B------:R-:W-:Y:S05]  /*4310*/  BSYNC.RELIABLE B3 ;  /* 0x0000000000037941 */ /* 0x000fea0003800100 */
.L_x_20:
[----:B------:R-:W-:-:S04]  /*4320*/  ISETP.GE.U32.AND P0, PT, R74, R56, PT ;  /* 0x000000384a00720c */ /* 0x000fc80003f06070 */
        /* <DEDUP_REMOVED lines=8> */
[----:B------:R-:W-:Y:S01]  /*43b0*/  ISETP.GE.U32.AND P1, PT, R78, R81, PT ;  /* 0x000000514e00720c */ /* 0x000fe20003f26070 */
[----:B------:R-:W-:Y:S01]  /*43c0*/  IMAD.X R79, RZ, RZ, R61, P2 ;  /* 0x000000ffff4f7224 */ /* 0x000fe200010e063d */
[----:B------:R-:W-:-:S04]  /*43d0*/  IADD3 R10, P3, PT, -R81, R78, RZ ;  /* 0x0000004e510a7210 */ /* 0x000fc80007f7e1ff */
[C---:B------:R-:W-:Y:S01]  /*43e0*/  ISETP.GE.U32.AND.EX P1, PT, R80.reuse, R79, PT, P1 ;  /* 0x0000004f5000720c */ /* 0x040fe20003f26110 */
[----:B------:R-:W-:-:S03]  /*43f0*/  IMAD.X R9, R80, 0x1, ~R79, P3 ;  /* 0x0000000150097824 */ /* 0x000fc600018e0e4f */
[----:B------:R-:W-:-:S04]  /*4400*/  SEL R7, RZ, 0x1, P1 ;  /* 0x00000001ff077807 */ /* 0x000fc80000800000 */
[----:B------:R-:W-:-:S04]  /*4410*/  IADD3 R7, P2, PT, R7, R62, RZ ;  /* 0x0000003e07077210 */ /* 0x000fc80007f5e0ff */
[----:B------:R-:W-:Y:S01]  /*4420*/  ISETP.GE.U32.AND P1, PT, R12, R7, PT ;  /* 0x000000070c00720c */ /* 0x000fe20003f26070 */
[----:B------:R-:W-:Y:S01]  /*4430*/  IMAD.X R8, RZ, RZ, R63, P2 ;  /* 0x000000ffff087224 */ /* 0x000fe200010e063f */
[----:B------:R-:W-:Y:S02]  /*4440*/  IADD3 R56, P2, PT, R74, -R56, RZ ;  /* 0x800000384a387210 */ /* 0x000fe40007f5e0ff */
[----:B------:R-:W-:Y:S02]  /*4450*/  IADD3 R12, P4, PT, -R7, R12, RZ ;  /* 0x0000000c070c7210 */ /* 0x000fe40007f9e1ff */
[----:B------:R-:W-:Y:S01]  /*4460*/  ISETP.GE.U32.AND.EX P1, PT, R11, R8, PT, P1 ;  /* 0x000000080b00720c */ /* 0x000fe20003f26110 */
[----:B------:R-:W-:Y:S01]  /*4470*/  IMAD.X R57, R73, 0x1, ~R57, P2 ;  /* 0x0000000149397824 */ /* 0x000fe200010e0e39 */
[----:B------:R-:W-:Y:S01]  /*4480*/  IADD3 R87, P2, PT, -R87, R76, RZ ;  /* 0x0000004c57577210 */ /* 0x000fe20007f5e1ff */
[----:B------:R-:W-:Y:S02]  /*4490*/  IMAD.X R11, R11, 0x1, ~R8, P4 ;  /* 0x000000010b0b7824 */ /* 0x000fe400020e0e08 */
[----:B------:R-:W-:-:S02]  /*44a0*/  IMAD.MOV.U32 R14, RZ, RZ, R56 ;  /* 0x000000ffff0e7224 */ /* 0x000fc400078e0038 */
[----:B------:R-:W-:Y:S02]  /*44b0*/  IMAD.X R78, R83, 0x1, ~R82, P2 ;  /* 0x00000001534e7824 */ /* 0x000fe400010e0e52 */
[----:B------:R-:W-:Y:S02]  /*44c0*/  IMAD.MOV.U32 R13, RZ, RZ, R57 ;  /* 0x000000ffff0d7224 */ /* 0x000fe400078e0039 */
[----:B------:R-:W-:Y:S02]  /*44d0*/  IMAD.MOV.U32 R8, RZ, RZ, R87 ;  /* 0x000000ffff087224 */ /* 0x000fe400078e0057 */
[----:B------:R-:W-:Y:S01]  /*44e0*/  IMAD.MOV.U32 R7, RZ, RZ, R78 ;  /* 0x000000ffff077224 */ /* 0x000fe200078e004e */
[----:B------:R-:W-:Y:S06]  /*44f0*/  @P1 BRA `(.L_x_22) ;  /* 0x000000b400ec1947 */ /* 0x000fec0003800000 */
[CC--:B------:R-:W-:Y:S02]  /*4500*/  ISETP.NE.U32.AND P2, PT, R76.reuse, R87.reuse, PT ;  /* 0x000000574c00720c */ /* 0x0c0fe40003f45070 */
[----:B------:R-:W-:Y:S02]  /*4510*/  ISETP.GE.U32.AND P1, PT, R76, R87, PT ;  /* 0x000000574c00720c */ /* 0x000fe40003f26070 */
[----:B------:R-:W-:Y:S02]  /*4520*/  SEL R7, RZ, 0x1, P0 ;  /* 0x00000001ff077807 */ /* 0x000fe40000000000 */
[CC--:B------:R-:W-:Y:S02]  /*4530*/  ISETP.NE.AND.EX P2, PT, R83.reuse, R78.reuse, PT, P2 ;  /* 0x0000004e5300720c */ /* 0x0c0fe40003f45320 */
[----:B------:R-:W-:Y:S02]  /*4540*/  ISETP.GE.U32.AND.EX P1, PT, R83, R78, PT, P1 ;  /* 0x0000004e5300720c */ /* 0x000fe40003f26110 */
[----:B------:R-:W-:-:S02]  /*4550*/  SEL R7, R7, RZ, !P2 ;  /* 0x000000ff07077207 */ /* 0x000fc40005000000 */
[----:B------:R-:W-:-:S04]  /*4560*/  SEL R8, RZ, 0x1, P1 ;  /* 0x00000001ff087807 */ /* 0x000fc80000800000 */
[----:B------:R-:W-:-:S04]  /*4570*/  LOP3.LUT R7, R7, R8, RZ, 0xfc, !PT ;  /* 0x0000000807077212 */ /* 0x000fc800078efcff */
[----:B------:R-:W-:-:S04]  /*4580*/  IADD3 R80, P1, PT, R7, R10, RZ ;  /* 0x0000000a07507210 */ /* 0x000fc80007f3e0ff */
[----:B------:R-:W-:Y:S01]  /*4590*/  IADD3 R91, P3, PT, R80, R60, RZ ;  /* 0x0000003c505b7210 */ /* 0x000fe20007f7e0ff */
[----:B------:R-:W-:-:S03]  /*45a0*/  IMAD.X R82, RZ, RZ, R9, P1 ;  /* 0x000000ffff527224 */ /* 0x000fc600008e0609 */
[CC--:B------:R-:W-:Y:S01]  /*45b0*/  ISETP.GE.U32.AND P1, PT, R91.reuse, R10.reuse, PT ;  /* 0x0000000a5b00720c */ /* 0x0c0fe20003f26070 */
[----:B------:R-:W-:Y:S01]  /*45c0*/  IMAD.X R86, R82, 0x1, R61, P3 ;  /* 0x0000000152567824 */ /* 0x000fe200018e063d */
[----:B------:R-:W-:-:S04]  /*45d0*/  ISETP.NE.U32.AND P2, PT, R91, R10, PT ;  /* 0x0000000a5b00720c */ /* 0x000fc80003f45070 */
[CC--:B------:R-:W-:Y:S02]  /*45e0*/  ISETP.NE.AND.EX P2, PT, R86.reuse, R9.reuse, PT, P2 ;  /* 0x000000095600720c */ /* 0x0c0fe40003f45320 */
[----:B------:R-:W-:Y:S02]  /*45f0*/  ISETP.GE.U32.AND.EX P1, PT, R86, R9, PT, P1 ;  /* 0x000000095600720c */ /* 0x000fe40003f26110 */
[----:B------:R-:W-:Y:S02]  /*4600*/  SEL R7, R7, RZ, !P2 ;  /* 0x000000ff07077207 */ /* 0x000fe40005000000 */
        /* <DEDUP_REMOVED lines=24> */
[----:B------:R-:W-:-:S02]  /*4790*/  IMAD.MOV.U32 R7, RZ, RZ, R83 ;  /* 0x000000ffff077224 */ /* 0x000fc400078e0053 */
[----:B------:R-:W-:Y:S02]  /*47a0*/  IMAD.MOV.U32 R14, RZ, RZ, R74 ;  /* 0x000000ffff0e7224 */ /* 0x000fe400078e004a */
[----:B------:R-:W-:Y:S02]  /*47b0*/  IMAD.MOV.U32 R13, RZ, RZ, R73 ;  /* 0x000000ffff0d7224 */ /* 0x000fe400078e0049 */
        /* <DEDUP_REMOVED lines=12> */
[----:B------:R-:W-:Y:S05]  /*4880*/  @!P1 BRA `(.L_x_22) ;  /* 0x000000b400089947 */ /* 0x000fea0003800000 */
[----:B------:R-:W-:-:S04]  /*4890*/  ISETP.GT.U32.AND P1, PT, R76, R58, PT ;  /* 0x0000003a4c00720c */ /* 0x000fc80003f24070 */
[----:B------:R-:W-:-:S13]  /*48a0*/  ISETP.GT.U32.AND.EX P1, PT, R83, R59, PT, P1 ;  /* 0x0000003b5300720c */ /* 0x000fda0003f24110 */
[----:B------:R-:W-:Y:S05]  /*48b0*/  @P1 BRA `(.L_x_23) ;  /* 0x00000000001c1947 */ /* 0x000fea0003800000 */
[----:B------:R-:W-:Y:S01]  /*48c0*/  ISETP.LT.U32.AND P1, PT, R76, R58, PT ;  /* 0x0000003a4c00720c */ /* 0x000fe20003f21070 */
[----:B------:R-:W-:Y:S02]  /*48d0*/  IMAD.MOV.U32 R8, RZ, RZ, R76 ;  /* 0x000000ffff087224 */ /* 0x000fe400078e004c */
[----:B------:R-:W-:Y:S01]  /*48e0*/  IMAD.MOV.U32 R14, RZ, RZ, R74 ;  /* 0x000000ffff0e7224 */ /* 0x000fe200078e004a */
[----:B------:R-:W-:Y:S01]  /*48f0*/  ISETP.LT.U32.OR.EX P0, PT, R83, R59, !P0, P1 ;  /* 0x0000003b5300720c */ /* 0x000fe20004701510 */
[----:B------:R-:W-:Y:S02]  /*4900*/  IMAD.MOV.U32 R7, RZ, RZ, R83 ;  /* 0x000000ffff077224 */ /* 0x000fe400078e0053 */
[----:B------:R-:W-:-:S10]  /*4910*/  IMAD.MOV.U32 R13, RZ, RZ, R73 ;  /* 0x000000ffff0d7224 */ /* 0x000fd400078e0049 */
[----:B------:R-:W-:Y:S05]  /*4920*/  @P0 BRA `(.L_x_22) ;  /* 0x000000b000e00947 */ /* 0x000fea0003800000 */
.L_x_23:
[----:B------:R-:W-:Y:S01]  /*4930*/  ISETP.GE.U32.AND P0, PT, R91, R81, PT ;  /* 0x000000515b00720c */ /* 0x000fe20003f06070 */
[----:B------:R-:W-:Y:S02]  /*4940*/  IMAD.MOV.U32 R8, RZ, RZ, R87 ;  /* 0x000000ffff087224 */ /* 0x000fe400078e0057 */
[----:B------:R-:W-:Y:S01]  /*4950*/  IMAD.MOV.U32 R7, RZ, RZ, R78 ;  /* 0x000000ffff077224 */ /* 0x000fe200078e004e */
[----:B------:R-:W-:Y:S01]  /*4960*/  ISETP.GE.U32.AND.EX P0, PT, R86, R79, PT, P0 ;  /* 0x0000004f5600720c */ /* 0x000fe20003f06100 */
[----:B------:R-:W-:Y:S02]  /*4970*/  IMAD.MOV.U32 R14, RZ, RZ, R56 ;  /* 0x000000ffff0e7224 */ /* 0x000fe400078e0038 */
[----:B------:R-:W-:Y:S01]  /*4980*/  IMAD.MOV.U32 R13, RZ, RZ, R57 ;  /* 0x000000ffff0d7224 */ /* 0x000fe200078e0039 */
[----:B------:R-:W-:Y:S02]  /*4990*/  SEL R11, RZ, 0xffffffff, P0 ;  /* 0xffffffffff0b7807 */ /* 0x000fe40000000000 */
[----:B------:R-:W-:-:S02]  /*49a0*/  IADD3 R10, P0, PT, R80, -R85, RZ ;  /* 0x80000055500a7210 */ /* 0x000fc40007f1e0ff */
[----:B------:R-:W-:Y:S02]  /*49b0*/  IADD3 R12, P1, PT, R11, R89, RZ ;  /* 0x000000590b0c7210 */ /* 0x000fe40007f3e0ff */
[----:B------:R-:W-:-:S03]  /*49c0*/  IADD3.X R9, PT, PT, R82, -0x1, RZ, P0, !PT ;  /* 0xffffffff52097810 */ /* 0x000fc600007fe4ff */
[----:B------:R-:W-:Y:S01]  /*49d0*/  IMAD.X R11, R11, 0x1, R84, P1 ;  /* 0x000000010b0b7824 */ /* 0x000fe200008e0654 */
[----:B------:R-:W-:Y:S07]  /*49e0*/  BRA `(.L_x_22) ;  /* 0x000000b000b07947 */ /* 0x000fee0003800000 */
.L_x_19:
[----:B------:R-:W-:-:S04]  /*49f0*/  LOP3.LUT R56, R72, 0x1, RZ, 0xc0, !PT ;  /* 0x0000000148387812 */ /* 0x000fc800078ec0ff */
[----:B------:R-:W-:-:S04]  /*4a00*/  ISETP.NE.U32.AND P0, PT, R56, 0x1, PT ;  /* 0x000000013800780c */ /* 0x000fc80003f05070 */
[----:B------:R-:W-:-:S13]  /*4a10*/  ISETP.NE.U32.AND.EX P0, PT, RZ, RZ, PT, P0 ;  /* 0x000000ffff00720c */ /* 0x000fda0003f05100 */
[----:B------:R-:W-:Y:S05]  /*4a20*/  @P0 BRA `(.L_x_24) ;  /* 0x00000080009c0947 */ /* 0x000fea0003800000 */
[----:B------:R-:W-:-:S04]  /*4a30*/  ISETP.GT.U32.AND P0, PT, R28, R66, PT ;  /* 0x000000421c00720c */ /* 0x000fc80003f04070 */
[----:B------:R-:W-:-:S13]  /*4a40*/  ISETP.GT.U32.AND.EX P0, PT, R23, R65, PT, P0 ;  /* 0x000000411700720c */ /* 0x000fda0003f04100 */
[----:B------:R-:W-:Y:S05]  /*4a50*/  @P0 BRA `(.L_x_25) ;  /* 0x00000000004c0947 */ /* 0x000fea0003800000 */
[----:B------:R-:W-:Y:S01]  /*4a60*/  ISETP.GE.U32.AND P0, PT, R28, R66, PT ;  /* 0x000000421c00720c */ /* 0x000fe20003f06070 */
[----:B------:R-:W-:Y:S03]  /*4a70*/  BSSY.RELIABLE B3, `(.L_x_26) ;  /* 0x000041a000037945 */ /* 0x000fe60003800100 */
[----:B------:R-:W-:-:S13]  /*4a80*/  ISETP.GE.U32.AND.EX P0, PT, R23, R65, PT, P0 ;  /* 0x000000411700720c */ /* 0x000fda0003f06100 */
[----:B------:R-:W-:Y:S05]  /*4a90*/  @!P0 BRA `(.L_x_27) ;  /* 0x00000040005c8947 */ /* 0x000fea0003800000 */
[----:B------:R-:W-:-:S04]  /*4aa0*/  ISETP.GT.U32.AND P0, PT, R29, R68, PT ;  /* 0x000000441d00720c */ /* 0x000fc80003f04070 */
[----:B------:R-:W-:-:S13]  /*4ab0*/  ISETP.GT.U32.AND.EX P0, PT, R24, R67, PT, P0 ;  /* 0x000000431800720c */ /* 0x000fda0003f04100 */
[----:B------:R-:W-:Y:S05]  /*4ac0*/  @P0 BREAK.RELIABLE B3 ;  /* 0x0000000000030942 */ /* 0x000fea0003800100 */
[----:B------:R-:W-:Y:S05]  /*4ad0*/  @P0 BRA `(.L_x_25) ;  /* 0x00000000002c0947 */ /* 0x000fea0003800000 */
[----:B------:R-:W-:Y:S02]  /*4ae0*/  ISETP.GE.U32.AND P0, PT, R27, R72, PT ;  /* 0x000000481b00720c */ /* 0x000fe40003f06070 */
[C---:B------:R-:W-:Y:S02]  /*4af0*/  ISETP.LT.U32.AND P3, PT, R30.reuse, R70, PT ;  /* 0x000000461e00720c */ /* 0x040fe40003f61070 */
[----:B------:R-:W-:Y:S02]  /*4b00*/  ISETP.GE.U32.AND P1, PT, R29, R68, PT ;  /* 0x000000441d00720c */ /* 0x000fe40003f26070 */
[----:B------:R-:W-:Y:S02]  /*4b10*/  ISETP.GT.U32.AND P2, PT, R30, R70, PT ;  /* 0x000000461e00720c */ /* 0x000fe40003f44070 */
[----:B------:R-:W-:Y:S02]  /*4b20*/  ISETP.GE.U32.AND.EX P0, PT, R26, R71, PT, P0 ;  /* 0x000000471a00720c */ /* 0x000fe40003f06100 */
[----:B------:R-:W-:-:S02]  /*4b30*/  ISETP.GE.U32.AND.EX P1, PT, R24, R67, PT, P1 ;  /* 0x000000431800720c */ /* 0x000fc40003f26110 */
[CC--:B------:R-:W-:Y:S02]  /*4b40*/  ISETP.GT.U32.AND.EX P2, PT, R25.reuse, R69.reuse, PT, P2 ;  /* 0x000000451900720c */ /* 0x0c0fe40003f44120 */
[----:B------:R-:W-:-:S04]  /*4b50*/  ISETP.LT.U32.OR.EX P0, PT, R25, R69, !P0, P3 ;  /* 0x000000451900720c */ /* 0x000fc80004701530 */
[----:B------:R-:W-:-:S13]  /*4b60*/  PLOP3.LUT P0, PT, P1, P2, P0, 0x2f, 0x0 ;  /* 0x000000000000781c */ /* 0x000fda0000f04507 */
[----:B------:R-:W-:Y:S05]  /*4b70*/  @!P0 BREAK.RELIABLE B3 ;  /* 0x0000000000038942 */ /* 0x000fea0003800100 */
[----:B------:R-:W-:Y:S05]  /*4b80*/  @P0 BRA `(.L_x_27) ;  /* 0x0000004000200947 */ /* 0x000fea0003800000 */
.L_x_25:
[----:B------:R-:W-:Y:S01]  /*4b90*/  ISETP.GE.U32.AND P0, PT, R27, R72, PT ;  /* 0x000000481b00720c */ /* 0x000fe20003f06070 */
[----:B------:R-:W-:Y:S03]  /*4ba0*/  BSSY.RECONVERGENT B4, `(.L_x_28) ;  /* 0x0000081000047945 */ /* 0x000fe60003800200 */
        /* <DEDUP_REMOVED lines=19> */
[----:B------:R-:W-:Y:S02]  /*4ce0*/  IADD3 R59, P1, PT, -R72, R27, RZ ;  /* 0x0000001b483b7210 */ /* 0x000fe40007f3e1ff */
[----:B------:R-:W-:Y:S02]  /*4cf0*/  IADD3 R73, P4, PT, -R73, R28, RZ ;  /* 0x0000001c49497210 */ /* 0x000fe40007f9e1ff */
[C---:B------:R-:W-:Y:S01]  /*4d00*/  ISETP.GE.U32.AND.EX P0, PT, R23.reuse, R56, PT, P0 ;  /* 0x000000381700720c */ /* 0x040fe20003f06100 */
[----:B------:R-:W-:Y:S02]  /*4d10*/  IMAD.X R58, R26, 0x1, ~R71, P1 ;  /* 0x000000011a3a7824 */ /* 0x000fe400008e0e47 */
[----:B------:R-:W-:Y:S02]  /*4d20*/  IMAD.X R23, R23, 0x1, ~R56, P4 ;  /* 0x0000000117177824 */ /* 0x000fe400020e0e38 */
[----:B------:R-:W-:-:S02]  /*4d30*/  IMAD.MOV.U32 R82, RZ, RZ, R59 ;  /* 0x000000ffff527224 */ /* 0x000fc400078e003b */
[----:B------:R-:W-:-:S06]  /*4d40*/  IMAD.MOV.U32 R81, RZ, RZ, R58 ;  /* 0x000000ffff517224 */ /* 0x000fcc00078e003a */
        /* <DEDUP_REMOVED lines=64> */
[----:B------:R-:W-:-:S13]  /*5150*/  ISETP.GE.U32.AND.EX P0, PT, R76, R29, PT, P0 ;  /* 0x0000001d4c00720c */ /* 0x000fda0003f06100 */
        /* <DEDUP_REMOVED lines=9> */
[----:B------:R-:W-:-:S04]  /*51f0*/  ISETP.GE.U32.AND.EX P0, PT, R81, R25, PT, P0 ;  /* 0x000000195100720c */ /* 0x000fc80003f06100 */
[----:B------:R-:W-:-:S13]  /*5200*/  ISETP.LT.U32.OR.EX P0, PT, R83, R27, !P0, P1 ;  /* 0x0000001b5300720c */ /* 0x000fda0004701510 */
[----:B------:R-:W-:Y:S05]  /*5210*/  @P0 BREAK.RELIABLE B5 ;  /* 0x0000000000050942 */ /* 0x000fea0003800100 */
[----:B------:R-:W-:Y:S05]  /*5220*/  @P0 BRA `(.L_x_29) ;  /* 0x0000000000600947 */ /* 0x000fea0003800000 */
.L_x_31:
[----:B------:R-:W-:Y:S05]  /*5230*/  BSYNC.RELIABLE B5 ;  /* 0x0000000000057941 */ /* 0x000fea0003800100 */
.L_x_30:
        /* <DEDUP_REMOVED lines=23> */
.L_x_29:
[----:B------:R-:W-:Y:S05]  /*53b0*/  BSYNC.RECONVERGENT B4 ;  /* 0x0000000000047941 */ /* 0x000fea0003800200 */
.L_x_28:
        /* <DEDUP_REMOVED lines=23> */
[----:B------:R-:W-:Y:S01]  /*5530*/  ISETP.GE.U32.AND.EX P0, PT, R11, R8, PT, P0 ;  /* 0x000000080b00720c */ /* 0x000fe20003f06100 */
        /* <DEDUP_REMOVED lines=17> */
[-C--:B------:R-:W-:Y:S01]  /*5650*/  ISETP.NE.U32.AND P1, PT, R84, R75.reuse, PT ;  /* 0x0000004b5400720c */ /* 0x080fe20003f25070 */
        /* <DEDUP_REMOVED lines=64> */
.L_x_35:
[----:B------:R-:W-:Y:S05]  /*5a60*/  BSYNC.RELIABLE B5 ;  /* 0x0000000000057941 */ /* 0x000fea0003800100 */
.L_x_34:
        /* <DEDUP_REMOVED lines=23> */
.L_x_33:
[----:B------:R-:W-:Y:S05]  /*5be0*/  BSYNC.RECONVERGENT B4 ;  /* 0x0000000000047941 */ /* 0x000fea0003800200 */
.L_x_32:
[----:B------:R-:W0:Y:S01]  /*5bf0*/  LDCU.128 UR8, c[0x3][0x40] ;  /* 0x00c00800ff0877ac */ /* 0x000e220008000c00 */
[----:B------:R-:W-:Y:S01]  /*5c00*/  BSSY.RELIABLE B4, `(.L_x_36) ;  /* 0x0000293000047945 */ /* 0x000fe20003800100 */
[----:B------:R-:W1:Y:S01]  /*5c10*/  LDCU.128 UR12, c[0x3][0x50] ;  /* 0x00c00a00ff0c77ac */ /* 0x000e620008000c00 */
        /* <DEDUP_REMOVED lines=128> */
[----:B------:R-:W-:Y:S02]  /*6420*/  SEL R27, RZ, 0x1, P0 ;  /* 0x00000001ff1b7807 */ /* 0x000fe40000000000 */
        /* <DEDUP_REMOVED lines=63> */
[----:B------:R-:W-:Y:S01]  /*6820*/  IMAD.X R9, RZ, RZ, RZ, P4 ;  /* 0x000000ffff097224 */ /* 0x000fe200020e06ff */
[----:B------:R-:W-:Y:S01]  /*6830*/  ISETP.LT.U32.OR.EX P0, PT, R59, R61, P0, P1 ;  /* 0x0000003d3b00720c */ /* 0x000fe20000701510 */
[----:B------:R-:W-:Y:S02]  /*6840*/  IMAD.MOV.U32 R8, RZ, RZ, R57 ;  /* 0x000000ffff087224 */ /* 0x000fe400078e0039 */
[----:B------:R-:W-:Y:S02]  /*6850*/  IMAD.X R61, RZ, RZ, RZ, P3 ;  /* 0x000000ffff3d7224 */ /* 0x000fe400018e06ff */
[----:B------:R-:W-:-:S04]  /*6860*/  IMAD.WIDE.U32.X R28, R28, UR15, R8, P5 ;  /* 0x0000000f1c1c7c25 */ /* 0x000fc8000a8e0408 */
[----:B------:R-:W-:-:S04]  /*6870*/  IMAD.WIDE.U32 R8, R83, UR14, R26 ;  /* 0x0000000e53087c25 */ /* 0x000fc8000f8e001a */
[----:B------:R-:W-:Y:S01]  /*6880*/  IMAD.IADD R9, R56, 0x1, R9 ;  /* 0x0000000138097824 */ /* 0x000fe200078e0209 */
[----:B------:R-:W-:Y:S01]  /*6890*/  ISETP.GE.U32.AND P1, PT, R8, R26, PT ;  /* 0x0000001a0800720c */ /* 0x000fe20003f26070 */
[----:B------:R-:W-:-:S03]  /*68a0*/  IMAD.WIDE.U32.X R60, R7, UR13, R60, P2 ;  /* 0x0000000d073c7c25 */ /* 0x000fc600090e043c */
[----:B------:R-:W-:Y:S01]  /*68b0*/  ISETP.GE.U32.AND.EX P1, PT, R9, R27, PT, P1 ;  /* 0x0000001b0900720c */ /* 0x000fe20003f26110 */
[----:B------:R-:W-:-:S03]  /*68c0*/  IMAD.WIDE.U32 R26, R75, UR14, RZ ;  /* 0x0000000e4b1a7c25 */ /* 0x000fc6000f8e00ff */
[----:B------:R-:W-:-:S04]  /*68d0*/  SEL R57, RZ, 0x1, P1 ;  /* 0x00000001ff397807 */ /* 0x000fc80000800000 */
[----:B------:R-:W-:-:S04]  /*68e0*/  IADD3 R57, P1, PT, R57, R28, RZ ;  /* 0x0000001c39397210 */ /* 0x000fc80007f3e0ff */
[C---:B------:R-:W-:Y:S01]  /*68f0*/  IADD3 R62, P3, PT, R57.reuse, R62, RZ ;  /* 0x0000003e393e7210 */ /* 0x040fe20007f7e0ff */
[----:B------:R-:W-:Y:S01]  /*6900*/  IMAD.X R56, RZ, RZ, R29, P1 ;  /* 0x000000ffff387224 */ /* 0x000fe200008e061d */
[----:B------:R-:W-:Y:S01]  /*6910*/  ISETP.NE.U32.AND P1, PT, R57, RZ, PT ;  /* 0x000000ff3900720c */ /* 0x000fe20003f25070 */
[----:B------:R-:W-:-:S04]  /*6920*/  IMAD.WIDE.U32 R28, R77, UR14, RZ ;  /* 0x0000000e4d1c7c25 */ /* 0x000fc8000f8e00ff */
[----:B------:R-:W-:Y:S01]  /*6930*/  IMAD.X R63, R56, 0x1, R63, P3 ;  /* 0x00000001383f7824 */ /* 0x000fe200018e063f */
[----:B------:R-:W-:Y:S01]  /*6940*/  ISETP.NE.U32.AND P3, PT, R62, RZ, PT ;  /* 0x000000ff3e00720c */ /* 0x000fe20003f65070 */
[----:B------:R-:W-:-:S03]  /*6950*/  IMAD.WIDE.U32 R28, P5, R75, UR15, R28 ;  /* 0x0000000f4b1c7c25 */ /* 0x000fc6000f8a001c */
[----:B------:R-:W-:Y:S01]  /*6960*/  ISETP.NE.AND.EX P3, PT, R63, RZ, PT, P3 ;  /* 0x000000ff3f00720c */ /* 0x000fe20003f65330 */
[----:B------:R-:W-:Y:S01]  /*6970*/  IMAD.X R57, RZ, RZ, RZ, P5 ;  /* 0x000000ffff397224 */ /* 0x000fe200028e06ff */
[----:B------:R-:W-:Y:S01]  /*6980*/  IADD3 RZ, P4, PT, R27, R28, RZ ;  /* 0x0000001c1bff7210 */ /* 0x000fe20007f9e0ff */
[----:B------:R-:W-:Y:S01]  /*6990*/  IMAD.WIDE.U32 R26, R75, UR14, R62 ;  /* 0x0000000e4b1a7c25 */ /* 0x000fe2000f8e003e */
[----:B------:R-:W-:-:S03]  /*69a0*/  ISETP.NE.AND.EX P1, PT, R56, RZ, !P3, P1 ;  /* 0x000000ff3800720c */ /* 0x000fc60005f25310 */
[----:B------:R-:W-:Y:S01]  /*69b0*/  IMAD.IADD R27, R28, 0x1, R27 ;  /* 0x000000011c1b7824 */ /* 0x000fe200078e021b */
[----:B------:R-:W-:Y:S01]  /*69c0*/  ISETP.LT.U32.AND P3, PT, R26, R62, PT ;  /* 0x0000003e1a00720c */ /* 0x000fe20003f61070 */
[----:B------:R-:W-:Y:S02]  /*69d0*/  IMAD.MOV.U32 R56, RZ, RZ, R29 ;  /* 0x000000ffff387224 */ /* 0x000fe400078e001d */
[----:B------:R-:W-:Y:S01]  /*69e0*/  IMAD.WIDE.U32 R28, R76, UR14, RZ ;  /* 0x0000000e4c1c7c25 */ /* 0x000fe2000f8e00ff */
[----:B------:R-:W-:-:S03]  /*69f0*/  ISETP.LT.U32.OR.EX P1, PT, R27, R63, P1, P3 ;  /* 0x0000003f1b00720c */ /* 0x000fc60000f21530 */
[----:B------:R-:W-:Y:S01]  /*6a00*/  IMAD.WIDE.U32.X R56, R77, UR15, R56, P4 ;  /* 0x0000000f4d387c25 */ /* 0x000fe2000a0e0438 */
[----:B------:R-:W-:-:S03]  /*6a10*/  SEL R63, RZ, 0x1, !P1 ;  /* 0x00000001ff3f7807 */ /* 0x000fc60004800000 */
[----:B------:R-:W-:Y:S01]  /*6a20*/  IMAD.WIDE.U32 R28, P4, R74, UR15, R28 ;  /* 0x0000000f4a1c7c25 */ /* 0x000fe2000f88001c */
[----:B------:R-:W-:-:S04]  /*6a30*/  IADD3 R63, P1, PT, R63, R56, RZ ;  /* 0x000000383f3f7210 */ /* 0x000fc80007f3e0ff */
        /* <DEDUP_REMOVED lines=9> */
[----:B------:R-:W-:-:S03]  /*6ad0*/  ISETP.NE.AND.EX P1, PT, R59, RZ, PT, P1 ;  /* 0x000000ff3b00720c */ /* 0x000fc60003f25310 */
[----:B------:R-:W-:Y:S01]  /*6ae0*/  IMAD.IADD R75, R28, 0x1, R75 ;  /* 0x000000011c4b7824 */ /* 0x000fe200078e024b */
[----:B------:R-:W-:Y:S01]  /*6af0*/  ISETP.NE.AND.EX P1, PT, R62, RZ, !P1, P5 ;  /* 0x000000ff3e00720c */ /* 0x000fe20004f25350 */
[----:B------:R-:W-:Y:S01]  /*6b00*/  IMAD.X R57, RZ, RZ, RZ, P4 ;  /* 0x000000ffff397224 */ /* 0x000fe200020e06ff */
[----:B------:R-:W-:Y:S01]  /*6b10*/  ISETP.LT.U32.AND P5, PT, R74, R58, PT ;  /* 0x0000003a4a00720c */ /* 0x000fe20003fa1070 */
[----:B------:R-:W-:-:S03]  /*6b20*/  IMAD.WIDE.U32 R62, R7, UR14, RZ ;  /* 0x0000000e073e7c25 */ /* 0x000fc6000f8e00ff */
[----:B------:R-:W-:Y:S01]  /*6b30*/  ISETP.LT.U32.OR.EX P1, PT, R75, R59, P1, P5 ;  /* 0x0000003b4b00720c */ /* 0x000fe20000f21550 */
[----:B------:R-:W-:Y:S01]  /*6b40*/  IMAD.WIDE.U32.X R56, R76, UR15, R56, P3 ;  /* 0x0000000f4c387c25 */ /* 0x000fe200098e0438 */
[----:B------:R-:W-:Y:S02]  /*6b50*/  SEL R59, RZ, 0x1, !P0 ;  /* 0x00000001ff3b7807 */ /* 0x000fe40004000000 */
[----:B------:R-:W-:Y:S01]  /*6b60*/  SEL R29, RZ, 0x1, !P1 ;  /* 0x00000001ff1d7807 */ /* 0x000fe20004800000 */
[----:B------:R-:W-:-:S03]  /*6b70*/  IMAD.WIDE.U32 R62, P2, R14, UR15, R62 ;  /* 0x0000000f0e3e7c25 */ /* 0x000fc6000f84003e */
[----:B------:R-:W-:Y:S01]  /*6b80*/  IADD3 R76, P1, PT, R29, R56, RZ ;  /* 0x000000381d4c7210 */ /* 0x000fe20007f3e0ff */
[----:B------:R-:W-:-:S04]  /*6b90*/  IMAD.WIDE.U32 R28, R14, UR14, RZ ;  /* 0x0000000e0e1c7c25 */ /* 0x000fc8000f8e00ff */
[----:B------:R-:W-:Y:S01]  /*6ba0*/  IMAD.X R83, RZ, RZ, R57, P1 ;  /* 0x000000ffff537224 */ /* 0x000fe200008e0639 */
[----:B------:R-:W-:Y:S01]  /*6bb0*/  IADD3 R58, P0, P1, R76, R60, R59 ;  /* 0x0000003c4c3a7210 */ /* 0x000fe2000791e03b */
[----:B------:R-:W0:Y:S01]  /*6bc0*/  LDC.64 R56, c[0x3][RZ] ;  /* 0x00c00000ff387b82 */ /* 0x000e220000000a00 */
[----:B------:R-:W-:Y:S01]  /*6bd0*/  IADD3 RZ, P3, PT, R29, R62, RZ ;  /* 0x0000003e1dff7210 */ /* 0x000fe20007f7e0ff */
[----:B------:R-:W-:Y:S01]  /*6be0*/  IMAD R29, R25, 0x18f5a7c5, RZ ;  /* 0x18f5a7c5191d7824 */ /* 0x000fe200078e02ff */
[----:B------:R-:W-:Y:S01]  /*6bf0*/  IADD3.X R59, PT, PT, R83, R61, RZ, P0, P1 ;  /* 0x0000003d533b7210 */ /* 0x000fe200007e24ff */
[----:B------:R-:W-:Y:S01]  /*6c00*/  IMAD.X R85, RZ, RZ, RZ, P2 ;  /* 0x000000ffff557224 */ /* 0x000fe200010e06ff */
[----:B------:R-:W-:Y:S01]  /*6c10*/  ISETP.NE.U32.AND P0, PT, R58, RZ, PT ;  /* 0x000000ff3a00720c */ /* 0x000fe20003f05070 */
[----:B------:R-:W-:Y:S01]  /*6c20*/  IMAD R61, R24, 0x4b0d7b56, R29 ;  /* 0x4b0d7b56183d7824 */ /* 0x000fe200078e021d */
[----:B------:R-:W-:Y:S01]  /*6c30*/  ISETP.NE.U32.AND P1, PT, R76, RZ, PT ;  /* 0x000000ff4c00720c */ /* 0x000fe20003f25070 */
[----:B------:R-:W-:Y:S01]  /*6c40*/  IMAD.WIDE.U32 R28, R24, 0x18f5a7c5, RZ ;  /* 0x18f5a7c5181c7825 */ /* 0x000fe200078e00ff */
[----:B------:R-:W-:-:S03]  /*6c50*/  ISETP.NE.AND.EX P0, PT, R59, RZ, PT, P0 ;  /* 0x000000ff3b00720c */ /* 0x000fc60003f05300 */
[----:B------:R-:W-:Y:S01]  /*6c60*/  IMAD.WIDE.U32 R76, R14, UR14, R58 ;  /* 0x0000000e0e4c7c25 */ /* 0x000fe2000f8e003a */
[----:B------:R-:W-:-:S03]  /*6c70*/  ISETP.NE.AND.EX P0, PT, R83, RZ, !P0, P1 ;  /* 0x000000ff5300720c */ /* 0x000fc60004705310 */
[----:B------:R-:W-:Y:S01]  /*6c80*/  IMAD.IADD R14, R29, 0x1, R61 ;  /* 0x000000011d0e7824 */ /* 0x000fe200078e023d */
[----:B------:R-:W-:Y:S01]  /*6c90*/  ISETP.LT.U32.AND P1, PT, R76, R58, PT ;  /* 0x0000003a4c00720c */ /* 0x000fe20003f21070 */
[----:B------:R-:W-:Y:S02]  /*6ca0*/  IMAD.IADD R29, R62, 0x1, R77 ;  /* 0x000000013e1d7824 */ /* 0x000fe400078e024d */
[----:B------:R-:W-:-:S03]  /*6cb0*/  IMAD.MOV.U32 R84, RZ, RZ, R63 ;  /* 0x000000ffff547224 */ /* 0x000fc600078e003f */
[----:B------:R-:W-:Y:S01]  /*6cc0*/  ISETP.LT.U32.OR.EX P0, PT, R29, R59, P0, P1 ;  /* 0x0000003b1d00720c */ /* 0x000fe20000701510 */
[----:B0-----:R-:W-:-:S04]  /*6cd0*/  IMAD.WIDE.U32 R60, R14, R56, RZ ;  /* 0x000000380e3c7225 */ /* 0x001fc800078e00ff */
[----:B------:R-:W-:-:S04]  /*6ce0*/  IMAD.WIDE.U32 R58, R28, R56, RZ ;  /* 0x000000381c3a7225 */ /* 0x000fc800078e00ff */
[----:B------:R-:W-:-:S04]  /*6cf0*/  IMAD.WIDE.U32 R60, P2, R28, R57, R60 ;  /* 0x000000391c3c7225 */ /* 0x000fc8000784003c */
[----:B------:R-:W-:Y:S01]  /*6d00*/  IMAD.X R63, RZ, RZ, RZ, P2 ;  /* 0x000000ffff3f7224 */ /* 0x000fe200010e06ff */
[----:B------:R-:W-:Y:S01]  /*6d10*/  IADD3 R60, P2, PT, R59, R60, RZ ;  /* 0x0000003c3b3c7210 */ /* 0x000fe20007f5e0ff */
[----:B------:R-:W-:Y:S01]  /*6d20*/  IMAD.MOV.U32 R62, RZ, RZ, R61 ;  /* 0x000000ffff3e7224 */ /* 0x000fe200078e003d */
[----:B------:R-:W-:Y:S01]  /*6d30*/  LOP3.LUT R59, RZ, R58, RZ, 0x33, !PT ;  /* 0x0000003aff3b7212 */ /* 0x000fe200078e33ff */
[----:B------:R-:W-:-:S03]  /*6d40*/  IMAD.WIDE.U32.X R84, R7, UR15, R84, P3 ;  /* 0x0000000f07547c25 */ /* 0x000fc600098e0454 */
[----:B------:R-:W-:Y:S01]  /*6d50*/  ISETP.GT.U32.AND P1, PT, R24, R59, PT ;  /* 0x0000003b1800720c */ /* 0x000fe20003f24070 */
[----:B------:R-:W-:Y:S01]  /*6d60*/  IMAD.WIDE.U32.X R62, R14, R57, R62, P2 ;  /* 0x000000390e3e7225 */ /* 0x000fe200010e043e */
[----:B------:R-:W0:Y:S01]  /*6d70*/  LDC.64 R58, c[0x3][0x8] ;  /* 0x00c00200ff3a7b82 */ /* 0x000e220000000a00 */
[----:B------:R-:W-:-:S04]  /*6d80*/  LOP3.LUT R24, RZ, R60, RZ, 0x33, !PT ;  /* 0x0000003cff187212 */ /* 0x000fc800078e33ff */
[----:B------:R-:W-:-:S04]  /*6d90*/  ISETP.GT.U32.AND.EX P1, PT, R25, R24, PT, P1 ;  /* 0x000000181900720c */ /* 0x000fc80003f24110 */
[----:B------:R-:W-:-:S04]  /*6da0*/  SEL R77, RZ, 0x1, !P1 ;  /* 0x00000001ff4d7807 */ /* 0x000fc80004800000 */
[----:B------:R-:W-:-:S04]  /*6db0*/  IADD3 R77, P1, PT, R77, R62, RZ ;  /* 0x0000003e4d4d7210 */ /* 0x000fc80007f3e0ff */
[C---:B------:R-:W-:Y:S01]  /*6dc0*/  ISETP.NE.U32.AND P4, PT, R77.reuse, RZ, PT ;  /* 0x000000ff4d00720c */ /* 0x040fe20003f85070 */
[----:B------:R-:W-:Y:S01]  /*6dd0*/  IMAD.X R7, RZ, RZ, R63, P1 ;  /* 0x000000ffff077224 */ /* 0x000fe200008e063f */
[----:B------:R-:W-:Y:S01]  /*6de0*/  IADD3 R60, P1, PT, R77, R12, RZ ;  /* 0x0000000c4d3c7210 */ /* 0x000fe20007f3e0ff */
[----:B0-----:R-:W-:-:S04]  /*6df0*/  IMAD.WIDE.U32 R24, R14, R58, RZ ;  /* 0x0000003a0e187225 */ /* 0x001fc800078e00ff */
[----:B------:R-:W-:Y:S01]  /*6e00*/  IMAD.X R61, R7, 0x1, R13, P1 ;  /* 0x00000001073d7824 */ /* 0x000fe200008e060d */
[----:B------:R-:W-:Y:S01]  /*6e10*/  ISETP.NE.U32.AND P1, PT, R60, RZ, PT ;  /* 0x000000ff3c00720c */ /* 0x000fe20003f25070 */
[----:B------:R-:W-:-:S03]  /*6e20*/  IMAD.WIDE.U32 R24, P2, R28, R59, R24 ;  /* 0x0000003b1c187225 */ /* 0x000fc60007840018 */
[----:B------:R-:W-:Y:S01]  /*6e30*/  ISETP.NE.AND.EX P1, PT, R61, RZ, PT, P1 ;  /* 0x000000ff3d00720c */ /* 0x000fe20003f25310 */
[----:B------:R-:W-:-:S03]  /*6e40*/  IMAD.WIDE.U32 R12, R28, R58, R60 ;  /* 0x0000003a1c0c7225 */ /* 0x000fc600078e003c */
[----:B------:R-:W-:Y:S01]  /*6e50*/  ISETP.NE.AND.EX P1, PT, R7, RZ, !P1, P4 ;  /* 0x000000ff0700720c */ /* 0x000fe20004f25340 */
[----:B------:R-:W-:Y:S01]  /*6e60*/  IMAD.IADD R7, R24, 0x1, R13 ;  /* 0x0000000118077824 */ /* 0x000fe200078e020d */
[----:B------:R-:W-:Y:S01]  /*6e70*/  ISETP.LT.U32.AND P4, PT, R12, R60, PT ;  /* 0x0000003c0c00720c */ /* 0x000fe20003f81070 */
[----:B------:R-:W-:-:S03]  /*6e80*/  IMAD.WIDE.U32 R62, R28, R58, RZ ;  /* 0x0000003a1c3e7225 */ /* 0x000fc600078e00ff */
[----:B------:R-:W-:Y:S01]  /*6e90*/  ISETP.LT.U32.OR.EX P1, PT, R7, R61, P1, P4 ;  /* 0x0000003d0700720c */ /* 0x000fe20000f21540 */
[----:B------:R-:W-:Y:S01]  /*6ea0*/  IMAD.MOV.U32 R62, RZ, RZ, R25 ;  /* 0x000000ffff3e7224 */ /* 0x000fe200078e0019 */
[----:B------:R-:W0:Y:S01]  /*6eb0*/  LDC.64 R60, c[0x3][0x10] ;  /* 0x00c00400ff3c7b82 */ /* 0x000e220000000a00 */
[----:B------:R-:W-:Y:S01]  /*6ec0*/  IADD3 RZ, P3, PT, R63, R24, RZ ;  /* 0x000000183fff7210 */ /* 0x000fe20007f7e0ff */
[----:B------:R-:W-:Y:S01]  /*6ed0*/  IMAD.X R63, RZ, RZ, RZ, P2 ;  /* 0x000000ffff3f7224 */ /* 0x000fe200010e06ff */
[----:B------:R-:W-:-:S03]  /*6ee0*/  SEL R25, RZ, 0x1, !P1 ;  /* 0x00000001ff197807 */ /* 0x000fc60004800000 */
[----:B------:R-:W-:-:S03]  /*6ef0*/  IMAD.WIDE.U32.X R62, R14, R59, R62, P3 ;  /* 0x0000003b0e3e7225 */ /* 0x000fc600018e043e */
        /* <DEDUP_REMOVED lines=8> */
[----:B------:R-:W-:-:S03]  /*6f80*/  IMAD.WIDE.U32 R10, R28, R60, R24 ;  /* 0x0000003c1c0a7225 */ /* 0x000fc600078e0018 */
[----:B------:R-:W-:Y:S01]  /*6f90*/  ISETP.NE.AND.EX P1, PT, R13, RZ, !P1, P2 ;  /* 0x000000ff0d00720c */ /* 0x000fe20004f25320 */
[----:B------:R-:W-:Y:S01]  /*6fa0*/  IMAD.WIDE.U32 R86, P4, R28, R61, R86 ;  /* 0x0000003d1c567225 */ /* 0x000fe20007880056 */
[----:B------:R-:W-:-:S03]  /*6fb0*/  ISETP.LT.U32.AND P2, PT, R10, R24, PT ;  /* 0x000000180a00720c */ /* 0x000fc60003f41070 */
[----:B------:R-:W-:-:S04]  /*6fc0*/  IMAD.WIDE.U32 R62, R28, R60, RZ ;  /* 0x0000003c1c3e7225 */ /* 0x000fc800078e00ff */
[----:B------:R-:W-:Y:S01]  /*6fd0*/  IMAD.IADD R11, R86, 0x1, R11 ;  /* 0x00000001560b7824 */ /* 0x000fe200078e020b */
[----:B------:R-:W-:Y:S01]  /*6fe0*/  IADD3 RZ, P3, PT, R63, R86, RZ ;  /* 0x000000563fff7210 */ /* 0x000fe20007f7e0ff */
[----:B------:R-:W-:Y:S02]  /*6ff0*/  IMAD.X R63, RZ, RZ, RZ, P4 ;  /* 0x000000ffff3f7224 */ /* 0x000fe400020e06ff */
[----:B------:R-:W-:Y:S01]  /*7000*/  IMAD.MOV.U32 R62, RZ, RZ, R87 ;  /* 0x000000ffff3e7224 */ /* 0x000fe200078e0057 */
[----:B------:R-:W-:-:S03]  /*7010*/  ISETP.LT.U32.OR.EX P1, PT, R11, R25, P1, P2 ;  /* 0x000000190b00720c */ /* 0x000fc60000f21520 */
[----:B------:R-:W-:Y:S01]  /*7020*/  IMAD.WIDE.U32.X R62, R14, R61, R62, P3 ;  /* 0x0000003d0e3e7225 */ /* 0x000fe200018e043e */
[----:B------:R-:W-:-:S04]  /*7030*/  SEL R13, RZ, 0x1, !P1 ;  /* 0x00000001ff0d7807 */ /* 0x000fc80004800000 */
[----:B------:R-:W-:-:S04]  /*7040*/  IADD3 R13, P1, PT, R13, R62, RZ ;  /* 0x0000003e0d0d7210 */ /* 0x000fc80007f3e0ff */
[C---:B------:R-:W-:Y:S01]  /*7050*/  ISETP.NE.U32.AND P2, PT, R13.reuse, RZ, PT ;  /* 0x000000ff0d00720c */ /* 0x040fe20003f45070 */
[----:B------:R-:W-:Y:S01]  /*7060*/  IMAD.X R86, RZ, RZ, R63, P1 ;  /* 0x000000ffff567224 */ /* 0x000fe200008e063f */
[----:B------:R-:W-:Y:S01]  /*7070*/  IADD3 R24, P1, PT, R13, R8, RZ ;  /* 0x000000080d187210 */ /* 0x000fe20007f3e0ff */
[----:B------:R-:W0:Y:S04]  /*7080*/  LDC.64 R62, c[0x3][0x18] ;  /* 0x00c00600ff3e7b82 */ /* 0x000e280000000a00 */
[----:B------:R-:W-:Y:S01]  /*7090*/  IMAD.X R25, R86, 0x1, R9, P1 ;  /* 0x0000000156197824 */ /* 0x000fe200008e0609 */
[----:B------:R-:W-:-:S04]  /*70a0*/  ISETP.NE.U32.AND P1, PT, R24, RZ, PT ;  /* 0x000000ff1800720c */ /* 0x000fc80003f25070 */
[----:B------:R-:W-:-:S04]  /*70b0*/  ISETP.NE.AND.EX P1, PT, R25, RZ, PT, P1 ;  /* 0x000000ff1900720c */ /* 0x000fc80003f25310 */
[----:B------:R-:W-:Y:S01]  /*70c0*/  ISETP.NE.AND.EX P1, PT, R86, RZ, !P1, P2 ;  /* 0x000000ff5600720c */ /* 0x000fe20004f25320 */
[----:B0-----:R-:W-:-:S04]  /*70d0*/  IMAD.WIDE.U32 R86, R14, R62, RZ ;  /* 0x0000003e0e567225 */ /* 0x001fc800078e00ff */
        /* <DEDUP_REMOVED lines=8> */
[----:B------:R-:W-:-:S03]  /*7160*/  IMAD.X R25, RZ, RZ, RZ, P3 ;  /* 0x000000ffff197224 */ /* 0x000fc600018e06ff */
[----:B------:R-:W-:Y:S01]  /*7170*/  SEL R13, RZ, 0x1, !P1 ;  /* 0x00000001ff0d7807 */ /* 0x000fe20004800000 */
[----:B------:R-:W-:-:S03]  /*7180*/  IMAD.WIDE.U32.X R24, R14, R63, R24, P4 ;  /* 0x0000003f0e187225 */ /* 0x000fc600020e0418 */
[----:B------:R-:W-:-:S04]  /*7190*/  IADD3 R13, P2, P3, R26, R24, R13 ;  /* 0x000000181a0d7210 */ /* 0x000fc80007b5e00d */
[----:B------:R-:W-:Y:S02]  /*71a0*/  ISETP.GE.U32.AND P1, PT, R13, R26, PT ;  /* 0x0000001a0d00720c */ /* 0x000fe40003f26070 */
[----:B------:R-:W-:Y:S01]  /*71b0*/  IADD3.X R14, PT, PT, R27, R25, RZ, P2, P3 ;  /* 0x000000191b0e7210 */ /* 0x000fe200017e64ff */
[----:B------:R-:W-:Y:S01]  /*71c0*/  IMAD R25, R7, 0x18f5a7c5, RZ ;  /* 0x18f5a7c507197824 */ /* 0x000fe200078e02ff */
[----:B------:R-:W-:Y:S02]  /*71d0*/  SEL R26, RZ, 0x1, !P0 ;  /* 0x00000001ff1a7807 */ /* 0x000fe40004000000 */
[----:B------:R-:W-:Y:S01]  /*71e0*/  ISETP.GE.U32.AND.EX P1, PT, R14, R27, PT, P1 ;  /* 0x0000001b0e00720c */ /* 0x000fe20003f26110 */
[C---:B------:R-:W-:Y:S02]  /*71f0*/  IMAD R27, R12.reuse, 0x4b0d7b56, R25 ;  /* 0x4b0d7b560c1b7824 */ /* 0x040fe400078e0219 */
[----:B------:R-:W-:Y:S01]  /*7200*/  IMAD.WIDE.U32 R24, R12, 0x18f5a7c5, RZ ;  /* 0x18f5a7c50c187825 */ /* 0x000fe200078e00ff */
        /* <DEDUP_REMOVED lines=8> */
[----:B------:R-:W-:Y:S02]  /*7290*/  IMAD.X R74, RZ, RZ, R29, P2 ;  /* 0x000000ffff4a7224 */ /* 0x000fe400010e061d */
[----:B------:R-:W-:-:S03]  /*72a0*/  IMAD.IADD R76, R25, 0x1, R27 ;  /* 0x00000001194c7824 */ /* 0x000fc600078e021b */
[----:B------:R-:W-:-:S04]  /*72b0*/  ISETP.GE.U32.AND.EX P1, PT, R74, R29, PT, P1 ;  /* 0x0000001d4a00720c */ /* 0x000fc80003f26110 */
[----:B------:R-:W-:-:S04]  /*72c0*/  SEL R25, RZ, 0x1, P1 ;  /* 0x00000001ff197807 */ /* 0x000fc80000800000 */
[----:B------:R-:W-:Y:S01]  /*72d0*/  IADD3 R25, P0, P1, R25, R84, R26 ;  /* 0x0000005419197210 */ /* 0x000fe2000791e01a */
[----:B------:R-:W-:-:S03]  /*72e0*/  IMAD.WIDE.U32 R26, R76, R56, RZ ;  /* 0x000000384c1a7225 */ /* 0x000fc600078e00ff */
[----:B------:R-:W-:Y:S01]  /*72f0*/  IADD3.X R86, PT, PT, RZ, R85, RZ, P0, P1 ;  /* 0x00000055ff567210 */ /* 0x000fe200007e24ff */
[----:B------:R-:W-:-:S04]  /*7300*/  IMAD.WIDE.U32 R84, R24, R56, RZ ;  /* 0x0000003818547225 */ /* 0x000fc800078e00ff */
[----:B------:R-:W-:-:S04]  /*7310*/  IMAD.WIDE.U32 R26, P2, R24, R57, R26 ;  /* 0x00000039181a7225 */ /* 0x000fc8000784001a */
[----:B------:R-:W-:Y:S01]  /*7320*/  IMAD.X R29, RZ, RZ, RZ, P2 ;  /* 0x000000ffff1d7224 */ /* 0x000fe200010e06ff */
[----:B------:R-:W-:Y:S01]  /*7330*/  IADD3 R26, P1, PT, R85, R26, RZ ;  /* 0x0000001a551a7210 */ /* 0x000fe20007f3e0ff */
[----:B------:R-:W-:Y:S01]  /*7340*/  IMAD.MOV.U32 R28, RZ, RZ, R27 ;  /* 0x000000ffff1c7224 */ /* 0x000fe200078e001b */
[----:B------:R-:W-:-:S03]  /*7350*/  LOP3.LUT R85, RZ, R84, RZ, 0x33, !PT ;  /* 0x00000054ff557212 */ /* 0x000fc600078e33ff */
[----:B------:R-:W-:Y:S01]  /*7360*/  IMAD.WIDE.U32.X R28, R76, R57, R28, P1 ;  /* 0x000000394c1c7225 */ /* 0x000fe200008e041c */
[----:B------:R-:W-:Y:S02]  /*7370*/  ISETP.GT.U32.AND P0, PT, R12, R85, PT ;  /* 0x000000550c00720c */ /* 0x000fe40003f04070 */
[----:B------:R-:W-:Y:S01]  /*7380*/  LOP3.LUT R12, RZ, R26, RZ, 0x33, !PT ;  /* 0x0000001aff0c7212 */ /* 0x000fe200078e33ff */
[----:B------:R-:W-:-:S03]  /*7390*/  IMAD.WIDE.U32 R26, R76, R58, RZ ;  /* 0x0000003a4c1a7225 */ /* 0x000fc600078e00ff */
[----:B------:R-:W-:Y:S01]  /*73a0*/  ISETP.GT.U32.AND.EX P0, PT, R7, R12, PT, P0 ;  /* 0x0000000c0700720c */ /* 0x000fe20003f04100 */
[----:B------:R-:W-:-:S03]  /*73b0*/  IMAD.WIDE.U32 R26, P3, R24, R59, R26 ;  /* 0x0000003b181a7225 */ /* 0x000fc6000786001a */
[----:B------:R-:W-:Y:S01]  /*73c0*/  SEL R7, RZ, 0x1, !P0 ;  /* 0x00000001ff077807 */ /* 0x000fe20004000000 */
[----:B------:R-:W-:-:S03]  /*73d0*/  IMAD.X R85, RZ, RZ, RZ, P3 ;  /* 0x000000ffff557224 */ /* 0x000fc600018e06ff */
[----:B------:R-:W-:Y:S01]  /*73e0*/  IADD3 R7, P0, PT, R7, R28, RZ ;  /* 0x0000001c07077210 */ /* 0x000fe20007f1e0ff */
[----:B------:R-:W-:-:S03]  /*73f0*/  IMAD.MOV.U32 R84, RZ, RZ, R27 ;  /* 0x000000ffff547224 */ /* 0x000fc600078e001b */
[C---:B------:R-:W-:Y:S01]  /*7400*/  ISETP.NE.U32.AND P1, PT, R7.reuse, RZ, PT ;  /* 0x000000ff0700720c */ /* 0x040fe20003f25070 */
[----:B------:R-:W-:Y:S01]  /*7410*/  IMAD.X R12, RZ, RZ, R29, P0 ;  /* 0x000000ffff0c7224 */ /* 0x000fe200000e061d */
[----:B------:R-:W-:Y:S01]  /*7420*/  IADD3 R10, P0, PT, R7, R10, RZ ;  /* 0x0000000a070a7210 */ /* 0x000fe20007f1e0ff */
[----:B------:R-:W-:-:S04]  /*7430*/  IMAD.WIDE.U32 R28, R24, R58, RZ ;  /* 0x0000003a181c7225 */ /* 0x000fc800078e00ff */
[----:B------:R-:W-:Y:S01]  /*7440*/  IMAD.X R11, R12, 0x1, R11, P0 ;  /* 0x000000010c0b7824 */ /* 0x000fe200000e060b */
[----:B------:R-:W-:Y:S02]  /*7450*/  ISETP.NE.U32.AND P0, PT, R10, RZ, PT ;  /* 0x000000ff0a00720c */ /* 0x000fe40003f05070 */
[----:B------:R-:W-:Y:S01]  /*7460*/  IADD3 RZ, P2, PT, R29, R26, RZ ;  /* 0x0000001a1dff7210 */ /* 0x000fe20007f5e0ff */
[----:B------:R-:W-:Y:S01]  /*7470*/  IMAD.WIDE.U32 R28, R24, R58, R10 ;  /* 0x0000003a181c7225 */ /* 0x000fe200078e000a */
[----:B------:R-:W-:-:S03]  /*7480*/  ISETP.NE.AND.EX P0, PT, R11, RZ, PT, P0 ;  /* 0x000000ff0b00720c */ /* 0x000fc60003f05300 */
[----:B------:R-:W-:Y:S01]  /*7490*/  IMAD.IADD R7, R26, 0x1, R29 ;  /* 0x000000011a077824 */ /* 0x000fe200078e021d */
[----:B------:R-:W-:Y:S01]  /*74a0*/  ISETP.NE.AND.EX P0, PT, R12, RZ, !P0, P1 ;  /* 0x000000ff0c00720c */ /* 0x000fe20004705310 */
[----:B------:R-:W-:Y:S01]  /*74b0*/  IMAD.WIDE.U32.X R84, R76, R59, R84, P2 ;  /* 0x0000003b4c547225 */ /* 0x000fe200010e0454 */
[----:B------:R-:W-:-:S03]  /*74c0*/  ISETP.LT.U32.AND P1, PT, R28, R10, PT ;  /* 0x0000000a1c00720c */ /* 0x000fc60003f21070 */
[----:B------:R-:W-:Y:S01]  /*74d0*/  IMAD.WIDE.U32 R26, R24, R60, RZ ;  /* 0x0000003c181a7225 */ /* 0x000fe200078e00ff */
[----:B------:R-:W-:-:S03]  /*74e0*/  ISETP.LT.U32.OR.EX P0, PT, R7, R11, P0, P1 ;  /* 0x0000000b0700720c */ /* 0x000fc60000701510 */
[----:B------:R-:W-:Y:S01]  /*74f0*/  IMAD.WIDE.U32 R10, R76, R60, RZ ;  /* 0x0000003c4c0a7225 */ /* 0x000fe200078e00ff */
[----:B------:R-:W-:-:S04]  /*7500*/  SEL R29, RZ, 0x1, !P0 ;  /* 0x00000001ff1d7807 */ /* 0x000fc80004000000 */
[----:B------:R-:W-:Y:S01]  /*7510*/  IADD3 R29, P0, PT, R29, R84, RZ ;  /* 0x000000541d1d7210 */ /* 0x000fe20007f1e0ff */
[----:B------:R-:W-:-:S03]  /*7520*/  IMAD.WIDE.U32 R10, P3, R24, R61, R10 ;  /* 0x0000003d180a7225 */ /* 0x000fc6000786000a */
[C---:B------:R-:W-:Y:S01]  /*7530*/  ISETP.NE.U32.AND P1, PT, R29.reuse, RZ, PT ;  /* 0x000000ff1d00720c */ /* 0x040fe20003f25070 */
[----:B------:R-:W-:Y:S01]  /*7540*/  IMAD.X R84, RZ, RZ, R85, P0 ;  /* 0x000000ffff547224 */ /* 0x000fe200000e0655 */
[----:B------:R-:W-:Y:S01]  /*7550*/  IADD3 R8, P0, PT, R29, R8, RZ ;  /* 0x000000081d087210 */ /* 0x000fe20007f1e0ff */
[----:B------:R-:W-:Y:S01]  /*7560*/  IMAD.X R85, RZ, RZ, RZ, P3 ;  /* 0x000000ffff557224 */ /* 0x000fe200018e06ff */
[----:B------:R-:W-:-:S03]  /*7570*/  IADD3 RZ, P2, PT, R27, R10, RZ ;  /* 0x0000000a1bff7210 */ /* 0x000fc60007f5e0ff */
[----:B------:R-:W-:Y:S01]  /*7580*/  IMAD.X R9, R84, 0x1, R9, P0 ;  /* 0x0000000154097824 */ /* 0x000fe200000e0609 */
[----:B------:R-:W-:Y:S01]  /*7590*/  ISETP.NE.U32.AND P0, PT, R8, RZ, PT ;  /* 0x000000ff0800720c */ /* 0x000fe20003f05070 */
[----:B------:R-:W-:-:S03]  /*75a0*/  IMAD.WIDE.U32 R26, R24, R60, R8 ;  /* 0x0000003c181a7225 */ /* 0x000fc600078e0008 */
[----:B------:R-:W-:Y:S01]  /*75b0*/  ISETP.NE.AND.EX P0, PT, R9, RZ, PT, P0 ;  /* 0x000000ff0900720c */ /* 0x000fe20003f05300 */
[----:B------:R-:W-:-:S03]  /*75c0*/  IMAD.IADD R27, R10, 0x1, R27 ;  /* 0x000000010a1b7824 */ /* 0x000fc600078e021b */
[----:B------:R-:W-:Y:S01]  /*75d0*/  ISETP.NE.AND.EX P0, PT, R84, RZ, !P0, P1 ;  /* 0x000000ff5400720c */ /* 0x000fe20004705310 */
[----:B------:R-:W-:Y:S01]  /*75e0*/  IMAD.MOV.U32 R84, RZ, RZ, R11 ;  /* 0x000000ffff547224 */ /* 0x000fe200078e000b */
[----:B------:R-:W-:Y:S01]  /*75f0*/  ISETP.LT.U32.AND P1, PT, R26, R8, PT ;  /* 0x000000081a00720c */ /* 0x000fe20003f21070 */
[----:B------:R-:W-:-:S03]  /*7600*/  IMAD.WIDE.U32 R10, R76, R62, RZ ;  /* 0x0000003e4c0a7225 */ /* 0x000fc600078e00ff */
[----:B------:R-:W-:Y:S01]  /*7610*/  ISETP.LT.U32.OR.EX P0, PT, R27, R9, P0, P1 ;  /* 0x000000091b00720c */ /* 0x000fe20000701510 */
[----:B------:R-:W-:-:S03]  /*7620*/  IMAD.WIDE.U32.X R84, R76, R61, R84, P2 ;  /* 0x0000003d4c547225 */ /* 0x000fc600010e0454 */
[----:B------:R-:W-:Y:S01]  /*7630*/  SEL R29, RZ, 0x1, !P0 ;  /* 0x00000001ff1d7807 */ /* 0x000fe20004000000 */
[----:B------:R-:W-:-:S03]  /*7640*/  IMAD.WIDE.U32 R10, P3, R24, R63, R10 ;  /* 0x0000003f180a7225 */ /* 0x000fc6000786000a */
        /* <DEDUP_REMOVED lines=9> */
[----:B------:R-:W-:-:S04]  /*76e0*/  ISETP.NE.AND.EX P1, PT, R9, RZ, PT, P1 ;  /* 0x000000ff0900720c */ /* 0x000fc80003f25310 */
[----:B------:R-:W-:Y:S01]  /*76f0*/  ISETP.NE.AND.EX P1, PT, R85, RZ, !P1, P0 ;  /* 0x000000ff5500720c */ /* 0x000fe20004f25300 */
[----:B------:R-:W-:Y:S01]  /*7700*/  IMAD.WIDE.U32 R84, R28, 0x18f5a7c5, RZ ;  /* 0x18f5a7c51c547825 */ /* 0x000fe200078e00ff */
[----:B------:R-:W-:-:S03]  /*7710*/  ISETP.LT.U32.AND P4, PT, R88, R8, PT ;  /* 0x000000085800720c */ /* 0x000fc60003f81070 */
[----:B------:R-:W-:Y:S02]  /*7720*/  IMAD.MOV.U32 R8, RZ, RZ, R11 ;  /* 0x000000ffff087224 */ /* 0x000fe400078e000b */
[----:B------:R-:W-:-:S03]  /*7730*/  IMAD.WIDE.U32 R12, R84, R56, RZ ;  /* 0x00000038540c7225 */ /* 0x000fc600078e00ff */
[----:B------:R-:W-:Y:S01]  /*7740*/  LOP3.LUT R29, RZ, R12, RZ, 0x33, !PT ;  /* 0x0000000cff1d7212 */ /* 0x000fe200078e33ff */
[----:B------:R-:W-:-:S03]  /*7750*/  IMAD.IADD R12, R10, 0x1, R89 ;  /* 0x000000010a0c7824 */ /* 0x000fc600078e0259 */
[----:B------:R-:W-:Y:S01]  /*7760*/  ISETP.GT.U32.AND P0, PT, R28, R29, PT ;  /* 0x0000001d1c00720c */ /* 0x000fe20003f04070 */
[----:B------:R-:W-:Y:S01]  /*7770*/  IMAD R29, R7, 0x18f5a7c5, RZ ;  /* 0x18f5a7c5071d7824 */ /* 0x000fe200078e02ff */
[----:B------:R-:W-:Y:S01]  /*7780*/  ISETP.LT.U32.OR.EX P1, PT, R12, R9, P1, P4 ;  /* 0x000000090c00720c */ /* 0x000fe20000f21540 */
[----:B------:R-:W-:Y:S02]  /*7790*/  IMAD.X R9, RZ, RZ, RZ, P3 ;  /* 0x000000ffff097224 */ /* 0x000fe400018e06ff */
[----:B------:R-:W-:Y:S02]  /*77a0*/  IMAD R29, R28, 0x4b0d7b56, R29 ;  /* 0x4b0d7b561c1d7824 */ /* 0x000fe400078e021d */
[----:B------:R-:W-:Y:S01]  /*77b0*/  IMAD.WIDE.U32.X R8, R76, R63, R8, P2 ;  /* 0x0000003f4c087225 */ /* 0x000fe200010e0408 */
[----:B------:R-:W-:-:S03]  /*77c0*/  SEL R76, RZ, 0x1, !P1 ;  /* 0x00000001ff4c7807 */ /* 0x000fc60004800000 */
[----:B------:R-:W-:Y:S01]  /*77d0*/  IMAD.IADD R14, R85, 0x1, R29 ;  /* 0x00000001550e7824 */ /* 0x000fe200078e021d */
[----:B------:R-:W-:-:S04]  /*77e0*/  IADD3 R76, P1, P2, R77, R8, R76 ;  /* 0x000000084d4c7210 */ /* 0x000fc80007a3e04c */
[----:B------:R-:W-:Y:S01]  /*77f0*/  IADD3.X R24, PT, PT, R83, R9, RZ, P1, P2 ;  /* 0x0000000953187210 */ /* 0x000fe20000fe44ff */
[----:B------:R-:W-:Y:S01]  /*7800*/  IMAD.WIDE.U32 R8, R14, R56, RZ ;  /* 0x000000380e087225 */ /* 0x000fe200078e00ff */
[----:B------:R-:W-:-:S04]  /*7810*/  ISETP.GE.U32.AND P1, PT, R76, R77, PT ;  /* 0x0000004d4c00720c */ /* 0x000fc80003f26070 */
[----:B------:R-:W-:Y:S01]  /*7820*/  ISETP.GE.U32.AND.EX P1, PT, R24, R83, PT, P1 ;  /* 0x000000531800720c */ /* 0x000fe20003f26110 */
[----:B------:R-:W-:-:S04]  /*7830*/  IMAD.WIDE.U32 R8, P2, R84, R57, R8 ;  /* 0x0000003954087225 */ /* 0x000fc80007840008 */
[----:B------:R-:W-:Y:S01]  /*7840*/  IMAD.X R11, RZ, RZ, RZ, P2 ;  /* 0x000000ffff0b7224 */ /* 0x000fe200010e06ff */
[----:B------:R-:W-:Y:S01]  /*7850*/  IADD3 R8, P3, PT, R13, R8, RZ ;  /* 0x000000080d087210 */ /* 0x000fe20007f7e0ff */
[----:B------:R-:W-:-:S03]  /*7860*/  IMAD.MOV.U32 R10, RZ, RZ, R9 ;  /* 0x000000ffff0a7224 */ /* 0x000fc600078e0009 */
[----:B------:R-:W-:Y:S01]  /*7870*/  LOP3.LUT R8, RZ, R8, RZ, 0x33, !PT ;  /* 0x00000008ff087212 */ /* 0x000fe200078e33ff */
[----:B------:R-:W-:-:S03]  /*7880*/  IMAD.WIDE.U32.X R10, R14, R57, R10, P3 ;  /* 0x000000390e0a7225 */ /* 0x000fc600018e040a */
[----:B------:R-:W-:Y:S01]  /*7890*/  ISETP.GT.U32.AND.EX P0, PT, R7, R8, PT, P0 ;  /* 0x000000080700720c */ /* 0x000fe20003f04100 */
[----:B------:R-:W-:-:S03]  /*78a0*/  IMAD.WIDE.U32 R8, R14, R58, RZ ;  /* 0x0000003a0e087225 */ /* 0x000fc600078e00ff */
[----:B------:R-:W-:Y:S01]  /*78b0*/  SEL R7, RZ, 0x1, !P0 ;  /* 0x00000001ff077807 */ /* 0x000fe20004000000 */
[----:B------:R-:W-:-:S03]  /*78c0*/  IMAD.WIDE.U32 R8, P4, R84, R59, R8 ;  /* 0x0000003b54087225 */ /* 0x000fc60007880008 */
[----:B------:R-:W-:Y:S01]  /*78d0*/  IADD3 R7, P0, PT, R7, R10, RZ ;  /* 0x0000000a07077210 */ /* 0x000fe20007f1e0ff */
[----:B------:R-:W-:-:S03]  /*78e0*/  IMAD.X R29, RZ, RZ, RZ, P4 ;  /* 0x000000ffff1d7224 */ /* 0x000fc600020e06ff */
        /* <DEDUP_REMOVED lines=18> */
[----:B------:R-:W-:Y:S01]  /*7a10*/  IADD3 R11, P0, PT, R11, R28, RZ ;  /* 0x0000001c0b0b7210 */ /* 0x000fe20007f1e0ff */
[----:B------:R-:W-:-:S03]  /*7a20*/  IMAD.WIDE.U32 R26, R84, R60, RZ ;  /* 0x0000003c541a7225 */ /* 0x000fc600078e00ff */
[C---:B------:R-:W-:Y:S01]  /*7a30*/  ISETP.NE.U32.AND P2, PT, R11.reuse, RZ, PT ;  /* 0x000000ff0b00720c */ /* 0x040fe20003f45070 */
[----:B------:R-:W-:Y:S01]  /*7a40*/  IMAD.X R13, RZ, RZ, R29, P0 ;  /* 0x000000ffff0d7224 */ /* 0x000fe200000e061d */
[----:B------:R-:W-:Y:S02]  /*7a50*/  IADD3 R88, P0, PT, R11, R88, RZ ;  /* 0x000000580b587210 */ /* 0x000fe40007f1e0ff */
[----:B------:R-:W-:-:S03]  /*7a60*/  IADD3 RZ, P3, PT, R27, R8, RZ ;  /* 0x000000081bff7210 */ /* 0x000fc60007f7e0ff */
[----:B------:R-:W-:Y:S01]  /*7a70*/  IMAD.X R89, R13, 0x1, R12, P0 ;  /* 0x000000010d597824 */ /* 0x000fe200000e060c */
[----:B------:R-:W-:Y:S01]  /*7a80*/  ISETP.NE.U32.AND P0, PT, R88, RZ, PT ;  /* 0x000000ff5800720c */ /* 0x000fe20003f05070 */
[----:B------:R-:W-:Y:S02]  /*7a90*/  IMAD.MOV.U32 R12, RZ, RZ, R9 ;  /* 0x000000ffff0c7224 */ /* 0x000fe400078e0009 */
[----:B------:R-:W-:Y:S01]  /*7aa0*/  IMAD.WIDE.U32 R28, R84, R60, R88 ;  /* 0x0000003c541c7225 */ /* 0x000fe200078e0058 */
[----:B------:R-:W-:-:S03]  /*7ab0*/  ISETP.NE.AND.EX P0, PT, R89, RZ, PT, P0 ;  /* 0x000000ff5900720c */ /* 0x000fc60003f05300 */
[----:B------:R-:W-:Y:S01]  /*7ac0*/  IMAD.IADD R11, R8, 0x1, R29 ;  /* 0x00000001080b7824 */ /* 0x000fe200078e021d */
[----:B------:R-:W-:Y:S01]  /*7ad0*/  ISETP.NE.AND.EX P0, PT, R13, RZ, !P0, P2 ;  /* 0x000000ff0d00720c */ /* 0x000fe20004705320 */
[----:B------:R-:W-:Y:S01]  /*7ae0*/  IMAD.X R13, RZ, RZ, RZ, P4 ;  /* 0x000000ffff0d7224 */ /* 0x000fe200020e06ff */
[----:B------:R-:W-:Y:S01]  /*7af0*/  ISETP.LT.U32.AND P2, PT, R28, R88, PT ;  /* 0x000000581c00720c */ /* 0x000fe20003f41070 */
[----:B------:R-:W-:-:S03]  /*7b00*/  IMAD.WIDE.U32 R8, R14, R62, RZ ;  /* 0x0000003e0e087225 */ /* 0x000fc600078e00ff */
[----:B------:R-:W-:Y:S01]  /*7b10*/  ISETP.LT.U32.OR.EX P0, PT, R11, R89, P0, P2 ;  /* 0x000000590b00720c */ /* 0x000fe20000701520 */
[----:B------:R-:W-:-:S03]  /*7b20*/  IMAD.WIDE.U32.X R12, R14, R61, R12, P3 ;  /* 0x0000003d0e0c7225 */ /* 0x000fc600018e040c */
[----:B------:R-:W-:-:S04]  /*7b30*/  SEL R29, RZ, 0x1, !P0 ;  /* 0x00000001ff1d7807 */ /* 0x000fc80004000000 */
[----:B------:R-:W-:-:S04]  /*7b40*/  IADD3 R29, P0, PT, R29, R12, RZ ;  /* 0x0000000c1d1d7210 */ /* 0x000fc80007f1e0ff */
[C---:B------:R-:W-:Y:S01]  /*7b50*/  ISETP.NE.U32.AND P3, PT, R29.reuse, RZ, PT ;  /* 0x000000ff1d00720c */ /* 0x040fe20003f65070 */
[----:B------:R-:W-:Y:S01]  /*7b60*/  IMAD.X R85, RZ, RZ, R13, P0 ;  /* 0x000000ffff557224 */ /* 0x000fe200000e060d */
[----:B------:R-:W-:Y:S01]  /*7b70*/  IADD3 R12, P0, PT, R29, R76, RZ ;  /* 0x0000004c1d0c7210 */ /* 0x000fe20007f1e0ff */
[----:B------:R-:W-:-:S03]  /*7b80*/  IMAD.WIDE.U32 R76, P4, R84, R63, R8 ;  /* 0x0000003f544c7225 */ /* 0x000fc60007880008 */
[----:B------:R-:W-:Y:S01]  /*7b90*/  ISETP.NE.U32.AND P2, PT, R12, RZ, PT ;  /* 0x000000ff0c00720c */ /* 0x000fe20003f45070 */
[----:B------:R-:W-:-:S04]  /*7ba0*/  IMAD.WIDE.U32 R8, R84, R62, RZ ;  /* 0x0000003e54087225 */ /* 0x000fc800078e00ff */
[----:B------:R-:W-:Y:S01]  /*7bb0*/  IMAD.X R13, R85, 0x1, R24, P0 ;  /* 0x00000001550d7824 */ /* 0x000fe200000e0618 */
[----:B------:R-:W-:Y:S01]  /*7bc0*/  IADD3 RZ, P6, PT, R9, R76, RZ ;  /* 0x0000004c09ff7210 */ /* 0x000fe20007fde0ff */
[----:B------:R-:W-:-:S03]  /*7bd0*/  IMAD.WIDE.U32 R8, R10, 0x18f5a7c5, RZ ;  /* 0x18f5a7c50a087825 */ /* 0x000fc600078e00ff */
[----:B------:R-:W-:Y:S01]  /*7be0*/  ISETP.NE.AND.EX P2, PT, R13, RZ, PT, P2 ;  /* 0x000000ff0d00720c */ /* 0x000fe20003f45320 */
[----:B------:R-:W-:-:S03]  /*7bf0*/  IMAD.WIDE.U32 R26, R84, R62, R12 ;  /* 0x0000003e541a7225 */ /* 0x000fc600078e000c */
[----:B------:R-:W-:Y:S01]  /*7c00*/  ISETP.NE.AND.EX P2, PT, R85, RZ, !P2, P3 ;  /* 0x000000ff5500720c */ /* 0x000fe20005745330 */
[----:B------:R-:W-:Y:S01]  /*7c10*/  IMAD.WIDE.U32 R88, R8, R56, RZ ;  /* 0x0000003808587225 */ /* 0x000fe200078e00ff */
[----:B------:R-:W-:-:S03]  /*7c20*/  ISETP.LT.U32.AND P3, PT, R26, R12, PT ;  /* 0x0000000c1a00720c */ /* 0x000fc60003f61070 */
[----:B------:R-:W-:Y:S01]  /*7c30*/  IMAD.MOV.U32 R84, RZ, RZ, R77 ;  /* 0x000000ffff547224 */ /* 0x000fe200078e004d */
[----:B------:R-:W-:Y:S01]  /*7c40*/  LOP3.LUT R83, RZ, R88, RZ, 0x33, !PT ;  /* 0x00000058ff537212 */ /* 0x000fe200078e33ff */
[----:B------:R-:W-:-:S03]  /*7c50*/  IMAD.X R85, RZ, RZ, RZ, P4 ;  /* 0x000000ffff557224 */ /* 0x000fc600020e06ff */
[----:B------:R-:W-:Y:S01]  /*7c60*/  ISETP.GT.U32.AND P0, PT, R10, R83, PT ;  /* 0x000000530a00720c */ /* 0x000fe20003f04070 */
[----:B------:R-:W-:Y:S02]  /*7c70*/  IMAD R83, R7, 0x18f5a7c5, RZ ;  /* 0x18f5a7c507537824 */ /* 0x000fe400078e02ff */
[----:B------:R-:W-:-:S04]  /*7c80*/  IMAD.WIDE.U32.X R84, R14, R63, R84, P6 ;  /* 0x0000003f0e547225 */ /* 0x000fc800030e0454 */
[----:B------:R-:W-:Y:S02]  /*7c90*/  IMAD R83, R10, 0x4b0d7b56, R83 ;  /* 0x4b0d7b560a537824 */ /* 0x000fe400078e0253 */
[----:B------:R-:W-:Y:S02]  /*7ca0*/  IMAD.IADD R10, R76, 0x1, R27 ;  /* 0x000000014c0a7824 */ /* 0x000fe400078e021b */
[----:B------:R-:W-:-:S03]  /*7cb0*/  IMAD.IADD R9, R9, 0x1, R83 ;  /* 0x0000000109097824 */ /* 0x000fc600078e0253 */
[----:B------:R-:W-:Y:S01]  /*7cc0*/  ISETP.LT.U32.OR.EX P2, PT, R10, R13, P2, P3 ;  /* 0x0000000d0a00720c */ /* 0x000fe20001741530 */
[----:B------:R-:W-:-:S03]  /*7cd0*/  IMAD.WIDE.U32 R76, R9, R56, RZ ;  /* 0x00000038094c7225 */ /* 0x000fc600078e00ff */
[----:B------:R-:W-:Y:S01]  /*7ce0*/  SEL R24, RZ, 0x1, !P2 ;  /* 0x00000001ff187807 */ /* 0x000fe20005000000 */
[----:B------:R-:W-:-:S04]  /*7cf0*/  IMAD.WIDE.U32 R76, P4, R8, R57, R76 ;  /* 0x00000039084c7225 */ /* 0x000fc8000788004c */
[----:B------:R-:W-:Y:S01]  /*7d00*/  IMAD.X R13, RZ, RZ, RZ, P4 ;  /* 0x000000ffff0d7224 */ /* 0x000fe200020e06ff */
[----:B------:R-:W-:-:S04]  /*7d10*/  IADD3 R12, P5, PT, R89, R76, RZ ;  /* 0x0000004c590c7210 */ /* 0x000fc80007fbe0ff */
[----:B------:R-:W-:-:S04]  /*7d20*/  LOP3.LUT R12, RZ, R12, RZ, 0x33, !PT ;  /* 0x0000000cff0c7212 */ /* 0x000fc800078e33ff */
[----:B------:R-:W-:Y:S02]  /*7d30*/  ISETP.GT.U32.AND.EX P0, PT, R7, R12, PT, P0 ;  /* 0x0000000c0700720c */ /* 0x000fe40003f04100 */
[----:B------:R-:W-:Y:S02]  /*7d40*/  SEL R12, RZ, 0x1, P1 ;  /* 0x00000001ff0c7807 */ /* 0x000fe40000800000 */
[----:B------:R-:W-:Y:S02]  /*7d50*/  SEL R27, RZ, 0x1, !P0 ;  /* 0x00000001ff1b7807 */ /* 0x000fe40004000000 */
[-C--:B------:R-:W-:Y:S01]  /*7d60*/  IADD3 R7, P3, PT, R12, R75.reuse, RZ ;  /* 0x0000004b0c077210 */ /* 0x080fe20007f7e0ff */
[----:B------:R-:W-:Y:S02]  /*7d70*/  IMAD.MOV.U32 R12, RZ, RZ, R77 ;  /* 0x000000ffff0c7224 */ /* 0x000fe400078e004d */
[----:B------:R-:W-:Y:S01]  /*7d80*/  IMAD.WIDE.U32 R76, R9, R58, RZ ;  /* 0x0000003a094c7225 */ /* 0x000fe200078e00ff */
[----:B------:R-:W-:-:S03]  /*7d90*/  ISETP.GE.U32.AND P1, PT, R7, R75, PT ;  /* 0x0000004b0700720c */ /* 0x000fc60003f26070 */
[----:B------:R-:W-:-:S04]  /*7da0*/  IMAD.WIDE.U32.X R12, R9, R57, R12, P5 ;  /* 0x00000039090c7225 */ /* 0x000fc800028e040c */
[----:B------:R-:W-:Y:S01]  /*7db0*/  IMAD.X R14, RZ, RZ, R74, P3 ;  /* 0x000000ffff0e7224 */ /* 0x000fe200018e064a */
[----:B------:R-:W-:Y:S01]  /*7dc0*/  IADD3 R27, P0, PT, R27, R12, RZ ;  /* 0x0000000c1b1b7210 */ /* 0x000fe20007f1e0ff */
[----:B------:R-:W-:Y:S01]  /*7dd0*/  IMAD.WIDE.U32 R76, P4, R8, R59, R76 ;  /* 0x0000003b084c7225 */ /* 0x000fe2000788004c */
[----:B------:R-:W-:Y:S02]  /*7de0*/  IADD3 R24, P2, P3, R7, R84, R24 ;  /* 0x0000005407187210 */ /* 0x000fe40007b5e018 */
[C---:B------:R-:W-:Y:S01]  /*7df0*/  ISETP.GE.U32.AND.EX P1, PT, R14.reuse, R74, PT, P1 ;  /* 0x0000004a0e00720c */ /* 0x040fe20003f26110 */
[----:B------:R-:W-:Y:S01]  /*7e00*/  IMAD.X R88, RZ, RZ, R13, P0 ;  /* 0x000000ffff587224 */ /* 0x000fe200000e060d */
[C---:B------:R-:W-:Y:S01]  /*7e10*/  IADD3 R12, P0, PT, R27.reuse, R28, RZ ;  /* 0x0000001c1b0c7210 */ /* 0x040fe20007f1e0ff */
[----:B------:R-:W-:Y:S01]  /*7e20*/  IMAD.X R89, RZ, RZ, RZ, P4 ;  /* 0x000000ffff597224 */ /* 0x000fe200020e06ff */
[----:B------:R-:W-:Y:S01]  /*7e30*/  IADD3.X R29, PT, PT, R14, R85, RZ, P2, P3 ;  /* 0x000000550e1d7210 */ /* 0x000fe200017e64ff */
[----:B------:R-:W-:Y:S01]  /*7e40*/  IMAD.WIDE.U32 R84, R8, R58, RZ ;  /* 0x0000003a08547225 */ /* 0x000fe200078e00ff */
[----:B------:R-:W-:-:S03]  /*7e50*/  ISETP.NE.U32.AND P2, PT, R27, RZ, PT ;  /* 0x000000ff1b00720c */ /* 0x000fc60003f45070 */
        /* <DEDUP_REMOVED lines=13> */
[----:B------:R-:W-:-:S03]  /*7f30*/  IMAD.WIDE.U32 R12, R9, R60, RZ ;  /* 0x0000003c090c7225 */ /* 0x000fc600078e00ff */
        /* <DEDUP_REMOVED lines=16> */
[----:B------:R-:W-:Y:S01]  /*8040*/  IMAD.WIDE.U32 R12, R9, R62, RZ ;  /* 0x0000003e090c7225 */ /* 0x000fe200078e00ff */
[----:B------:R-:W-:-:S04]  /*8050*/  ISETP.LT.U32.OR.EX P0, PT, R87, R27, P0, P2 ;  /* 0x0000001b5700720c */ /* 0x000fc80000701520 */
[----:B------:R-:W-:Y:S01]  /*8060*/  SEL R27, RZ, 0x1, !P0 ;  /* 0x00000001ff1b7807 */ /* 0x000fe20004000000 */
[----:B------:R-:W-:-:S03]  /*8070*/  IMAD.WIDE.U32 R12, P4, R8, R63, R12 ;  /* 0x0000003f080c7225 */ /* 0x000fc6000788000c */
[----:B------:R-:W-:-:S04]  /*8080*/  IADD3 R27, P0, PT, R27, R10, RZ ;  /* 0x0000000a1b1b7210 */ /* 0x000fc80007f1e0ff */
[C---:B------:R-:W-:Y:S01]  /*8090*/  IADD3 R10, P3, PT, R27.reuse, R24, RZ ;  /* 0x000000181b0a7210 */ /* 0x040fe20007f7e0ff */
[----:B------:R-:W-:Y:S01]  /*80a0*/  IMAD.X R26, RZ, RZ, R11, P0 ;  /* 0x000000ffff1a7224 */ /* 0x000fe200000e060b */
[----:B------:R-:W-:Y:S02]  /*80b0*/  ISETP.GE.U32.AND P0, PT, R24, R7, PT ;  /* 0x000000071800720c */ /* 0x000fe40003f06070 */
[----:B------:R-:W-:Y:S01]  /*80c0*/  ISETP.NE.U32.AND P2, PT, R10, RZ, PT ;  /* 0x000000ff0a00720c */ /* 0x000fe20003f45070 */
[----:B------:R-:W-:Y:S01]  /*80d0*/  IMAD.X R11, R26, 0x1, R29, P3 ;  /* 0x000000011a0b7824 */ /* 0x000fe200018e061d */
[----:B------:R-:W-:Y:S01]  /*80e0*/  ISETP.NE.U32.AND P3, PT, R27, RZ, PT ;  /* 0x000000ff1b00720c */ /* 0x000fe20003f65070 */
[----:B------:R-:W-:Y:S01]  /*80f0*/  IMAD.X R27, RZ, RZ, RZ, P4 ;  /* 0x000000ffff1b7224 */ /* 0x000fe200020e06ff */
[----:B------:R-:W-:Y:S01]  /*8100*/  ISETP.GE.U32.AND.EX P0, PT, R29, R14, PT, P0 ;  /* 0x0000000e1d00720c */ /* 0x000fe20003f06100 */
[----:B------:R-:W-:Y:S01]  /*8110*/  IMAD.WIDE.U32 R74, R8, R62, R10 ;  /* 0x0000003e084a7225 */ /* 0x000fe200078e000a */
[----:B------:R-:W-:-:S02]  /*8120*/  ISETP.NE.AND.EX P2, PT, R11, RZ, PT, P2 ;  /* 0x000000ff0b00720c */ /* 0x000fc40003f45320 */
[----:B------:R-:W-:Y:S01]  /*8130*/  SEL R7, RZ, 0x1, P1 ;  /* 0x00000001ff077807 */ /* 0x000fe20000800000 */
[----:B------:R-:W-:Y:S01]  /*8140*/  IMAD.WIDE.U32 R28, R8, R62, RZ ;  /* 0x0000003e081c7225 */ /* 0x000fe200078e00ff */
[----:B------:R-:W-:Y:S02]  /*8150*/  ISETP.NE.AND.EX P2, PT, R26, RZ, !P2, P3 ;  /* 0x000000ff1a00720c */ /* 0x000fe40005745330 */
[----:B------:R-:W-:Y:S01]  /*8160*/  ISETP.LT.U32.AND P3, PT, R74, R10, PT ;  /* 0x0000000a4a00720c */ /* 0x000fe20003f61070 */
[----:B------:R-:W-:Y:S01]  /*8170*/  IMAD.IADD R88, R12, 0x1, R75 ;  /* 0x000000010c587824 */ /* 0x000fe200078e024b */
        /* <DEDUP_REMOVED lines=8> */
[----:B------:R-:W-:Y:S02]  /*8200*/  IADD3 R12, P0, P1, R12, R26, R7 ;  /* 0x0000001a0c0c7210 */ /* 0x000fe4000791e007 */
[----:B------:R-:W-:Y:S02]  /*8210*/  SHF.L.W.U32.HI R26, R81, 0x1f, R30 ;  /* 0x0000001f511a7819 */ /* 0x000fe40000010e1e */
[----:B------:R-:W-:Y:S02]  /*8220*/  IADD3.X R11, PT, PT, R11, R27, RZ, P0, P1 ;  /* 0x0000001b0b0b7210 */ /* 0x000fe400007e24ff */
[----:B------:R-:W-:-:S02]  /*8230*/  ISETP.GT.U32.AND P0, PT, R12, R62, PT ;  /* 0x0000003e0c00720c */ /* 0x000fc40003f04070 */
[----:B------:R-:W-:Y:S02]  /*8240*/  SHF.R.U64 R28, R73, 0x1, R23 ;  /* 0x00000001491c7819 */ /* 0x000fe40000001217 */
[----:B------:R-:W-:Y:S02]  /*8250*/  ISETP.GT.U32.AND.EX P0, PT, R11, R63, PT, P0 ;  /* 0x0000003f0b00720c */ /* 0x000fe40003f04100 */
[----:B------:R-:W-:Y:S02]  /*8260*/  SHF.L.W.U32.HI R27, R82, 0x1f, R81 ;  /* 0x0000001f521b7819 */ /* 0x000fe40000010e51 */
[----:B------:R-:W-:Y:S02]  /*8270*/  SHF.L.W.U32.HI R30, R30, 0x1f, R80 ;  /* 0x0000001f1e1e7819 */ /* 0x000fe40000010e50 */
[----:B------:R-:W-:Y:S02]  /*8280*/  SHF.L.W.U32.HI R25, R80, 0x1f, R78 ;  /* 0x0000001f50197819 */ /* 0x000fe40000010e4e */
[----:B------:R-:W-:-:S02]  /*8290*/  SHF.L.W.U32.HI R29, R78, 0x1f, R79 ;  /* 0x0000001f4e1d7819 */ /* 0x000fc40000010e4f */
[----:B------:R-:W-:Y:S02]  /*82a0*/  SHF.L.W.U32.HI R24, R79, 0x1f, R73 ;  /* 0x0000001f4f187819 */ /* 0x000fe40000010e49 */
[----:B------:R-:W-:Y:S01]  /*82b0*/  SHF.R.U32.HI R23, RZ, 0x1, R23 ;  /* 0x00000001ff177819 */ /* 0x000fe20000011617 */
[----:B------:R-:W-:Y:S06]  /*82c0*/  @P0 BRA `(.L_x_37) ;  /* 0x0000000000980947 */ /* 0x000fec0003800000 */
        /* <DEDUP_REMOVED lines=38> */
.L_x_37:
[----:B------:R-:W-:Y:S05]  /*8530*/  BSYNC.RELIABLE B4 ;  /* 0x0000000000047941 */ /* 0x000fea0003800100 */
.L_x_36:
[CC--:B------:R-:W-:Y:S02]  /*8540*/  ISETP.GE.U32.AND P0, PT, R84.reuse, R56.reuse, PT ;  /* 0x000000385400720c */ /* 0x0c0fe40003f06070 */
[----:B------:R-:W-:Y:S02]  /*8550*/  IADD3 R56, P3, PT, R84, -R56, RZ ;  /* 0x8000003854387210 */ /* 0x000fe40007f7e0ff */
[----:B------:R-:W-:-:S03]  /*8560*/  ISETP.GE.U32.AND.EX P0, PT, R83, R57, PT, P0 ;  /* 0x000000395300720c */ /* 0x000fc60003f06100 */
[----:B------:R-:W-:Y:S01]  /*8570*/  IMAD.X R57, R83, 0x1, ~R57, P3 ;  /* 0x0000000153397824 */ /* 0x000fe200018e0e39 */
[----:B------:R-:W-:-:S03]  /*8580*/  SEL R81, RZ, 0x1, P0 ;  /* 0x00000001ff517807 */ /* 0x000fc60000000000 */
[----:B------:R-:W-:Y:S01]  /*8590*/  IMAD.MOV.U32 R13, RZ, RZ, R57 ;  /* 0x000000ffff0d7224 */ /* 0x000fe200078e0039 */
        /* <DEDUP_REMOVED lines=21> */
[----:B------:R-:W-:Y:S02]  /*86f0*/  IMAD.MOV.U32 R8, RZ, RZ, R81 ;  /* 0x000000ffff087224 */ /* 0x000fe400078e0051 */
[----:B------:R-:W-:-:S04]  /*8700*/  IMAD.MOV.U32 R7, RZ, RZ, R74 ;  /* 0x000000ffff077224 */ /* 0x000fc800078e004a */
[----:B------:R-:W-:Y:S05]  /*8710*/  @P1 BRA `(.L_x_22) ;  /* 0x0000007400641947 */ /* 0x000fea0003800000 */
        /* <DEDUP_REMOVED lines=67> */
.L_x_38:
        /* <DEDUP_REMOVED lines=12> */
.L_x_27:
[----:B------:R-:W-:Y:S05]  /*8c10*/  BSYNC.RELIABLE B3 ;  /* 0x0000000000037941 */ /* 0x000fea0003800100 */
.L_x_26:
        /* <DEDUP_REMOVED lines=106> */
.L_x_42:
[----:B------:R-:W-:Y:S05]  /*92c0*/  BSYNC.RELIABLE B4 ;  /* 0x0000000000047941 */ /* 0x000fea0003800100 */
.L_x_41:
        /* <DEDUP_REMOVED lines=23> */
.L_x_40:
[----:B------:R-:W-:Y:S05]  /*9440*/  BSYNC.RECONVERGENT B3 ;  /* 0x0000000000037941 */ /* 0x000fea0003800200 */
.L_x_39:
        /* <DEDUP_REMOVED lines=19> */
[----:B------:R-:W-:Y:S01]  /*9580*/  IADD3 R60, P1, PT, R64, -R14, RZ ;  /* 0x8000000e403c7210 */ /* 0x000fe20007f3e0ff */
[----:B------:R-:W-:Y:S01]  /*9590*/  IMAD.X R64, R0, 0x1, ~R61, P2 ;  /* 0x0000000100407824 */ /* 0x000fe200010e0e3d */
[----:B------:R-:W-:Y:S02]  /*95a0*/  IADD3 R6, P4, PT, -R57, R6, RZ ;  /* 0x0000000639067210 */ /* 0x000fe40007f9e1ff */
[----:B------:R-:W-:Y:S01]  /*95b0*/  ISETP.GE.U32.AND.EX P0, PT, R5, R2, PT, P0 ;  /* 0x000000020500720c */ /* 0x000fe20003f06100 */
[----:B------:R-:W-:Y:S02]  /*95c0*/  IMAD.X R61, R31, 0x1, ~R13, P1 ;  /* 0x000000011f3d7824 */ /* 0x000fe400008e0e0d */
[----:B------:R-:W-:Y:S02]  /*95d0*/  IMAD.X R31, R3, 0x1, ~R56, P3 ;  /* 0x00000001031f7824 */ /* 0x000fe400018e0e38 */
[----:B------:R-:W-:-:S02]  /*95e0*/  IMAD.X R0, R5, 0x1, ~R2, P4 ;  /* 0x0000000105007824 */ /* 0x000fc400020e0e02 */
[----:B------:R-:W-:Y:S02]  /*95f0*/  IMAD.MOV.U32 R83, RZ, RZ, R60 ;  /* 0x000000ffff537224 */ /* 0x000fe400078e003c */
[----:B------:R-:W-:-:S04]  /*9600*/  IMAD.MOV.U32 R62, RZ, RZ, R61 ;  /* 0x000000ffff3e7224 */ /* 0x000fc800078e003d */
        /* <DEDUP_REMOVED lines=78> */
.L_x_46:
[----:B------:R-:W-:Y:S05]  /*9af0*/  BSYNC.RELIABLE B4 ;  /* 0x0000000000047941 */ /* 0x000fea0003800100 */
.L_x_45:
        /* <DEDUP_REMOVED lines=23> */
.L_x_44:
[----:B------:R-:W-:Y:S05]  /*9c70*/  BSYNC.RECONVERGENT B3 ;  /* 0x0000000000037941 */ /* 0x000fea0003800200 */
.L_x_43:
        /* <DEDUP_REMOVED lines=115> */
[----:B------:R-:W-:Y:S02]  /*a3b0*/  IMAD.MOV.U32 R78, RZ, RZ, R75 ;  /* 0x000000ffff4e7224 */ /* 0x000fe400078e004b */
[----:B------:R-:W-:Y:S01]  /*a3c0*/  IMAD.WIDE.U32 R80, R0, UR10, RZ ;  /* 0x0000000a00507c25 */ /* 0x000fe2000f8e00ff */
[----:B------:R-:W-:-:S03]  /*a3d0*/  ISETP.GE.U32.AND.EX P2, PT, R5, R79, PT, P2 ;  /* 0x0000004f0500720c */ /* 0x000fc60003f46120 */
[----:B------:R-:W-:Y:S01]  /*a3e0*/  IMAD.X R79, RZ, RZ, RZ, P5 ;  /* 0x000000ffff4f7224 */ /* 0x000fe200028e06ff */
[----:B------:R-:W-:Y:S01]  /*a3f0*/  SEL R59, RZ, 0x1, P2 ;  /* 0x00000001ff3b7807 */ /* 0x000fe20001000000 */
[----:B------:R-:W-:-:S04]  /*a400*/  IMAD.WIDE.U32 R74, P5, R6, UR11, R80 ;  /* 0x0000000b064a7c25 */ /* 0x000fc8000f8a0050 */
[----:B------:R-:W-:-:S04]  /*a410*/  IMAD.WIDE.U32.X R78, R62, UR13, R78, P6 ;  /* 0x0000000d3e4e7c25 */ /* 0x000fc8000b0e044e */
[----:B------:R-:W-:Y:S01]  /*a420*/  IMAD.WIDE.U32 R80, R6, UR10, RZ ;  /* 0x0000000a06507c25 */ /* 0x000fe2000f8e00ff */
[----:B------:R-:W-:-:S03]  /*a430*/  IADD3 R80, P2, PT, R59, R78, RZ ;  /* 0x0000004e3b507210 */ /* 0x000fc60007f5e0ff */
[----:B------:R-:W-:Y:S01]  /*a440*/  IMAD.X R59, RZ, RZ, R77, P1 ;  /* 0x000000ffff3b7224 */ /* 0x000fe200008e064d */
[----:B------:R-:W-:Y:S01]  /*a450*/  IADD3 RZ, P6, PT, R81, R74, RZ ;  /* 0x0000004a51ff7210 */ /* 0x000fe20007fde0ff */
[----:B------:R-:W-:Y:S01]  /*a460*/  IMAD.X R81, RZ, RZ, R79, P2 ;  /* 0x000000ffff517224 */ /* 0x000fe200010e064f */
[----:B------:R-:W-:Y:S01]  /*a470*/  IADD3 R2, P1, PT, R80, R2, RZ ;  /* 0x0000000250027210 */ /* 0x000fe20007f3e0ff */
[----:B------:R-:W-:Y:S02]  /*a480*/  IMAD.X R79, RZ, RZ, RZ, P3 ;  /* 0x000000ffff4f7224 */ /* 0x000fe400018e06ff */
[----:B------:R-:W-:Y:S02]  /*a490*/  IMAD.MOV.U32 R78, RZ, RZ, R57 ;  /* 0x000000ffff4e7224 */ /* 0x000fe400078e0039 */
[----:B------:R-:W-:-:S04]  /*a4a0*/  IMAD.WIDE.U32 R76, R64, UR12, RZ ;  /* 0x0000000c404c7c25 */ /* 0x000fc8000f8e00ff */
[----:B------:R-:W-:Y:S01]  /*a4b0*/  IMAD.WIDE.U32.X R78, R0, UR9, R78, P4 ;  /* 0x00000009004e7c25 */ /* 0x000fe2000a0e044e */
[----:B------:R-:W-:-:S03]  /*a4c0*/  ISETP.NE.U32.AND P4, PT, R2, RZ, PT ;  /* 0x000000ff0200720c */ /* 0x000fc60003f85070 */
[----:B------:R-:W-:Y:S01]  /*a4d0*/  IMAD.X R3, R81, 0x1, R3, P1 ;  /* 0x0000000151037824 */ /* 0x000fe200008e0603 */
[----:B------:R-:W-:Y:S01]  /*a4e0*/  ISETP.NE.U32.AND P1, PT, R80, RZ, PT ;  /* 0x000000ff5000720c */ /* 0x000fe20003f25070 */
[----:B------:R-:W-:-:S03]  /*a4f0*/  IMAD.WIDE.U32 R76, P2, R82, UR13, R76 ;  /* 0x0000000d524c7c25 */ /* 0x000fc6000f84004c */
[----:B------:R-:W-:Y:S01]  /*a500*/  ISETP.NE.AND.EX P4, PT, R3, RZ, PT, P4 ;  /* 0x000000ff0300720c */ /* 0x000fe20003f85340 */
[C---:B------:R-:W-:Y:S01]  /*a510*/  IMAD.WIDE.U32 R56, R82.reuse, UR12, RZ ;  /* 0x0000000c52387c25 */ /* 0x040fe2000f8e00ff */
[----:B------:R-:W-:Y:S02]  /*a520*/  SEL R56, RZ, 0x1, P0 ;  /* 0x00000001ff387807 */ /* 0x000fe40000000000 */
[----:B------:R-:W-:Y:S01]  /*a530*/  ISETP.NE.AND.EX P1, PT, R81, RZ, !P4, P1 ;  /* 0x000000ff5100720c */ /* 0x000fe20006725310 */
[----:B------:R-:W-:Y:S01]  /*a540*/  IMAD.X R81, RZ, RZ, RZ, P2 ;  /* 0x000000ffff517224 */ /* 0x000fe200010e06ff */
[----:B------:R-:W-:Y:S01]  /*a550*/  IADD3 RZ, P3, PT, R57, R76, RZ ;  /* 0x0000004c39ff7210 */ /* 0x000fe20007f7e0ff */
[----:B------:R-:W-:Y:S01]  /*a560*/  IMAD.MOV.U32 R80, RZ, RZ, R77 ;  /* 0x000000ffff507224 */ /* 0x000fe200078e004d */
[----:B------:R-:W-:Y:S01]  /*a570*/  IADD3 R78, P0, P4, R63, R78, R56 ;  /* 0x0000004e3f4e7210 */ /* 0x000fe20007c1e038 */
[----:B------:R-:W-:-:S03]  /*a580*/  IMAD.WIDE.U32 R56, R82, UR12, R2 ;  /* 0x0000000c52387c25 */ /* 0x000fc6000f8e0002 */
[----:B------:R-:W-:Y:S01]  /*a590*/  IADD3.X R79, PT, PT, R59, R79, RZ, P0, P4 ;  /* 0x0000004f3b4f7210 */ /* 0x000fe200007e84ff */
[----:B------:R-:W-:Y:S01]  /*a5a0*/  IMAD.IADD R57, R76, 0x1, R57 ;  /* 0x000000014c397824 */ /* 0x000fe200078e0239 */
[----:B------:R-:W-:Y:S01]  /*a5b0*/  ISETP.LT.U32.AND P4, PT, R56, R2, PT ;  /* 0x000000023800720c */ /* 0x000fe20003f81070 */
[----:B------:R-:W-:Y:S01]  /*a5c0*/  IMAD.WIDE.U32.X R80, R64, UR13, R80, P3 ;  /* 0x0000000d40507c25 */ /* 0x000fe200098e0450 */
[----:B------:R-:W-:Y:S02]  /*a5d0*/  ISETP.NE.U32.AND P0, PT, R63, RZ, PT ;  /* 0x000000ff3f00720c */ /* 0x000fe40003f05070 */
[----:B------:R-:W-:Y:S01]  /*a5e0*/  ISETP.LT.U32.OR.EX P1, PT, R57, R3, P1, P4 ;  /* 0x000000033900720c */ /* 0x000fe20000f21540 */
[----:B------:R-:W-:Y:S01]  /*a5f0*/  IMAD.WIDE.U32 R2, R6, UR10, R78 ;  /* 0x0000000a06027c25 */ /* 0x000fe2000f8e004e */
[----:B------:R-:W-:Y:S02]  /*a600*/  ISETP.NE.U32.AND P2, PT, R78, RZ, PT ;  /* 0x000000ff4e00720c */ /* 0x000fe40003f45070 */
[----:B------:R-:W-:Y:S01]  /*a610*/  SEL R63, RZ, 0x1, !P1 ;  /* 0x00000001ff3f7807 */ /* 0x000fe20004800000 */
[----:B------:R-:W-:Y:S01]  /*a620*/  IMAD.IADD R3, R74, 0x1, R3 ;  /* 0x000000014a037824 */ /* 0x000fe200078e0203 */
[----:B------:R-:W-:Y:S01]  /*a630*/  ISETP.NE.AND.EX P2, PT, R79, RZ, PT, P2 ;  /* 0x000000ff4f00720c */ /* 0x000fe20003f45320 */
[----:B------:R-:W-:Y:S01]  /*a640*/  IMAD.WIDE.U32 R76, R31, UR12, RZ ;  /* 0x0000000c1f4c7c25 */ /* 0x000fe2000f8e00ff */
[----:B------:R-:W-:-:S02]  /*a650*/  IADD3 R63, P1, PT, R63, R80, RZ ;  /* 0x000000503f3f7210 */ /* 0x000fc40007f3e0ff */
[----:B------:R-:W-:Y:S01]  /*a660*/  ISETP.NE.AND.EX P0, PT, R59, RZ, !P2, P0 ;  /* 0x000000ff3b00720c */ /* 0x000fe20005705300 */
[----:B------:R-:W-:Y:S01]  /*a670*/  IMAD.WIDE.U32 R86, R83, UR14, RZ ;  /* 0x0000000e53567c25 */ /* 0x000fe2000f8e00ff */
[----:B------:R-:W-:-:S03]  /*a680*/  ISETP.LT.U32.AND P2, PT, R2, R78, PT ;  /* 0x0000004e0200720c */ /* 0x000fc60003f41070 */
        /* <DEDUP_REMOVED lines=36> */
[----:B------:R-:W-:Y:S02]  /*a8d0*/  ISETP.NE.AND.EX P0, PT, R79, RZ, PT, P0 ;  /* 0x000000ff4f00720c */ /* 0x000fe40003f05300 */
[----:B------:R-:W-:Y:S01]  /*a8e0*/  IADD3 RZ, P5, PT, R87, R74, RZ ;  /* 0x0000004a57ff7210 */ /* 0x000fe20007fbe0ff */
[----:B------:R-:W-:Y:S01]  /*a8f0*/  IMAD.IADD R77, R2, 0x1, R77 ;  /* 0x00000001024d7824 */ /* 0x000fe200078e024d */
[----:B------:R-:W-:Y:S01]  /*a900*/  ISETP.NE.AND.EX P0, PT, R81, RZ, !P0, P1 ;  /* 0x000000ff5100720c */ /* 0x000fe20004705310 */
[----:B------:R-:W-:Y:S01]  /*a910*/  IMAD.MOV.U32 R2, RZ, RZ, R75 ;  /* 0x000000ffff027224 */ /* 0x000fe200078e004b */
[----:B------:R-:W-:Y:S01]  /*a920*/  ISETP.LT.U32.AND P1, PT, R76, R78, PT ;  /* 0x0000004e4c00720c */ /* 0x000fe20003f21070 */
[----:B------:R-:W-:-:S02]  /*a930*/  IMAD.MOV.U32 R78, RZ, RZ, R3 ;  /* 0x000000ffff4e7224 */ /* 0x000fc400078e0003 */
[----:B------:R-:W-:Y:S01]  /*a940*/  IMAD.X R3, RZ, RZ, RZ, P4 ;  /* 0x000000ffff037224 */ /* 0x000fe200020e06ff */
[----:B------:R-:W-:Y:S01]  /*a950*/  ISETP.LT.U32.OR.EX P0, PT, R77, R79, P0, P1 ;  /* 0x0000004f4d00720c */ /* 0x000fe20000701510 */
[----:B------:R-:W-:Y:S02]  /*a960*/  IMAD.X R79, RZ, RZ, RZ, P3 ;  /* 0x000000ffff4f7224 */ /* 0x000fe400018e06ff */
[----:B------:R-:W-:-:S04]  /*a970*/  IMAD.WIDE.U32.X R62, R62, UR15, R2, P5 ;  /* 0x0000000f3e3e7c25 */ /* 0x000fc8000a8e0402 */
[----:B------:R-:W-:-:S04]  /*a980*/  IMAD.WIDE.U32 R2, R83, UR14, R56 ;  /* 0x0000000e53027c25 */ /* 0x000fc8000f8e0038 */
[----:B------:R-:W-:Y:S01]  /*a990*/  IMAD.IADD R74, R74, 0x1, R3 ;  /* 0x000000014a4a7824 */ /* 0x000fe200078e0203 */
[----:B------:R-:W-:Y:S01]  /*a9a0*/  ISETP.GE.U32.AND P1, PT, R2, R56, PT ;  /* 0x000000380200720c */ /* 0x000fe20003f26070 */
[----:B------:R-:W-:-:S03]  /*a9b0*/  IMAD.WIDE.U32 R86, R0, UR14, RZ ;  /* 0x0000000e00567c25 */ /* 0x000fc6000f8e00ff */
[----:B------:R-:W-:Y:S01]  /*a9c0*/  ISETP.GE.U32.AND.EX P1, PT, R74, R57, PT, P1 ;  /* 0x000000394a00720c */ /* 0x000fe20003f26110 */
[----:B------:R-:W-:-:S03]  /*a9d0*/  IMAD.WIDE.U32 R56, R64, UR14, RZ ;  /* 0x0000000e40387c25 */ /* 0x000fc6000f8e00ff */
[----:B------:R-:W-:Y:S01]  /*a9e0*/  SEL R75, RZ, 0x1, P1 ;  /* 0x00000001ff4b7807 */ /* 0x000fe20000800000 */
[----:B------:R-:W-:-:S03]  /*a9f0*/  IMAD.WIDE.U32.X R78, R0, UR13, R78, P2 ;  /* 0x0000000d004e7c25 */ /* 0x000fc600090e044e */
[----:B------:R-:W-:Y:S01]  /*aa00*/  IADD3 R75, P1, PT, R75, R62, RZ ;  /* 0x0000003e4b4b7210 */ /* 0x000fe20007f3e0ff */
[----:B------:R-:W-:-:S03]  /*aa10*/  IMAD.WIDE.U32 R56, P5, R82, UR15, R56 ;  /* 0x0000000f52387c25 */ /* 0x000fc6000f8a0038 */
[C---:B------:R-:W-:Y:S01]  /*aa20*/  IADD3 R80, P3, PT, R75.reuse, R80, RZ ;  /* 0x000000504b507210 */ /* 0x040fe20007f7e0ff */
[----:B------:R-:W-:Y:S01]  /*aa30*/  IMAD.X R3, RZ, RZ, R63, P1 ;  /* 0x000000ffff037224 */ /* 0x000fe200008e063f */
[----:B------:R-:W-:Y:S01]  /*aa40*/  ISETP.NE.U32.AND P1, PT, R75, RZ, PT ;  /* 0x000000ff4b00720c */ /* 0x000fe20003f25070 */
[----:B------:R-:W-:-:S04]  /*aa50*/  IMAD.WIDE.U32 R62, R82, UR14, RZ ;  /* 0x0000000e523e7c25 */ /* 0x000fc8000f8e00ff */
[----:B------:R-:W-:Y:S01]  /*aa60*/  IMAD.X R81, R3, 0x1, R59, P3 ;  /* 0x0000000103517824 */ /* 0x000fe200018e063b */
[----:B------:R-:W-:Y:S01]  /*aa70*/  ISETP.NE.U32.AND P3, PT, R80, RZ, PT ;  /* 0x000000ff5000720c */ /* 0x000fe20003f65070 */
[----:B------:R-:W-:Y:S01]  /*aa80*/  IMAD.MOV.U32 R62, RZ, RZ, R57 ;  /* 0x000000ffff3e7224 */ /* 0x000fe200078e0039 */
[----:B------:R-:W-:Y:S01]  /*aa90*/  IADD3 RZ, P4, PT, R63, R56, RZ ;  /* 0x000000383fff7210 */ /* 0x000fe20007f9e0ff */
[----:B------:R-:W-:Y:S01]  /*aaa0*/  IMAD.WIDE.U32 R82, R82, UR14, R80 ;  /* 0x0000000e52527c25 */ /* 0x000fe2000f8e0050 */
[----:B------:R-:W-:-:S03]  /*aab0*/  ISETP.NE.AND.EX P3, PT, R81, RZ, PT, P3 ;  /* 0x000000ff5100720c */ /* 0x000fc60003f65330 */
[----:B------:R-:W-:Y:S01]  /*aac0*/  IMAD.X R63, RZ, RZ, RZ, P5 ;  /* 0x000000ffff3f7224 */ /* 0x000fe200028e06ff */
[----:B------:R-:W-:Y:S01]  /*aad0*/  ISETP.NE.AND.EX P1, PT, R3, RZ, !P3, P1 ;  /* 0x000000ff0300720c */ /* 0x000fe20005f25310 */
[----:B------:R-:W-:Y:S01]  /*aae0*/  IMAD.IADD R3, R56, 0x1, R83 ;  /* 0x0000000138037824 */ /* 0x000fe200078e0253 */
[----:B------:R-:W-:Y:S01]  /*aaf0*/  ISETP.LT.U32.AND P3, PT, R82, R80, PT ;  /* 0x000000505200720c */ /* 0x000fe20003f61070 */
[----:B------:R-:W-:-:S03]  /*ab00*/  IMAD.WIDE.U32.X R56, R64, UR15, R62, P4 ;  /* 0x0000000f40387c25 */ /* 0x000fc6000a0e043e */
[----:B------:R-:W-:Y:S01]  /*ab10*/  ISETP.LT.U32.OR.EX P1, PT, R3, R81, P1, P3 ;  /* 0x000000510300720c */ /* 0x000fe20000f21530 */
[----:B------:R-:W-:-:S03]  /*ab20*/  IMAD.WIDE.U32 R62, R31, UR14, RZ ;  /* 0x0000000e1f3e7c25 */ /* 0x000fc6000f8e00ff */
[----:B------:R-:W-:Y:S01]  /*ab30*/  SEL R59, RZ, 0x1, !P1 ;  /* 0x00000001ff3b7807 */ /* 0x000fe20004800000 */
[----:B------:R-:W-:-:S03]  /*ab40*/  IMAD.WIDE.U32 R80, R73, UR14, RZ ;  /* 0x0000000e49507c25 */ /* 0x000fc6000f8e00ff */
[----:B------:R-:W-:Y:S01]  /*ab50*/  IADD3 R59, P1, PT, R59, R56, RZ ;  /* 0x000000383b3b7210 */ /* 0x000fe20007f3e0ff */
[----:B------:R-:W-:-:S03]  /*ab60*/  IMAD.WIDE.U32 R62, P4, R73, UR15, R62 ;  /* 0x0000000f493e7c25 */ /* 0x000fc6000f88003e */
[C---:B------:R-:W-:Y:S01]  /*ab70*/  ISETP.NE.U32.AND P5, PT, R59.reuse, RZ, PT ;  /* 0x000000ff3b00720c */ /* 0x040fe20003fa5070 */
[----:B------:R-:W-:Y:S01]  /*ab80*/  IMAD.X R64, RZ, RZ, R57, P1 ;  /* 0x000000ffff407224 */ /* 0x000fe200008e0639 */
[----:B------:R-:W-:Y:S01]  /*ab90*/  IADD3 R56, P1, PT, R59, R76, RZ ;  /* 0x0000004c3b387210 */ /* 0x000fe20007f3e0ff */
[----:B------:R-:W-:Y:S01]  /*aba0*/  IMAD.MOV.U32 R80, RZ, RZ, R63 ;  /* 0x000000ffff507224 */ /* 0x000fe200078e003f */
[----:B------:R-:W-:Y:S01]  /*abb0*/  IADD3 RZ, P3, PT, R81, R62, RZ ;  /* 0x0000003e51ff7210 */ /* 0x000fe20007f7e0ff */
[----:B------:R-:W-:Y:S02]  /*abc0*/  IMAD.X R81, RZ, RZ, RZ, P4 ;  /* 0x000000ffff517224 */ /* 0x000fe400020e06ff */
[----:B------:R-:W-:Y:S01]  /*abd0*/  IMAD.X R57, R64, 0x1, R77, P1 ;  /* 0x0000000140397824 */ /* 0x000fe200008e064d */
[----:B------:R-:W-:Y:S01]  /*abe0*/  ISETP.NE.U32.AND P1, PT, R56, RZ, PT ;  /* 0x000000ff3800720c */ /* 0x000fe20003f25070 */
[----:B------:R-:W-:-:S03]  /*abf0*/  IMAD.WIDE.U32 R86, P2, R6, UR15, R86 ;  /* 0x0000000f06567c25 */ /* 0x000fc6000f840056 */
[----:B------:R-:W-:Y:S01]  /*ac00*/  ISETP.NE.AND.EX P1, PT, R57, RZ, PT, P1 ;  /* 0x000000ff3900720c */ /* 0x000fe20003f25310 */
[----:B------:R-:W-:-:S03]  /*ac10*/  IMAD.WIDE.U32 R76, R73, UR14, R56 ;  /* 0x0000000e494c7c25 */ /* 0x000fc6000f8e0038 */
[----:B------:R-:W-:Y:S01]  /*ac20*/  ISETP.NE.AND.EX P1, PT, R64, RZ, !P1, P5 ;  /* 0x000000ff4000720c */ /* 0x000fe20004f25350 */
[----:B------:R-:W-:Y:S01]  /*ac30*/  IMAD.IADD R64, R62, 0x1, R77 ;  /* 0x000000013e407824 */ /* 0x000fe200078e024d */
[----:B------:R-:W-:Y:S01]  /*ac40*/  ISETP.LT.U32.AND P5, PT, R76, R56, PT ;  /* 0x000000384c00720c */ /* 0x000fe20003fa1070 */
[----:B------:R-:W-:Y:S01]  /*ac50*/  IMAD.WIDE.U32.X R80, R31, UR15, R80, P3 ;  /* 0x0000000f1f507c25 */ /* 0x000fe200098e0450 */
[----:B------:R-:W-:Y:S02]  /*ac60*/  SEL R62, RZ, 0x1, !P0 ;  /* 0x00000001ff3e7807 */ /* 0x000fe40004000000 */
[----:B------:R-:W-:Y:S01]  /*ac70*/  ISETP.LT.U32.OR.EX P1, PT, R64, R57, P1, P5 ;  /* 0x000000394000720c */ /* 0x000fe20000f21550 */
[----:B------:R-:W-:-:S03]  /*ac80*/  IMAD.WIDE.U32 R56, R6, UR14, RZ ;  /* 0x0000000e06387c25 */ /* 0x000fc6000f8e00ff */
[----:B------:R-:W-:Y:S01]  /*ac90*/  SEL R59, RZ, 0x1, !P1 ;  /* 0x00000001ff3b7807 */ /* 0x000fe20004800000 */
[----:B------:R-:W-:Y:S01]  /*aca0*/  IMAD.X R91, RZ, RZ, RZ, P2 ;  /* 0x000000ffff5b7224 */ /* 0x000fe200010e06ff */
[----:B------:R-:W-:Y:S01]  /*acb0*/  IADD3 RZ, P3, PT, R57, R86, RZ ;  /* 0x0000005639ff7210 */ /* 0x000fe20007f7e0ff */
[----:B------:R-:W-:Y:S01]  /*acc0*/  IMAD.MOV.U32 R90, RZ, RZ, R87 ;  /* 0x000000ffff5a7224 */ /* 0x000fe200078e0057 */
[----:B------:R-:W-:Y:S01]  /*acd0*/  IADD3 R59, P1, PT, R59, R80, RZ ;  /* 0x000000503b3b7210 */ /* 0x000fe20007f3e0ff */
[----:B------:R-:W0:Y:S04]  /*ace0*/  LDC.64 R56, c[0x3][RZ] ;  /* 0x00c00000ff387b82 */ /* 0x000e280000000a00 */
[----:B------:R-:W-:Y:S01]  /*acf0*/  IMAD.X R31, RZ, RZ, R81, P1 ;  /* 0x000000ffff1f7224 */ /* 0x000fe200008e0651 */
[----:B------:R-:W-:-:S04]  /*ad00*/  IADD3 R62, P0, P1, R59, R78, R62 ;  /* 0x0000004e3b3e7210 */ /* 0x000fc8000791e03e */
[----:B------:R-:W-:Y:S01]  /*ad10*/  IADD3.X R63, PT, PT, R31, R79, RZ, P0, P1 ;  /* 0x0000004f1f3f7210 */ /* 0x000fe200007e24ff */
[----:B------:R-:W-:Y:S01]  /*ad20*/  IMAD.WIDE.U32 R78, R58, 0x18f5a7c5, RZ ;  /* 0x18f5a7c53a4e7825 */ /* 0x000fe200078e00ff */
[----:B------:R-:W-:Y:S02]  /*ad30*/  ISETP.NE.U32.AND P1, PT, R59, RZ, PT ;  /* 0x000000ff3b00720c */ /* 0x000fe40003f25070 */
[----:B------:R-:W-:Y:S01]  /*ad40*/  ISETP.NE.U32.AND P0, PT, R62, RZ, PT ;  /* 0x000000ff3e00720c */ /* 0x000fe20003f05070 */
[----:B------:R-:W-:Y:S02]  /*ad50*/  IMAD R59, R84, 0x18f5a7c5, RZ ;  /* 0x18f5a7c5543b7824 */ /* 0x000fe400078e02ff */
[----:B------:R-:W-:Y:S01]  /*ad60*/  IMAD.WIDE.U32 R80, R6, UR14, R62 ;  /* 0x0000000e06507c25 */ /* 0x000fe2000f8e003e */
[----:B------:R-:W-:-:S03]  /*ad70*/  ISETP.NE.AND.EX P0, PT, R63, RZ, PT, P0 ;  /* 0x000000ff3f00720c */ /* 0x000fc60003f05300 */
[----:B------:R-:W-:Y:S01]  /*ad80*/  IMAD R59, R58, 0x4b0d7b56, R59 ;  /* 0x4b0d7b563a3b7824 */ /* 0x000fe200078e023b */
[----:B------:R-:W-:Y:S01]  /*ad90*/  ISETP.NE.AND.EX P0, PT, R31, RZ, !P0, P1 ;  /* 0x000000ff1f00720c */ /* 0x000fe20004705310 */
[----:B------:R-:W-:Y:S01]  /*ada0*/  IMAD.IADD R31, R86, 0x1, R81 ;  /* 0x00000001561f7824 */ /* 0x000fe200078e0251 */
[----:B------:R-:W-:Y:S01]  /*adb0*/  ISETP.LT.U32.AND P1, PT, R80, R62, PT ;  /* 0x0000003e5000720c */ /* 0x000fe20003f21070 */
[----:B------:R-:W-:Y:S02]  /*adc0*/  IMAD.IADD R6, R79, 0x1, R59 ;  /* 0x000000014f067824 */ /* 0x000fe400078e023b */
[----:B------:R-:W-:Y:S01]  /*add0*/  IMAD.WIDE.U32.X R86, R0, UR15, R90, P3 ;  /* 0x0000000f00567c25 */ /* 0x000fe200098e045a */
[----:B------:R-:W-:-:S03]  /*ade0*/  ISETP.LT.U32.OR.EX P0, PT, R31, R63, P0, P1 ;  /* 0x0000003f1f00720c */ /* 0x000fc60000701510 */
[----:B0-----:R-:W-:-:S04]  /*adf0*/  IMAD.WIDE.U32 R88, R6, R56, RZ ;  /* 0x0000003806587225 */ /* 0x001fc800078e00ff */
[----:B------:R-:W-:-:S04]  /*ae00*/  IMAD.WIDE.U32 R90, R78, R56, RZ ;  /* 0x000000384e5a7225 */ /* 0x000fc800078e00ff */
[----:B------:R-:W-:-:S04]  /*ae10*/  IMAD.WIDE.U32 R88, P2, R78, R57, R88 ;  /* 0x000000394e587225 */ /* 0x000fc80007840058 */
[----:B------:R-:W-:Y:S01]  /*ae20*/  IMAD.X R63, RZ, RZ, RZ, P2 ;  /* 0x000000ffff3f7224 */ /* 0x000fe200010e06ff */
[----:B------:R-:W-:Y:S01]  /*ae30*/  IADD3 R73, P2, PT, R91, R88, RZ ;  /* 0x000000585b497210 */ /* 0x000fe20007f5e0ff */
[----:B------:R-:W-:Y:S01]  /*ae40*/  IMAD.MOV.U32 R62, RZ, RZ, R89 ;  /* 0x000000ffff3e7224 */ /* 0x000fe200078e0059 */
[----:B------:R-:W-:Y:S02]  /*ae50*/  LOP3.LUT R91, RZ, R90, RZ, 0x33, !PT ;  /* 0x0000005aff5b7212 */ /* 0x000fe400078e33ff */
[----:B------:R-:W-:Y:S01]  /*ae60*/  LOP3.LUT R73, RZ, R73, RZ, 0x33, !PT ;  /* 0x00000049ff497212 */ /* 0x000fe200078e33ff */
[----:B------:R-:W-:Y:S01]  /*ae70*/  IMAD.WIDE.U32.X R62, R6, R57, R62, P2 ;  /* 0x00000039063e7225 */ /* 0x000fe200010e043e */
[----:B------:R-:W-:Y:S02]  /*ae80*/  ISETP.GT.U32.AND P1, PT, R58, R91, PT ;  /* 0x0000005b3a00720c */ /* 0x000fe40003f24070 */
        /* <DEDUP_REMOVED lines=33> */
[----:B------:R-:W-:-:S04]  /*b0a0*/  IMAD.WIDE.U32 R4, R78, R60, R62 ;  /* 0x0000003c4e047225 */ /* 0x000fc800078e003e */
[----:B------:R-:W-:Y:S01]  /*b0b0*/  IMAD.WIDE.U32 R90, P4, R78, R61, R90 ;  /* 0x0000003d4e5a7225 */ /* 0x000fe2000788005a */
[----:B------:R-:W-:-:S03]  /*b0c0*/  ISETP.LT.U32.AND P2, PT, R4, R62, PT ;  /* 0x0000003e0400720c */ /* 0x000fc60003f41070 */
[----:B------:R-:W-:-:S04]  /*b0d0*/  IMAD.WIDE.U32 R88, R78, R60, RZ ;  /* 0x0000003c4e587225 */ /* 0x000fc800078e00ff */
[----:B------:R-:W-:Y:S01]  /*b0e0*/  IMAD.IADD R5, R90, 0x1, R5 ;  /* 0x000000015a057824 */ /* 0x000fe200078e0205 */
[----:B------:R-:W-:Y:S01]  /*b0f0*/  IADD3 RZ, P3, PT, R89, R90, RZ ;  /* 0x0000005a59ff7210 */ /* 0x000fe20007f7e0ff */
[----:B------:R-:W-:Y:S02]  /*b100*/  IMAD.X R89, RZ, RZ, RZ, P4 ;  /* 0x000000ffff597224 */ /* 0x000fe400020e06ff */
[----:B------:R-:W-:Y:S01]  /*b110*/  IMAD.MOV.U32 R88, RZ, RZ, R91 ;  /* 0x000000ffff587224 */ /* 0x000fe200078e005b */
[----:B------:R-:W-:Y:S02]  /*b120*/  ISETP.LT.U32.OR.EX P1, PT, R5, R63, P1, P2 ;  /* 0x0000003f0500720c */ /* 0x000fe40000f21520 */
[----:B------:R-:W0:Y:S01]  /*b130*/  LDC.64 R62, c[0x3][0x18] ;  /* 0x00c00600ff3e7b82 */ /* 0x000e220000000a00 */
[----:B------:R-:W-:Y:S01]  /*b140*/  IMAD.WIDE.U32.X R88, R6, R61, R88, P3 ;  /* 0x0000003d06587225 */ /* 0x000fe200018e0458 */
        /* <DEDUP_REMOVED lines=12> */
[----:B------:R-:W-:Y:S01]  /*b210*/  IMAD.WIDE.U32 R78, R78, R62, R88 ;  /* 0x0000003e4e4e7225 */ /* 0x000fe200078e0058 */
[----:B------:R-:W-:-:S03]  /*b220*/  IADD3 RZ, P4, PT, R91, R74, RZ ;  /* 0x0000004a5bff7210 */ /* 0x000fc60007f9e0ff */
[----:B------:R-:W-:Y:S01]  /*b230*/  IMAD.IADD R73, R74, 0x1, R79 ;  /* 0x000000014a497824 */ /* 0x000fe200078e024f */
[----:B------:R-:W-:Y:S01]  /*b240*/  ISETP.LT.U32.AND P2, PT, R78, R88, PT ;  /* 0x000000584e00720c */ /* 0x000fe20003f41070 */
[----:B------:R-:W-:Y:S01]  /*b250*/  IMAD.MOV.U32 R88, RZ, RZ, R75 ;  /* 0x000000ffff587224 */ /* 0x000fe200078e004b */
[----:B------:R-:W-:Y:S02]  /*b260*/  SEL R74, RZ, 0x1, !P0 ;  /* 0x00000001ff4a7807 */ /* 0x000fe40004000000 */
[----:B------:R-:W-:Y:S01]  /*b270*/  ISETP.LT.U32.OR.EX P1, PT, R73, R89, P1, P2 ;  /* 0x000000594900720c */ /* 0x000fe20000f21520 */
[----:B------:R-:W-:-:S03]  /*b280*/  IMAD.X R89, RZ, RZ, RZ, P3 ;  /* 0x000000ffff597224 */ /* 0x000fc600018e06ff */
[----:B------:R-:W-:Y:S01]  /*b290*/  SEL R75, RZ, 0x1, !P1 ;  /* 0x00000001ff4b7807 */ /* 0x000fe20004800000 */
[----:B------:R-:W-:-:S03]  /*b2a0*/  IMAD.WIDE.U32.X R88, R6, R63, R88, P4 ;  /* 0x0000003f06587225 */ /* 0x000fc600020e0458 */
[----:B------:R-:W-:-:S04]  /*b2b0*/  IADD3 R6, P2, P3, R82, R88, R75 ;  /* 0x0000005852067210 */ /* 0x000fc80007b5e04b */
[----:B------:R-:W-:Y:S02]  /*b2c0*/  ISETP.GE.U32.AND P1, PT, R6, R82, PT ;  /* 0x000000520600720c */ /* 0x000fe40003f26070 */
[----:B------:R-:W-:-:S04]  /*b2d0*/  IADD3.X R79, PT, PT, R3, R89, RZ, P2, P3 ;  /* 0x00000059034f7210 */ /* 0x000fc800017e64ff */
[----:B------:R-:W-:Y:S01]  /*b2e0*/  ISETP.GE.U32.AND.EX P1, PT, R79, R3, PT, P1 ;  /* 0x000000034f00720c */ /* 0x000fe20003f26110 */
[----:B------:R-:W-:-:S03]  /*b2f0*/  IMAD R3, R0, 0x18f5a7c5, RZ ;  /* 0x18f5a7c500037824 */ /* 0x000fc600078e02ff */
[----:B------:R-:W-:Y:S01]  /*b300*/  SEL R81, RZ, 0x1, P1 ;  /* 0x00000001ff517807 */ /* 0x000fe20000800000 */
[C---:B------:R-:W-:Y:S02]  /*b310*/  IMAD R75, R84.reuse, 0x4b0d7b56, R3 ;  /* 0x4b0d7b56544b7824 */ /* 0x040fe400078e0203 */
[----:B------:R-:W-:Y:S01]  /*b320*/  IMAD.WIDE.U32 R2, R84, 0x18f5a7c5, RZ ;  /* 0x18f5a7c554027825 */ /* 0x000fe200078e00ff */
[----:B------:R-:W-:-:S04]  /*b330*/  IADD3 R81, P2, PT, R81, R76, RZ ;  /* 0x0000004c51517210 */ /* 0x000fc80007f5e0ff */
[----:B------:R-:W-:Y:S01]  /*b340*/  ISETP.GE.U32.AND P1, PT, R81, R76, PT ;  /* 0x0000004c5100720c */ /* 0x000fe20003f26070 */
[----:B------:R-:W-:Y:S02]  /*b350*/  IMAD.X R82, RZ, RZ, R64, P2 ;  /* 0x000000ffff527224 */ /* 0x000fe400010e0640 */
[----:B------:R-:W-:-:S03]  /*b360*/  IMAD.WIDE.U32 R88, R2, R56, RZ ;  /* 0x0000003802587225 */ /* 0x000fc600078e00ff */
[----:B------:R-:W-:-:S04]  /*b370*/  ISETP.GE.U32.AND.EX P1, PT, R82, R64, PT, P1 ;  /* 0x000000405200720c */ /* 0x000fc80003f26110 */
[----:B------:R-:W-:-:S04]  /*b380*/  SEL R83, RZ, 0x1, P1 ;  /* 0x00000001ff537807 */ /* 0x000fc80000800000 */
[----:B------:R-:W-:-:S04]  /*b390*/  IADD3 R83, P2, PT, R83, R80, RZ ;  /* 0x0000005053537210 */ /* 0x000fc80007f5e0ff */
[----:B------:R-:W-:Y:S01]  /*b3a0*/  ISETP.GE.U32.AND P1, PT, R83, R80, PT ;  /* 0x000000505300720c */ /* 0x000fe20003f26070 */
[----:B------:R-:W-:-:S05]  /*b3b0*/  IMAD.X R64, RZ, RZ, R31, P2 ;  /* 0x000000ffff407224 */ /* 0x000fca00010e061f */
[----:B------:R-:W-:Y:S01]  /*b3c0*/  ISETP.GE.U32.AND.EX P1, PT, R64, R31, PT, P1 ;  /* 0x0000001f4000720c */ /* 0x000fe20003f26110 */
[----:B------:R-:W-:-:S03]  /*b3d0*/  IMAD.IADD R31, R3, 0x1, R75 ;  /* 0x00000001031f7824 */ /* 0x000fc600078e024b */
        /* <DEDUP_REMOVED lines=14> */
[----:B------:R-:W-:Y:S01]  /*b4c0*/  SEL R85, RZ, 0x1, !P0 ;  /* 0x00000001ff557807 */ /* 0x000fe20004000000 */
[----:B------:R-:W-:-:S03]  /*b4d0*/  IMAD.WIDE.U32 R74, P3, R2, R59, R74 ;  /* 0x0000003b024a7225 */ /* 0x000fc6000786004a */
[----:B------:R-:W-:Y:S01]  /*b4e0*/  IADD3 R85, P0, PT, R85, R76, RZ ;  /* 0x0000004c55557210 */ /* 0x000fe20007f1e0ff */
[----:B------:R-:W-:-:S03]  /*b4f0*/  IMAD.MOV.U32 R84, RZ, RZ, R75 ;  /* 0x000000ffff547224 */ /* 0x000fc600078e004b */
[C---:B------:R-:W-:Y:S01]  /*b500*/  ISETP.NE.U32.AND P1, PT, R85.reuse, RZ, PT ;  /* 0x000000ff5500720c */ /* 0x040fe20003f25070 */
[----:B------:R-:W-:Y:S01]  /*b510*/  IMAD.X R0, RZ, RZ, R77, P0 ;  /* 0x000000ffff007224 */ /* 0x000fe200000e064d */
[----:B------:R-:W-:Y:S01]  /*b520*/  IADD3 R4, P0, PT, R85, R4, RZ ;  /* 0x0000000455047210 */ /* 0x000fe20007f1e0ff */
[----:B------:R-:W-:-:S04]  /*b530*/  IMAD.WIDE.U32 R76, R2, R58, RZ ;  /* 0x0000003a024c7225 */ /* 0x000fc800078e00ff */
[----:B------:R-:W-:Y:S01]  /*b540*/  IMAD.X R5, R0, 0x1, R5, P0 ;  /* 0x0000000100057824 */ /* 0x000fe200000e0605 */
[----:B------:R-:W-:Y:S01]  /*b550*/  ISETP.NE.U32.AND P0, PT, R4, RZ, PT ;  /* 0x000000ff0400720c */ /* 0x000fe20003f05070 */
[----:B------:R-:W-:Y:S01]  /*b560*/  IMAD.X R85, RZ, RZ, RZ, P3 ;  /* 0x000000ffff557224 */ /* 0x000fe200018e06ff */
        /* <DEDUP_REMOVED lines=31> */
[----:B------:R-:W-:-:S05]  /*b760*/  IADD3 R77, P0, PT, R77, R88, RZ ;  /* 0x000000584d4d7210 */ /* 0x000fca0007f1e0ff */
[----:B------:R-:W-:Y:S01]  /*b770*/  IMAD.X R88, RZ, RZ, R89, P0 ;  /* 0x000000ffff587224 */ /* 0x000fe200000e0659 */
[----:B------:R-:W-:-:S04]  /*b780*/  IADD3 R4, P0, PT, R77, R6, RZ ;  /* 0x000000064d047210 */ /* 0x000fc80007f1e0ff */
[----:B------:R-:W-:Y:S01]  /*b790*/  ISETP.NE.U32.AND P1, PT, R4, RZ, PT ;  /* 0x000000ff0400720c */ /* 0x000fe20003f25070 */
[----:B------:R-:W-:Y:S01]  /*b7a0*/  IMAD.X R5, R88, 0x1, R79, P0 ;  /* 0x0000000158057824 */ /* 0x000fe200000e064f */
[----:B------:R-:W-:Y:S01]  /*b7b0*/  ISETP.NE.U32.AND P0, PT, R77, RZ, PT ;  /* 0x000000ff4d00720c */ /* 0x000fe20003f05070 */
[----:B------:R-:W-:-:S03]  /*b7c0*/  IMAD.WIDE.U32 R78, R2, R62, RZ ;  /* 0x0000003e024e7225 */ /* 0x000fc600078e00ff */
[----:B------:R-:W-:Y:S01]  /*b7d0*/  ISETP.NE.AND.EX P1, PT, R5, RZ, PT, P1 ;  /* 0x000000ff0500720c */ /* 0x000fe20003f25310 */
[----:B------:R-:W-:Y:S01]  /*b7e0*/  IMAD.WIDE.U32 R90, R2, R62, R4 ;  /* 0x0000003e025a7225 */ /* 0x000fe200078e0004 */
[----:B------:R-:W-:Y:S02]  /*b7f0*/  IADD3 RZ, P2, PT, R79, R74, RZ ;  /* 0x0000004a4fff7210 */ /* 0x000fe40007f5e0ff */
[----:B------:R-:W-:Y:S01]  /*b800*/  ISETP.NE.AND.EX P1, PT, R88, RZ, !P1, P0 ;  /* 0x000000ff5800720c */ /* 0x000fe20004f25300 */
[----:B------:R-:W-:Y:S01]  /*b810*/  IMAD.WIDE.U32 R88, R76, 0x18f5a7c5, RZ ;  /* 0x18f5a7c54c587825 */ /* 0x000fe200078e00ff */
[----:B------:R-:W-:-:S03]  /*b820*/  ISETP.LT.U32.AND P4, PT, R90, R4, PT ;  /* 0x000000045a00720c */ /* 0x000fc60003f81070 */
[----:B------:R-:W-:Y:S02]  /*b830*/  IMAD.IADD R6, R74, 0x1, R91 ;  /* 0x000000014a067824 */ /* 0x000fe400078e025b */
[----:B------:R-:W-:-:S03]  /*b840*/  IMAD.WIDE.U32 R78, R88, R56, RZ ;  /* 0x00000038584e7225 */ /* 0x000fc600078e00ff */
[----:B------:R-:W-:Y:S01]  /*b850*/  ISETP.LT.U32.OR.EX P1, PT, R6, R5, P1, P4 ;  /* 0x000000050600720c */ /* 0x000fe20000f21540 */
[----:B------:R-:W-:Y:S01]  /*b860*/  IMAD.X R5, RZ, RZ, RZ, P3 ;  /* 0x000000ffff057224 */ /* 0x000fe200018e06ff */
[----:B------:R-:W-:Y:S01]  /*b870*/  LOP3.LUT R77, RZ, R78, RZ, 0x33, !PT ;  /* 0x0000004eff4d7212 */ /* 0x000fe200078e33ff */
[----:B------:R-:W-:-:S03]  /*b880*/  IMAD.MOV.U32 R4, RZ, RZ, R75 ;  /* 0x000000ffff047224 */ /* 0x000fc600078e004b */
[----:B------:R-:W-:Y:S01]  /*b890*/  ISETP.GT.U32.AND P0, PT, R76, R77, PT ;  /* 0x0000004d4c00720c */ /* 0x000fe20003f04070 */
[----:B------:R-:W-:Y:S02]  /*b8a0*/  IMAD R77, R0, 0x18f5a7c5, RZ ;  /* 0x18f5a7c5004d7824 */ /* 0x000fe400078e02ff */
[----:B------:R-:W-:-:S04]  /*b8b0*/  IMAD.WIDE.U32.X R4, R31, R63, R4, P2 ;  /* 0x0000003f1f047225 */ /* 0x000fc800010e0404 */
[----:B------:R-:W-:Y:S01]  /*b8c0*/  IMAD R77, R76, 0x4b0d7b56, R77 ;  /* 0x4b0d7b564c4d7824 */ /* 0x000fe200078e024d */
        /* <DEDUP_REMOVED lines=8> */
[----:B------:R-:W-:Y:S01]  /*b950*/  IMAD.MOV.U32 R74, RZ, RZ, R5 ;  /* 0x000000ffff4a7224 */ /* 0x000fe200078e0005 */
[----:B------:R-:W-:Y:S01]  /*b960*/  IADD3 R75, P3, PT, R79, R4, RZ ;  /* 0x000000044f4b7210 */ /* 0x000fe20007f7e0ff */
[----:B------:R-:W-:-:S03]  /*b970*/  IMAD.WIDE.U32 R4, R2, R58, RZ ;  /* 0x0000003a02047225 */ /* 0x000fc600078e00ff */
[----:B------:R-:W-:Y:S01]  /*b980*/  LOP3.LUT R75, RZ, R75, RZ, 0x33, !PT ;  /* 0x0000004bff4b7212 */ /* 0x000fe200078e33ff */
[----:B------:R-:W-:-:S03]  /*b990*/  IMAD.WIDE.U32 R4, P4, R88, R59, R4 ;  /* 0x0000003b58047225 */ /* 0x000fc60007880004 */
[----:B------:R-:W-:Y:S01]  /*b9a0*/  ISETP.GT.U32.AND.EX P0, PT, R0, R75, PT, P0 ;  /* 0x0000004b0000720c */ /* 0x000fe20003f04100 */
[----:B------:R-:W-:-:S03]  /*b9b0*/  IMAD.X R75, RZ, RZ, RZ, P2 ;  /* 0x000000ffff4b7224 */ /* 0x000fc600010e06ff */
[----:B------:R-:W-:Y:S01]  /*b9c0*/  SEL R77, RZ, 0x1, !P0 ;  /* 0x00000001ff4d7807 */ /* 0x000fe20004000000 */
[----:B------:R-:W-:Y:S02]  /*b9d0*/  IMAD.X R79, RZ, RZ, RZ, P4 ;  /* 0x000000ffff4f7224 */ /* 0x000fe400020e06ff */
[----:B------:R-:W-:-:S04]  /*b9e0*/  IMAD.WIDE.U32.X R74, R2, R57, R74, P3 ;  /* 0x00000039024a7225 */ /* 0x000fc800018e044a */
[----:B------:R-:W-:Y:S01]  /*b9f0*/  IMAD.MOV.U32 R78, RZ, RZ, R5 ;  /* 0x000000ffff4e7224 */ /* 0x000fe200078e0005 */
[----:B------:R-:W-:-:S04]  /*ba00*/  IADD3 R77, P0, PT, R77, R74, RZ ;  /* 0x0000004a4d4d7210 */ /* 0x000fc80007f1e0ff */
        /* <DEDUP_REMOVED lines=9> */
[----:B------:R-:W-:Y:S01]  /*baa0*/  IMAD.WIDE.U32.X R78, R2, R59, R78, P3 ;  /* 0x0000003b024e7225 */ /* 0x000fe200018e044e */
        /* <DEDUP_REMOVED lines=38> */
[----:B------:R-:W-:Y:S01]  /*bd10*/  IMAD.WIDE.U32 R4, R74, 0x18f5a7c5, RZ ;  /* 0x18f5a7c54a047825 */ /* 0x000fe200078e00ff */
[----:B------:R-:W-:-:S03]  /*bd20*/  ISETP.LT.U32.AND P3, PT, R88, R76, PT ;  /* 0x0000004c5800720c */ /* 0x000fc60003f61070 */
[----:B------:R-:W-:Y:S02]  /*bd30*/  IMAD.X R75, RZ, RZ, RZ, P4 ;  /* 0x000000ffff4b7224 */ /* 0x000fe400020e06ff */
[----:B------:R-:W-:-:S04]  /*bd40*/  IMAD.WIDE.U32 R84, R4, R56, RZ ;  /* 0x0000003804547225 */ /* 0x000fc800078e00ff */
[----:B------:R-:W-:Y:S01]  /*bd50*/  IMAD.WIDE.U32 R90, R4, R62, RZ ;  /* 0x0000003e045a7225 */ /* 0x000fe200078e00ff */
[----:B------:R-:W-:-:S04]  /*bd60*/  LOP3.LUT R31, RZ, R84, RZ, 0x33, !PT ;  /* 0x00000054ff1f7212 */ /* 0x000fc800078e33ff */
[----:B------:R-:W-:Y:S01]  /*bd70*/  ISETP.GT.U32.AND P0, PT, R74, R31, PT ;  /* 0x0000001f4a00720c */ /* 0x000fe20003f04070 */
[----:B------:R-:W-:-:S04]  /*bd80*/  IMAD R31, R0, 0x18f5a7c5, RZ ;  /* 0x18f5a7c5001f7824 */ /* 0x000fc800078e02ff */
[----:B------:R-:W-:Y:S02]  /*bd90*/  IMAD R31, R74, 0x4b0d7b56, R31 ;  /* 0x4b0d7b564a1f7824 */ /* 0x000fe400078e021f */
[----:B------:R-:W-:Y:S02]  /*bda0*/  IMAD.MOV.U32 R74, RZ, RZ, R81 ;  /* 0x000000ffff4a7224 */ /* 0x000fe400078e0051 */
[----:B------:R-:W-:Y:S02]  /*bdb0*/  IMAD.IADD R5, R5, 0x1, R31 ;  /* 0x0000000105057824 */ /* 0x000fe400078e021f */
[----:B------:R-:W-:Y:S02]  /*bdc0*/  IMAD.IADD R31, R80, 0x1, R89 ;  /* 0x00000001501f7824 */ /* 0x000fe400078e0259 */
[----:B------:R-:W-:-:S03]  /*bdd0*/  IMAD.WIDE.U32 R80, R5, R56, RZ ;  /* 0x0000003805507225 */ /* 0x000fc600078e00ff */
[----:B------:R-:W-:Y:S01]  /*bde0*/  ISETP.LT.U32.OR.EX P2, PT, R31, R77, P2, P3 ;  /* 0x0000004d1f00720c */ /* 0x000fe20001741530 */
[----:B------:R-:W-:-:S04]  /*bdf0*/  IMAD.WIDE.U32.X R74, R2, R63, R74, P6 ;  /* 0x0000003f024a7225 */ /* 0x000fc800030e044a */
[----:B------:R-:W-:-:S04]  /*be00*/  IMAD.WIDE.U32 R80, P4, R4, R57, R80 ;  /* 0x0000003904507225 */ /* 0x000fc80007880050 */
[----:B------:R-:W-:Y:S01]  /*be10*/  IMAD.WIDE.U32 R76, R5, R58, RZ ;  /* 0x0000003a054c7225 */ /* 0x000fe200078e00ff */
[----:B------:R-:W-:-:S04]  /*be20*/  IADD3 R73, P5, PT, R85, R80, RZ ;  /* 0x0000005055497210 */ /* 0x000fc80007fbe0ff */
[----:B------:R-:W-:-:S04]  /*be30*/  LOP3.LUT R73, RZ, R73, RZ, 0x33, !PT ;  /* 0x00000049ff497212 */ /* 0x000fc800078e33ff */
[----:B------:R-:W-:Y:S02]  /*be40*/  ISETP.GT.U32.AND.EX P0, PT, R0, R73, PT, P0 ;  /* 0x000000490000720c */ /* 0x000fe40003f04100 */
[----:B------:R-:W-:Y:S02]  /*be50*/  SEL R0, RZ, 0x1, P1 ;  /* 0x00000001ff007807 */ /* 0x000fe40000800000 */
[----:B------:R-:W-:Y:S02]  /*be60*/  SEL R73, RZ, 0x1, !P2 ;  /* 0x00000001ff497807 */ /* 0x000fe40005000000 */
[----:B------:R-:W-:-:S04]  /*be70*/  IADD3 R0, P3, PT, R0, R83, RZ ;  /* 0x0000005300007210 */ /* 0x000fc80007f7e0ff */
[C---:B------:R-:W-:Y:S01]  /*be80*/  ISETP.GE.U32.AND P1, PT, R0.reuse, R83, PT ;  /* 0x000000530000720c */ /* 0x040fe20003f26070 */
[----:B------:R-:W-:Y:S01]  /*be90*/  IMAD.X R2, RZ, RZ, R64, P3 ;  /* 0x000000ffff027224 */ /* 0x000fe200018e0640 */
[----:B------:R-:W-:Y:S01]  /*bea0*/  IADD3 R82, P2, P3, R0, R74, R73 ;  /* 0x0000004a00527210 */ /* 0x000fe20007b5e049 */
[----:B------:R-:W-:Y:S01]  /*beb0*/  IMAD.MOV.U32 R74, RZ, RZ, R81 ;  /* 0x000000ffff4a7224 */ /* 0x000fe200078e0051 */
[----:B------:R-:W-:Y:S02]  /*bec0*/  SEL R73, RZ, 0x1, !P0 ;  /* 0x00000001ff497807 */ /* 0x000fe40004000000 */
[C---:B------:R-:W-:Y:S01]  /*bed0*/  IADD3.X R83, PT, PT, R2.reuse, R75, RZ, P2, P3 ;  /* 0x0000004b02537210 */ /* 0x040fe200017e64ff */
[----:B------:R-:W-:Y:S01]  /*bee0*/  IMAD.X R75, RZ, RZ, RZ, P4 ;  /* 0x000000ffff4b7224 */ /* 0x000fe200020e06ff */
[----:B------:R-:W-:Y:S01]  /*bef0*/  ISETP.GE.U32.AND.EX P1, PT, R2, R64, PT, P1 ;  /* 0x000000400200720c */ /* 0x000fe20003f26110 */
[----:B------:R-:W-:-:S04]  /*bf00*/  IMAD.WIDE.U32 R76, P4, R4, R59, R76 ;  /* 0x0000003b044c7225 */ /* 0x000fc8000788004c */
        /* <DEDUP_REMOVED lines=27> */
[----:B------:R-:W-:Y:S01]  /*c0c0*/  IADD3 RZ, P3, PT, R77, R74, RZ ;  /* 0x0000004a4dff7210 */ /* 0x000fe20007f7e0ff */
[----:B------:R-:W-:Y:S02]  /*c0d0*/  IMAD.MOV.U32 R84, RZ, RZ, R75 ;  /* 0x000000ffff547224 */ /* 0x000fe400078e004b */
[----:B------:R-:W-:Y:S01]  /*c0e0*/  IMAD.X R89, R80, 0x1, R31, P0 ;  /* 0x0000000150597824 */ /* 0x000fe200000e061f */
[----:B------:R-:W-:Y:S01]  /*c0f0*/  ISETP.NE.U32.AND P0, PT, R88, RZ, PT ;  /* 0x000000ff5800720c */ /* 0x000fe20003f05070 */
[----:B------:R-:W-:-:S03]  /*c100*/  IMAD.WIDE.U32.X R84, R5, R61, R84, P3 ;  /* 0x0000003d05547225 */ /* 0x000fc600018e0454 */
[----:B------:R-:W-:Y:S01]  /*c110*/  ISETP.NE.AND.EX P0, PT, R89, RZ, PT, P0 ;  /* 0x000000ff5900720c */ /* 0x000fe20003f05300 */
[----:B------:R-:W-:-:S03]  /*c120*/  IMAD.WIDE.U32 R76, R4, R60, R88 ;  /* 0x0000003c044c7225 */ /* 0x000fc600078e0058 */
[----:B------:R-:W-:Y:S01]  /*c130*/  ISETP.NE.AND.EX P0, PT, R80, RZ, !P0, P2 ;  /* 0x000000ff5000720c */ /* 0x000fe20004705320 */
[----:B------:R-:W-:Y:S01]  /*c140*/  IMAD.IADD R80, R74, 0x1, R77 ;  /* 0x000000014a507824 */ /* 0x000fe200078e024d */
[----:B------:R-:W-:-:S04]  /*c150*/  ISETP.LT.U32.AND P2, PT, R76, R88, PT ;  /* 0x000000584c00720c */ /* 0x000fc80003f41070 */
[----:B------:R-:W-:Y:S01]  /*c160*/  ISETP.LT.U32.OR.EX P0, PT, R80, R89, P0, P2 ;  /* 0x000000595000720c */ /* 0x000fe20000701520 */
[----:B------:R-:W-:-:S03]  /*c170*/  IMAD.WIDE.U32 R88, R5, R62, RZ ;  /* 0x0000003e05587225 */ /* 0x000fc600078e00ff */
[----:B------:R-:W-:Y:S01]  /*c180*/  SEL R31, RZ, 0x1, !P0 ;  /* 0x00000001ff1f7807 */ /* 0x000fe20004000000 */
[----:B------:R-:W-:-:S03]  /*c190*/  IMAD.WIDE.U32 R88, P4, R4, R63, R88 ;  /* 0x0000003f04587225 */ /* 0x000fc60007880058 */
[----:B------:R-:W-:-:S04]  /*c1a0*/  IADD3 R31, P0, PT, R31, R84, RZ ;  /* 0x000000541f1f7210 */ /* 0x000fc80007f1e0ff */
[C---:B------:R-:W-:Y:S01]  /*c1b0*/  IADD3 R84, P3, PT, R31.reuse, R82, RZ ;  /* 0x000000521f547210 */ /* 0x040fe20007f7e0ff */
[----:B------:R-:W-:Y:S01]  /*c1c0*/  IMAD.X R6, RZ, RZ, R85, P0 ;  /* 0x000000ffff067224 */ /* 0x000fe200000e0655 */
[----:B------:R-:W-:Y:S01]  /*c1d0*/  ISETP.GE.U32.AND P0, PT, R82, R0, PT ;  /* 0x000000005200720c */ /* 0x000fe20003f06070 */
[----:B------:R-:W-:Y:S01]  /*c1e0*/  IMAD.MOV.U32 R82, RZ, RZ, R89 ;  /* 0x000000ffff527224 */ /* 0x000fe200078e0059 */
[----:B------:R-:W-:Y:S01]  /*c1f0*/  ISETP.NE.U32.AND P2, PT, R84, RZ, PT ;  /* 0x000000ff5400720c */ /* 0x000fe20003f45070 */
[----:B------:R-:W-:Y:S01]  /*c200*/  IMAD.X R85, R6, 0x1, R83, P3 ;  /* 0x0000000106557824 */ /* 0x000fe200018e0653 */
[----:B------:R-:W-:Y:S02]  /*c210*/  ISETP.NE.U32.AND P3, PT, R31, RZ, PT ;  /* 0x000000ff1f00720c */ /* 0x000fe40003f65070 */
[----:B------:R-:W-:Y:S01]  /*c220*/  ISETP.GE.U32.AND.EX P0, PT, R83, R2, PT, P0 ;  /* 0x000000025300720c */ /* 0x000fe20003f06100 */
[----:B------:R-:W-:Y:S01]  /*c230*/  IMAD.WIDE.U32 R74, R4, R62, R84 ;  /* 0x0000003e044a7225 */ /* 0x000fe200078e0054 */
[----:B------:R-:W-:-:S02]  /*c240*/  ISETP.NE.AND.EX P2, PT, R85, RZ, PT, P2 ;  /* 0x000000ff5500720c */ /* 0x000fc40003f45320 */
[----:B------:R-:W-:Y:S01]  /*c250*/  SEL R0, RZ, 0x1, P1 ;  /* 0x00000001ff007807 */ /* 0x000fe20000800000 */
[----:B------:R-:W-:Y:S01]  /*c260*/  IMAD.IADD R81, R88, 0x1, R75 ;  /* 0x0000000158517824 */ /* 0x000fe200078e024b */
[----:B------:R-:W-:Y:S01]  /*c270*/  ISETP.NE.AND.EX P2, PT, R6, RZ, !P2, P3 ;  /* 0x000000ff0600720c */ /* 0x000fe20005745330 */
[----:B------:R-:W-:Y:S01]  /*c280*/  IMAD.X R83, RZ, RZ, RZ, P4 ;  /* 0x000000ffff537224 */ /* 0x000fe200020e06ff */
[----:B------:R-:W-:Y:S02]  /*c290*/  ISETP.LT.U32.AND P3, PT, R74, R84, PT ;  /* 0x000000544a00720c */ /* 0x000fe40003f61070 */
[----:B------:R-:W-:Y:S02]  /*c2a0*/  IADD3 RZ, P4, PT, R91, R88, RZ ;  /* 0x000000585bff7210 */ /* 0x000fe40007f9e0ff */
        /* <DEDUP_REMOVED lines=49> */
.L_x_48:
[----:B------:R-:W-:Y:S05]  /*c5c0*/  BSYNC.RELIABLE B3 ;  /* 0x0000000000037941 */ /* 0x000fea0003800100 */
.L_x_47:
[CC--:B------:R-:W-:Y:S02]  /*c5d0*/  ISETP.GE.U32.AND P0, PT, R78.reuse, R56.reuse, PT ;  /* 0x000000384e00720c */ /* 0x0c0fe40003f06070 */
[----:B------:R-:W-:Y:S02]  /*c5e0*/  IADD3 R56, P3, PT, R78, -R56, RZ ;  /* 0x800000384e387210 */ /* 0x000fe40007f7e0ff */
[----:B------:R-:W-:-:S03]  /*c5f0*/  ISETP.GE.U32.AND.EX P0, PT, R73, R57, PT, P0 ;  /* 0x000000394900720c */ /* 0x000fc60003f06100 */
[----:B------:R-:W-:Y:S01]  /*c600*/  IMAD.X R57, R73, 0x1, ~R57, P3 ;  /* 0x0000000149397824 */ /* 0x000fe200018e0e39 */
[----:B------:R-:W-:Y:S01]  /*c610*/  SEL R85, RZ, 0x1, P0 ;  /* 0x00000001ff557807 */ /* 0x000fe20000000000 */
[----:B------:R-:W-:Y:S02]  /*c620*/  IMAD.MOV.U32 R64, RZ, RZ, R56 ;  /* 0x000000ffff407224 */ /* 0x000fe400078e0038 */
        /* <DEDUP_REMOVED lines=15> */
[----:B------:R-:W-:Y:S02]  /*c720*/  IADD3 R85, P4, PT, -R85, R76, RZ ;  /* 0x0000004c55557210 */ /* 0x000fe40007f9e1ff */
[----:B------:R-:W-:Y:S01]  /*c730*/  IADD3 R6, P5, PT, -R3, R6, RZ ;  /* 0x0000000603067210 */ /* 0x000fe20007fbe1ff */
[----:B------:R-:W-:Y:S01]  /*c740*/  IMAD.X R3, R81, 0x1, ~R82, P2 ;  /* 0x0000000151037824 */ /* 0x000fe200010e0e52 */
[C---:B------:R-:W-:Y:S01]  /*c750*/  ISETP.GE.U32.AND.EX P1, PT, R5.reuse, R0, PT, P1 ;  /* 0x000000000500720c */ /* 0x040fe20003f26110 */
[----:B------:R-:W-:Y:S02]  /*c760*/  IMAD.X R87, R80, 0x1, ~R87, P4 ;  /* 0x0000000150577824 */ /* 0x000fe400020e0e57 */
[----:B------:R-:W-:Y:S02]  /*c770*/  IMAD.X R5, R5, 0x1, ~R0, P5 ;  /* 0x0000000105057824 */ /* 0x000fe400028e0e00 */
[----:B------:R-:W-:-:S02]  /*c780*/  IMAD.MOV.U32 R2, RZ, RZ, R85 ;  /* 0x000000ffff027224 */ /* 0x000fc400078e0055 */
[----:B------:R-:W-:-:S06]  /*c790*/  IMAD.MOV.U32 R0, RZ, RZ, R87 ;  /* 0x000000ffff007224 */ /* 0x000fcc00078e0057 */
        /* <DEDUP_REMOVED lines=68> */
.L_x_49:
        /* <DEDUP_REMOVED lines=12> */
.L_x_24:
        /* <DEDUP_REMOVED lines=255> */
[----:B------:R-:W-:Y:S01]  /*dc90*/  IMAD.WIDE.U32.X R86, R3, UR15, R86, P3 ;  /* 0x0000000f03567c25 */ /* 0x000fe200098e0456 */
[----:B------:R-:W-:Y:S02]  /*dca0*/  SEL R84, RZ, 0x1, !P0 ;  /* 0x00000001ff547807 */ /* 0x000fe40004000000 */
[----:B------:R-:W-:Y:S01]  /*dcb0*/  ISETP.LT.U32.OR.EX P1, PT, R0, R57, P1, P5 ;  /* 0x000000390000720c */ /* 0x000fe20000f21550 */
[----:B------:R-:W-:Y:S01]  /*dcc0*/  IMAD.WIDE.U32 R2, R6, UR14, RZ ;  /* 0x0000000e06027c25 */ /* 0x000fe2000f8e00ff */
[----:B------:R-:W0:Y:S02]  /*dcd0*/  LDC.64 R56, c[0x3][RZ] ;  /* 0x00c00000ff387b82 */ /* 0x000e240000000a00 */
[----:B------:R-:W-:-:S02]  /*dce0*/  SEL R59, RZ, 0x1, !P1 ;  /* 0x00000001ff3b7807 */ /* 0x000fc40004800000 */
[----:B------:R-:W-:Y:S01]  /*dcf0*/  IADD3 RZ, P3, PT, R3, R88, RZ ;  /* 0x0000005803ff7210 */ /* 0x000fe20007f7e0ff */
[----:B------:R-:W-:Y:S01]  /*dd00*/  IMAD R3, R73, 0x18f5a7c5, RZ ;  /* 0x18f5a7c549037824 */ /* 0x000fe200078e02ff */
[----:B------:R-:W-:-:S05]  /*dd10*/  IADD3 R59, P1, PT, R59, R86, RZ ;  /* 0x000000563b3b7210 */ /* 0x000fca0007f3e0ff */
[----:B------:R-:W-:Y:S01]  /*dd20*/  IMAD.X R4, RZ, RZ, R87, P1 ;  /* 0x000000ffff047224 */ /* 0x000fe200008e0657 */
[----:B------:R-:W-:-:S04]  /*dd30*/  IADD3 R84, P0, P1, R59, R80, R84 ;  /* 0x000000503b547210 */ /* 0x000fc8000791e054 */
[----:B------:R-:W-:Y:S02]  /*dd40*/  IADD3.X R85, PT, PT, R4, R81, RZ, P0, P1 ;  /* 0x0000005104557210 */ /* 0x000fe400007e24ff */
[----:B------:R-:W-:Y:S01]  /*dd50*/  ISETP.NE.U32.AND P1, PT, R59, RZ, PT ;  /* 0x000000ff3b00720c */ /* 0x000fe20003f25070 */
[----:B------:R-:W-:Y:S01]  /*dd60*/  IMAD R59, R58, 0x4b0d7b56, R3 ;  /* 0x4b0d7b563a3b7824 */ /* 0x000fe200078e0203 */
[----:B------:R-:W-:Y:S01]  /*dd70*/  ISETP.NE.U32.AND P0, PT, R84, RZ, PT ;  /* 0x000000ff5400720c */ /* 0x000fe20003f05070 */
[----:B------:R-:W-:-:S03]  /*dd80*/  IMAD.WIDE.U32 R2, R58, 0x18f5a7c5, RZ ;  /* 0x18f5a7c53a027825 */ /* 0x000fc600078e00ff */
[----:B------:R-:W-:Y:S01]  /*dd90*/  ISETP.NE.AND.EX P0, PT, R85, RZ, PT, P0 ;  /* 0x000000ff5500720c */ /* 0x000fe20003f05300 */
[----:B------:R-:W-:Y:S02]  /*dda0*/  IMAD.IADD R3, R3, 0x1, R59 ;  /* 0x0000000103037824 */ /* 0x000fe400078e023b */
[----:B------:R-:W-:Y:S01]  /*ddb0*/  IMAD.WIDE.U32 R80, R6, UR14, R84 ;  /* 0x0000000e06507c25 */ /* 0x000fe2000f8e0054 */
[----:B------:R-:W-:-:S03]  /*ddc0*/  ISETP.NE.AND.EX P0, PT, R4, RZ, !P0, P1 ;  /* 0x000000ff0400720c */ /* 0x000fc60004705310 */
        /* <DEDUP_REMOVED lines=81> */
[----:B------:R-:W-:-:S04]  /*e2e0*/  IADD3.X R81, PT, PT, R31, R75, RZ, P2, P3 ;  /* 0x0000004b1f517210 */ /* 0x000fc800017e64ff */
[----:B------:R-:W-:-:S04]  /*e2f0*/  ISETP.GE.U32.AND.EX P1, PT, R81, R31, PT, P1 ;  /* 0x0000001f5100720c */ /* 0x000fc80003f26110 */
[----:B------:R-:W-:-:S04]  /*e300*/  SEL R31, RZ, 0x1, P1 ;  /* 0x00000001ff1f7807 */ /* 0x000fc80000800000 */
[----:B------:R-:W-:-:S04]  /*e310*/  IADD3 R31, P2, PT, R31, R78, RZ ;  /* 0x0000004e1f1f7210 */ /* 0x000fc80007f5e0ff */
[----:B------:R-:W-:Y:S01]  /*e320*/  ISETP.GE.U32.AND P1, PT, R31, R78, PT ;  /* 0x0000004e1f00720c */ /* 0x000fe20003f26070 */
[----:B------:R-:W-:-:S05]  /*e330*/  IMAD.X R78, RZ, RZ, R0, P2 ;  /* 0x000000ffff4e7224 */ /* 0x000fca00010e0600 */
[----:B------:R-:W-:-:S04]  /*e340*/  ISETP.GE.U32.AND.EX P1, PT, R78, R0, PT, P1 ;  /* 0x000000004e00720c */ /* 0x000fc80003f26110 */
[----:B------:R-:W-:-:S04]  /*e350*/  SEL R3, RZ, 0x1, P1 ;  /* 0x00000001ff037807 */ /* 0x000fc80000800000 */
[----:B------:R-:W-:Y:S01]  /*e360*/  IADD3 R0, P2, PT, R3, R80, RZ ;  /* 0x0000005003007210 */ /* 0x000fe20007f5e0ff */
[----:B------:R-:W-:-:S03]  /*e370*/  IMAD R3, R64, 0x18f5a7c5, RZ ;  /* 0x18f5a7c540037824 */ /* 0x000fc600078e02ff */
[----:B------:R-:W-:Y:S01]  /*e380*/  ISETP.GE.U32.AND P1, PT, R0, R80, PT ;  /* 0x000000500000720c */ /* 0x000fe20003f26070 */
[----:B------:R-:W-:Y:S02]  /*e390*/  IMAD.X R80, RZ, RZ, R6, P2 ;  /* 0x000000ffff507224 */ /* 0x000fe400010e0606 */
[C---:B------:R-:W-:Y:S02]  /*e3a0*/  IMAD R75, R84.reuse, 0x4b0d7b56, R3 ;  /* 0x4b0d7b56544b7824 */ /* 0x040fe400078e0203 */
[----:B------:R-:W-:Y:S01]  /*e3b0*/  IMAD.WIDE.U32 R2, R84, 0x18f5a7c5, RZ ;  /* 0x18f5a7c554027825 */ /* 0x000fe200078e00ff */
[----:B------:R-:W-:Y:S02]  /*e3c0*/  ISETP.GE.U32.AND.EX P1, PT, R80, R6, PT, P1 ;  /* 0x000000065000720c */ /* 0x000fe40003f26110 */
[----:B------:R-:W-:Y:S01]  /*e3d0*/  SEL R6, RZ, 0x1, !P0 ;  /* 0x00000001ff067807 */ /* 0x000fe20004000000 */
[----:B------:R-:W-:Y:S01]  /*e3e0*/  IMAD.IADD R3, R3, 0x1, R75 ;  /* 0x0000000103037824 */ /* 0x000fe200078e024b */
[----:B------:R-:W-:Y:S01]  /*e3f0*/  SEL R75, RZ, 0x1, P1 ;  /* 0x00000001ff4b7807 */ /* 0x000fe20000800000 */
[----:B------:R-:W-:-:S03]  /*e400*/  IMAD.WIDE.U32 R76, R2, R56, RZ ;  /* 0x00000038024c7225 */ /* 0x000fc600078e00ff */
        /* <DEDUP_REMOVED lines=43> */
[C---:B------:R-:W-:Y:S01]  /*e6c0*/  IMAD.WIDE.U32 R86, R2.reuse, R62, RZ ;  /* 0x0000003e02567225 */ /* 0x040fe200078e00ff */
[----:B------:R-:W-:Y:S02]  /*e6d0*/  IADD3 RZ, P2, PT, R77, R4, RZ ;  /* 0x000000044dff7210 */ /* 0x000fe40007f5e0ff */
[----:B------:R-:W-:Y:S01]  /*e6e0*/  ISETP.NE.AND.EX P0, PT, R91, RZ, PT, P0 ;  /* 0x000000ff5b00720c */ /* 0x000fe20003f05300 */
[----:B------:R-:W-:-:S03]  /*e6f0*/  IMAD.WIDE.U32 R76, R2, R60, R90 ;  /* 0x0000003c024c7225 */ /* 0x000fc600078e005a */
[----:B------:R-:W-:Y:S01]  /*e700*/  ISETP.NE.AND.EX P0, PT, R84, RZ, !P0, P1 ;  /* 0x000000ff5400720c */ /* 0x000fe20004705310 */
[----:B------:R-:W-:Y:S01]  /*e710*/  IMAD.IADD R73, R4, 0x1, R77 ;  /* 0x0000000104497824 */ /* 0x000fe200078e024d */
[----:B------:R-:W-:Y:S01]  /*e720*/  ISETP.LT.U32.AND P1, PT, R76, R90, PT ;  /* 0x0000005a4c00720c */ /* 0x000fe20003f21070 */
[----:B------:R-:W-:-:S03]  /*e730*/  IMAD.MOV.U32 R84, RZ, RZ, R5 ;  /* 0x000000ffff547224 */ /* 0x000fc600078e0005 */
[----:B------:R-:W-:Y:S01]  /*e740*/  ISETP.LT.U32.OR.EX P0, PT, R73, R91, P0, P1 ;  /* 0x0000005b4900720c */ /* 0x000fe20000701510 */
[----:B------:R-:W-:-:S03]  /*e750*/  IMAD.WIDE.U32.X R84, R3, R61, R84, P2 ;  /* 0x0000003d03547225 */ /* 0x000fc600010e0454 */
[----:B------:R-:W-:-:S04]  /*e760*/  SEL R75, RZ, 0x1, !P0 ;  /* 0x00000001ff4b7807 */ /* 0x000fc80004000000 */
[----:B------:R-:W-:-:S05]  /*e770*/  IADD3 R75, P0, PT, R75, R84, RZ ;  /* 0x000000544b4b7210 */ /* 0x000fca0007f1e0ff */
[----:B------:R-:W-:Y:S01]  /*e780*/  IMAD.X R88, RZ, RZ, R85, P0 ;  /* 0x000000ffff587224 */ /* 0x000fe200000e0655 */
[----:B------:R-:W-:Y:S01]  /*e790*/  IADD3 R4, P0, PT, R75, R79, RZ ;  /* 0x0000004f4b047210 */ /* 0x000fe20007f1e0ff */
[----:B------:R-:W-:-:S03]  /*e7a0*/  IMAD.WIDE.U32 R84, R3, R62, RZ ;  /* 0x0000003e03547225 */ /* 0x000fc600078e00ff */
[----:B------:R-:W-:Y:S01]  /*e7b0*/  ISETP.NE.U32.AND P1, PT, R4, RZ, PT ;  /* 0x000000ff0400720c */ /* 0x000fe20003f25070 */
[----:B------:R-:W-:Y:S01]  /*e7c0*/  IMAD.X R5, R88, 0x1, R81, P0 ;  /* 0x0000000158057824 */ /* 0x000fe200000e0651 */
[----:B------:R-:W-:Y:S01]  /*e7d0*/  ISETP.NE.U32.AND P0, PT, R75, RZ, PT ;  /* 0x000000ff4b00720c */ /* 0x000fe20003f05070 */
[----:B------:R-:W-:-:S03]  /*e7e0*/  IMAD.WIDE.U32 R84, P3, R2, R63, R84 ;  /* 0x0000003f02547225 */ /* 0x000fc60007860054 */
        /* <DEDUP_REMOVED lines=8> */
[----:B------:R-:W-:Y:S02]  /*e870*/  ISETP.LT.U32.OR.EX P1, PT, R4, R5, P1, P4 ;  /* 0x000000050400720c */ /* 0x000fe40000f21540 */
[----:B------:R-:W-:Y:S02]  /*e880*/  LOP3.LUT R75, RZ, R86, RZ, 0x33, !PT ;  /* 0x00000056ff4b7212 */ /* 0x000fe400078e33ff */
[----:B------:R-:W-:Y:S02]  /*e890*/  SEL R2, RZ, 0x1, !P1 ;  /* 0x00000001ff027807 */ /* 0x000fe40004800000 */
[----:B------:R-:W-:Y:S01]  /*e8a0*/  ISETP.GT.U32.AND P0, PT, R74, R75, PT ;  /* 0x0000004b4a00720c */ /* 0x000fe20003f04070 */
[----:B------:R-:W-:-:S04]  /*e8b0*/  IMAD R75, R64, 0x18f5a7c5, RZ ;  /* 0x18f5a7c5404b7824 */ /* 0x000fc800078e02ff */
[----:B------:R-:W-:Y:S02]  /*e8c0*/  IMAD R77, R74, 0x4b0d7b56, R75 ;  /* 0x4b0d7b564a4d7824 */ /* 0x000fe400078e024b */
[----:B------:R-:W-:Y:S02]  /*e8d0*/  IMAD.X R75, RZ, RZ, RZ, P3 ;  /* 0x000000ffff4b7224 */ /* 0x000fe400018e06ff */
[----:B------:R-:W-:Y:S02]  /*e8e0*/  IMAD.MOV.U32 R74, RZ, RZ, R85 ;  /* 0x000000ffff4a7224 */ /* 0x000fe400078e0055 */
[----:B------:R-:W-:Y:S02]  /*e8f0*/  IMAD.IADD R77, R89, 0x1, R77 ;  /* 0x00000001594d7824 */ /* 0x000fe400078e024d */
[----:B------:R-:W-:-:S03]  /*e900*/  IMAD.WIDE.U32.X R74, R3, R63, R74, P2 ;  /* 0x0000003f034a7225 */ /* 0x000fc600010e044a */
[----:B------:R-:W-:Y:S01]  /*e910*/  IADD3 R74, P1, P2, R31, R74, R2 ;  /* 0x0000004a1f4a7210 */ /* 0x000fe20007a3e002 */
[----:B------:R-:W-:-:S03]  /*e920*/  IMAD.WIDE.U32 R2, R77, R56, RZ ;  /* 0x000000384d027225 */ /* 0x000fc600078e00ff */
        /* <DEDUP_REMOVED lines=80> */
[----:B------:R-:W-:Y:S01]  /*ee30*/  IMAD.X R75, RZ, RZ, RZ, P4 ;  /* 0x000000ffff4b7224 */ /* 0x000fe200020e06ff */
[----:B------:R-:W-:Y:S01]  /*ee40*/  IADD3 R4, P5, PT, R79, R4, RZ ;  /* 0x000000044f047210 */ /* 0x000fe20007fbe0ff */
[----:B------:R-:W-:-:S03]  /*ee50*/  IMAD.MOV.U32 R74, RZ, RZ, R5 ;  /* 0x000000ffff4a7224 */ /* 0x000fc600078e0005 */
[----:B------:R-:W-:Y:S01]  /*ee60*/  LOP3.LUT R4, RZ, R4, RZ, 0x33, !PT ;  /* 0x00000004ff047212 */ /* 0x000fe200078e33ff */
[----:B------:R-:W-:-:S03]  /*ee70*/  IMAD.WIDE.U32.X R74, R2, R57, R74, P5 ;  /* 0x00000039024a7225 */ /* 0x000fc600028e044a */
[----:B------:R-:W-:Y:S01]  /*ee80*/  ISETP.GT.U32.AND.EX P0, PT, R3, R4, PT, P0 ;  /* 0x000000040300720c */ /* 0x000fe20003f04100 */
[----:B------:R-:W-:Y:S01]  /*ee90*/  IMAD.WIDE.U32 R4, R2, R58, RZ ;  /* 0x0000003a02047225 */ /* 0x000fe200078e00ff */
[----:B------:R-:W-:Y:S02]  /*eea0*/  SEL R3, RZ, 0x1, P1 ;  /* 0x00000001ff037807 */ /* 0x000fe40000800000 */
[----:B------:R-:W-:Y:S02]  /*eeb0*/  SEL R73, RZ, 0x1, !P0 ;  /* 0x00000001ff497807 */ /* 0x000fe40004000000 */
[----:B------:R-:W-:Y:S01]  /*eec0*/  IADD3 R3, P3, PT, R3, R0, RZ ;  /* 0x0000000003037210 */ /* 0x000fe20007f7e0ff */
[C---:B------:R-:W-:Y:S01]  /*eed0*/  IMAD.WIDE.U32 R4, P4, R86.reuse, R59, R4 ;  /* 0x0000003b56047225 */ /* 0x040fe20007880004 */
[----:B------:R-:W-:Y:S02]  /*eee0*/  IADD3 R73, P0, PT, R73, R74, RZ ;  /* 0x0000004a49497210 */ /* 0x000fe40007f1e0ff */
[C---:B------:R-:W-:Y:S01]  /*eef0*/  ISETP.GE.U32.AND P1, PT, R3.reuse, R0, PT ;  /* 0x000000000300720c */ /* 0x040fe20003f26070 */
[----:B------:R-:W-:Y:S01]  /*ef00*/  IMAD.X R0, RZ, RZ, R80, P3 ;  /* 0x000000ffff007224 */ /* 0x000fe200018e0650 */
[----:B------:R-:W-:Y:S01]  /*ef10*/  IADD3 R78, P2, P3, R3, R90, R78 ;  /* 0x0000005a034e7210 */ /* 0x000fe20007b5e04e */
[----:B------:R-:W-:Y:S01]  /*ef20*/  IMAD.X R77, RZ, RZ, R75, P0 ;  /* 0x000000ffff4d7224 */ /* 0x000fe200000e064b */
[----:B------:R-:W-:Y:S01]  /*ef30*/  IADD3 R84, P0, PT, R73, R84, RZ ;  /* 0x0000005449547210 */ /* 0x000fe20007f1e0ff */
[----:B------:R-:W-:Y:S01]  /*ef40*/  IMAD.WIDE.U32 R74, R86, R58, RZ ;  /* 0x0000003a564a7225 */ /* 0x000fe200078e00ff */
[----:B------:R-:W-:-:S02]  /*ef50*/  IADD3.X R79, PT, PT, R0, R91, RZ, P2, P3 ;  /* 0x0000005b004f7210 */ /* 0x000fc400017e64ff */
[----:B------:R-:W-:Y:S01]  /*ef60*/  ISETP.NE.U32.AND P2, PT, R73, RZ, PT ;  /* 0x000000ff4900720c */ /* 0x000fe20003f45070 */
[----:B------:R-:W-:Y:S01]  /*ef70*/  IMAD.X R85, R77, 0x1, R64, P0 ;  /* 0x000000014d557824 */ /* 0x000fe200000e0640 */
[----:B------:R-:W-:Y:S01]  /*ef80*/  ISETP.NE.U32.AND P0, PT, R84, RZ, PT ;  /* 0x000000ff5400720c */ /* 0x000fe20003f05070 */
[----:B------:R-:W-:Y:S01]  /*ef90*/  IMAD.MOV.U32 R76, RZ, RZ, R5 ;  /* 0x000000ffff4c7224 */ /* 0x000fe200078e0005 */
[----:B------:R-:W-:Y:S01]  /*efa0*/  IADD3 RZ, P3, PT, R75, R4, RZ ;  /* 0x000000044bff7210 */ /* 0x000fe20007f7e0ff */
[----:B------:R-:W-:Y:S01]  /*efb0*/  IMAD.WIDE.U32 R74, R86, R58, R84 ;  /* 0x0000003a564a7225 */ /* 0x000fe200078e0054 */
[----:B------:R-:W-:Y:S02]  /*efc0*/  ISETP.NE.AND.EX P0, PT, R85, RZ, PT, P0 ;  /* 0x000000ff5500720c */ /* 0x000fe40003f05300 */
[----:B------:R-:W-:Y:S01]  /*efd0*/  ISETP.GE.U32.AND.EX P1, PT, R0, R80, PT, P1 ;  /* 0x000000500000720c */ /* 0x000fe20003f26110 */
        /* <DEDUP_REMOVED lines=8> */
[----:B------:R-:W-:-:S03]  /*f060*/  IMAD.WIDE.U32 R4, P4, R86, R61, R4 ;  /* 0x0000003d56047225 */ /* 0x000fc60007880004 */
[----:B------:R-:W-:Y:S01]  /*f070*/  IADD3 R81, P0, PT, R81, R76, RZ ;  /* 0x0000004c51517210 */ /* 0x000fe20007f1e0ff */
[----:B------:R-:W-:Y:S02]  /*f080*/  IMAD.X R85, RZ, RZ, RZ, P4 ;  /* 0x000000ffff557224 */ /* 0x000fe400020e06ff */
[----:B------:R-:W-:Y:S01]  /*f090*/  IMAD.MOV.U32 R84, RZ, RZ, R5 ;  /* 0x000000ffff547224 */ /* 0x000fe200078e0005 */
        /* <DEDUP_REMOVED lines=12> */
[----:B------:R-:W-:-:S04]  /*f160*/  ISETP.LT.U32.AND P2, PT, R76, R88, PT ;  /* 0x000000584c00720c */ /* 0x000fc80003f41070 */
        /* <DEDUP_REMOVED lines=15> */
[----:B------:R-:W-:Y:S01]  /*f260*/  IMAD.WIDE.U32 R78, R86, R62, R4 ;  /* 0x0000003e564e7225 */ /* 0x000fe200078e0004 */
[----:B------:R-:W-:Y:S02]  /*f270*/  SEL R31, RZ, 0x1, P0 ;  /* 0x00000001ff1f7807 */ /* 0x000fe40000000000 */
[----:B------:R-:W-:Y:S01]  /*f280*/  ISETP.NE.AND.EX P2, PT, R64, RZ, !P2, P3 ;  /* 0x000000ff4000720c */ /* 0x000fe20005745330 */
[----:B------:R-:W-:Y:S01]  /*f290*/  IMAD.IADD R80, R84, 0x1, R79 ;  /* 0x0000000154507824 */ /* 0x000fe200078e024f */
[----:B------:R-:W-:Y:S01]  /*f2a0*/  ISETP.LT.U32.AND P3, PT, R78, R4, PT ;  /* 0x000000044e00720c */ /* 0x000fe20003f61070 */
[----:B------:R-:W-:Y:S01]  /*f2b0*/  IMAD.X R87, RZ, RZ, RZ, P4 ;  /* 0x000000ffff577224 */ /* 0x000fe200020e06ff */
[----:B------:R-:W-:Y:S01]  /*f2c0*/  IADD3 RZ, P4, PT, R89, R84, RZ ;  /* 0x0000005459ff7210 */ /* 0x000fe20007f9e0ff */
[----:B------:R-:W-:Y:S01]  /*f2d0*/  IMAD.MOV.U32 R86, RZ, RZ, R85 ;  /* 0x000000ffff567224 */ /* 0x000fe200078e0055 */
[----:B------:R-:W-:-:S02]  /*f2e0*/  ISETP.LT.U32.OR.EX P2, PT, R80, R5, P2, P3 ;  /* 0x000000055000720c */ /* 0x000fc40001741530 */
[----:B------:R-:W-:Y:S01]  /*f2f0*/  IADD3 R6, P0, P1, R31, R6, R0 ;  /* 0x000000061f067210 */ /* 0x000fe2000791e000 */
[----:B------:R-:W-:Y:S01]  /*f300*/  IMAD.WIDE.U32.X R2, R2, R63, R86, P4 ;  /* 0x0000003f02027225 */ /* 0x000fe200020e0456 */
        /* <DEDUP_REMOVED lines=45> */
.L_x_51:
[----:B------:R-:W-:Y:S05]  /*f5e0*/  BSYNC.RELIABLE B3 ;  /* 0x0000000000037941 */ /* 0x000fea0003800100 */
.L_x_50:
        /* <DEDUP_REMOVED lines=17> */
[----:B------:R-:W-:Y:S02]  /*f700*/  IADD3 R56, P2, PT, R74, -R56, RZ ;  /* 0x800000384a387210 */ /* 0x000fe40007f5e0ff */
[----:B------:R-:W-:Y:S01]  /*f710*/  IADD3 R6, P4, PT, -R3, R6, RZ ;  /* 0x0000000603067210 */ /* 0x000fe20007f9e1ff */
[----:B------:R-:W-:Y:S01]  /*f720*/  IMAD.X R3, R80, 0x1, ~R79, P3 ;  /* 0x0000000150037824 */ /* 0x000fe200018e0e4f */
        /* <DEDUP_REMOVED lines=77> */
.L_x_52:
        /* <DEDUP_REMOVED lines=10> */
[----:B------:R-:W-:-:S08]  /*fca0*/  IMAD.X R5, R5, 0x1, R84, P1 ;  /* 0x0000000105057824 */ /* 0x000fd000008e0654 */
.L_x_22:
[----:B------:R-:W-:Y:S05]  /*fcb0*/  BSYNC.RECONVERGENT B2 ;  /* 0x0000000000027941 */ /* 0x000fea0003800200 */
.L_x_18:
[----:B------:R-:W-:Y:S05]  /*fcc0*/  BRA `(.L_x_53) ;  /* 0xffffff1800e47947 */ /* 0x000fea000383ffff */
.L_x_17:
[----:B------:R-:W-:Y:S05]  /*fcd0*/  BSYNC.RECONVERGENT B1 ;  /* 0x0000000000017941 */ /* 0x000fea0003800200 */
.L_x_14:
[-C--:B------:R-:W-:Y:S01]  /*fce0*/  IMAD.WIDE.U32 R2, R17, R14.reuse, RZ ;  /* 0x0000000e11027225 */ /* 0x080fe200078e00ff */
[----:B------:R-:W-:Y:S04]  /*fcf0*/  BSSY.RECONVERGENT B1, `(.L_x_54) ;  /* 0x0000321000017945 */ /* 0x000fe80003800200 */
[----:B------:R-:W-:Y:S01]  /*fd00*/  BSSY.RELIABLE B2, `(.L_x_55) ;  /* 0x00002ae000027945 */ /* 0x000fe20003800100 */
[----:B------:R-:W-:-:S04]  /*fd10*/  IMAD.WIDE.U32 R26, R20, R14, RZ ;  /* 0x0000000e141a7225 */ /* 0x000fc800078e00ff */
[----:B------:R-:W-:-:S04]  /*fd20*/  IMAD.WIDE.U32 R4, P0, R18, R13, R2 ;  /* 0x0000000d12047225 */ /* 0x000fc80007800002 */
[----:B------:R-:W-:-:S04]  /*fd30*/  IMAD.WIDE.U32 R2, R18, R14, RZ ;  /* 0x0000000e12027225 */ /* 0x000fc800078e00ff */
[----:B------:R-:W-:Y:S01]  /*fd40*/  IMAD.X R25, RZ, RZ, RZ, P0 ;  /* 0x000000ffff197224 */ /* 0x000fe200000e06ff */
[----:B------:R-:W-:Y:S01]  /*fd50*/  IADD3 RZ, P0, PT, R3, R4, RZ ;  /* 0x0000000403ff7210 */ /* 0x000fe20007f1e0ff */
[----:B------:R-:W-:Y:S02]  /*fd60*/  IMAD.MOV.U32 R24, RZ, RZ, R5 ;  /* 0x000000ffff187224 */ /* 0x000fe400078e0005 */
[----:B------:R-:W-:Y:S02]  /*fd70*/  IMAD R5, R13, R22, RZ ;  /* 0x000000160d057224 */ /* 0x000fe400078e02ff */
[----:B------:R-:W-:-:S04]  /*fd80*/  IMAD.WIDE.U32.X R2, R17, R13, R24, P0 ;  /* 0x0000000d11027225 */ /* 0x000fc800000e0418 */
[----:B------:R-:W-:-:S04]  /*fd90*/  IMAD.WIDE.U32 R26, P0, R22, R13, R26 ;  /* 0x0000000d161a7225 */ /* 0x000fc8000780001a */
[-C--:B------:R-:W-:Y:S02]  /*fda0*/  IMAD R57, R20, R14.reuse, R5 ;  /* 0x0000000e14397224 */ /* 0x080fe400078e0205 */
[----:B------:R-:W-:-:S04]  /*fdb0*/  IMAD.WIDE.U32 R28, R22, R14, R2 ;  /* 0x0000000e161c7225 */ /* 0x000fc800078e0002 */
[----:B------:R-:W-:-:S04]  /*fdc0*/  IMAD.WIDE.U32 R4, R22, R14, RZ ;  /* 0x0000000e16047225 */ /* 0x000fc800078e00ff */
[----:B------:R-:W-:Y:S01]  /*fdd0*/  IMAD.X R25, RZ, RZ, RZ, P0 ;  /* 0x000000ffff197224 */ /* 0x000fe200000e06ff */
[----:B------:R-:W-:Y:S01]  /*fde0*/  ISETP.GE.U32.AND P0, PT, R28, R2, PT ;  /* 0x000000021c00720c */ /* 0x000fe20003f06070 */
[----:B------:R-:W-:Y:S01]  /*fdf0*/  IMAD.IADD R57, R29, 0x1, R57 ;  /* 0x000000011d397824 */ /* 0x000fe200078e0239 */
[----:B------:R-:W-:Y:S01]  /*fe00*/  IADD3 RZ, P1, PT, R5, R26, RZ ;  /* 0x0000001a05ff7210 */ /* 0x000fe20007f3e0ff */
[----:B------:R-:W-:-:S03]  /*fe10*/  IMAD.WIDE.U32 R30, R17, R8, RZ ;  /* 0x00000008111e7225 */ /* 0x000fc600078e00ff */
[----:B------:R-:W-:Y:S01]  /*fe20*/  ISETP.GE.U32.AND.EX P0, PT, R57, R3, PT, P0 ;  /* 0x000000033900720c */ /* 0x000fe20003f06100 */
[----:B------:R-:W-:Y:S02]  /*fe30*/  IMAD R0, R7, R18, RZ ;  /* 0x0000001207007224 */ /* 0x000fe400078e02ff */
[----:B------:R-:W-:Y:S02]  /*fe40*/  IMAD.MOV.U32 R56, RZ, RZ, R28 ;  /* 0x000000ffff387224 */ /* 0x000fe400078e001c */
[----:B------:R-:W-:Y:S02]  /*fe50*/  IMAD.MOV.U32 R24, RZ, RZ, R27 ;  /* 0x000000ffff187224 */ /* 0x000fe400078e001b */
[----:B------:R-:W-:-:S04]  /*fe60*/  IMAD.WIDE.U32 R4, R18, R8, R56 ;  /* 0x0000000812047225 */ /* 0x000fc800078e0038 */
[-C--:B------:R-:W-:Y:S02]  /*fe70*/  IMAD R23, R17, R8.reuse, R0 ;  /* 0x0000000811177224 */ /* 0x080fe400078e0200 */
[----:B------:R-:W-:-:S04]  /*fe80*/  IMAD.WIDE.U32 R26, R18, R8, RZ ;  /* 0x00000008121a7225 */ /* 0x000fc800078e00ff */
[----:B------:R-:W-:-:S04]  /*fe90*/  IMAD.WIDE.U32 R30, P2, R18, R7, R30 ;  /* 0x00000007121e7225 */ /* 0x000fc8000784001e */
[----:B------:R-:W-:Y:S01]  /*fea0*/  IMAD.WIDE.U32.X R2, R20, R13, R24, P1 ;  /* 0x0000000d14027225 */ /* 0x000fe200008e0418 */
[----:B------:R-:W-:Y:S02]  /*feb0*/  SEL R25, RZ, 0x1, P0 ;  /* 0x00000001ff197807 */ /* 0x000fe40000000000 */
[----:B------:R-:W-:Y:S01]  /*fec0*/  ISETP.GE.U32.AND P0, PT, R4, R28, PT ;  /* 0x0000001c0400720c */ /* 0x000fe20003f06070 */
[----:B------:R-:W-:Y:S01]  /*fed0*/  IMAD.IADD R5, R5, 0x1, R23 ;  /* 0x0000000105057824 */ /* 0x000fe200078e0217 */
[----:B------:R-:W-:Y:S01]  /*fee0*/  IADD3 R24, P1, PT, R25, R2, RZ ;  /* 0x0000000219187210 */ /* 0x000fe20007f3e0ff */
[----:B------:R-:W-:Y:S01]  /*fef0*/  IMAD.X R29, RZ, RZ, RZ, P2 ;  /* 0x000000ffff1d7224 */ /* 0x000fe200010e06ff */
[----:B------:R-:W-:Y:S01]  /*ff00*/  IADD3 RZ, P2, PT, R27, R30, RZ ;  /* 0x0000001e1bff7210 */ /* 0x000fe20007f5e0ff */
[----:B------:R-:W-:Y:S01]  /*ff10*/  IMAD.MOV.U32 R28, RZ, RZ, R31 ;  /* 0x000000ffff1c7224 */ /* 0x000fe200078e001f */
[----:B------:R-:W-:Y:S01]  /*ff20*/  ISETP.GE.U32.AND.EX P0, PT, R5, R57, PT, P0 ;  /* 0x000000390500720c */ /* 0x000fe20003f06100 */
[----:B------:R-:W-:-:S02]  /*ff30*/  IMAD.X R25, RZ, RZ, R3, P1 ;  /* 0x000000ffff197224 */ /* 0x000fc400008e0603 */
[----:B------:R-:W-:Y:S01]  /*ff40*/  IMAD.WIDE.U32.X R30, R17, R7, R28, P2 ;  /* 0x00000007111e7225 */ /* 0x000fe200010e041c */
[----:B------:R-:W-:-:S03]  /*ff50*/  SEL R23, RZ, 0x1, P0 ;  /* 0x00000001ff177807 */ /* 0x000fc60000000000 */
[----:B------:R-:W-:Y:S01]  /*ff60*/  IMAD R0, R13, R21, RZ ;  /* 0x000000150d007224 */ /* 0x000fe200078e02ff */
[----:B------:R-:W-:Y:S01]  /*ff70*/  IADD3 R23, P1, PT, R23, R30, RZ ;  /* 0x0000001e17177210 */ /* 0x000fe20007f3e0ff */
[----:B------:R-:W-:-:S03]  /*ff80*/  IMAD.WIDE.U32 R26, R19, R14, RZ ;  /* 0x0000000e131a7225 */ /* 0x000fc600078e00ff */
[----:B------:R-:W-:Y:S01]  /*ff90*/  ISETP.NE.U32.AND P2, PT, R23, RZ, PT ;  /* 0x000000ff1700720c */ /* 0x000fe20003f45070 */
[----:B------:R-:W-:-:S04]  /*ffa0*/  IMAD.WIDE.U32 R28, R21, R14, R24 ;  /* 0x0000000e151c7225 */ /* 0x000fc800078e0018 */
[-C--:B------:R-:W-:Y:S02]  /*ffb0*/  IMAD R57, R19, R14.reuse, R0 ;  /* 0x0000000e13397224 */ /* 0x080fe400078e0200 */
[----:B------:R-:W-:-:S04]  /*ffc0*/  IMAD.WIDE.U32 R2, R21, R14, RZ ;  /* 0x0000000e15027225 */ /* 0x000fc800078e00ff */
[----:B------:R-:W-:-:S04]  /*ffd0*/  IMAD.WIDE.U32 R26, P0, R21, R13, R26 ;  /* 0x0000000d151a7225 */ /* 0x000fc8000780001a */
[----:B------:R-:W-:Y:S01]  /*ffe0*/  IMAD.X R0, RZ, RZ, R31, P1 ;  /* 0x000000ffff007224 */ /* 0x000fe200008e061f */
[----:B------:R-:W-:Y:S01]  /*fff0*/  IADD3 R2, P1, PT, R23, R28, RZ ;  /* 0x0000001c17027210 */ /* 0x000fe20007f3e0ff */
[----:B------:R-:W-:Y:S01]  /*10000*/  IMAD.IADD R57, R29, 0x1, R57 ;  /* 0x000000011d397824 */ /* 0x000fe200078e0239 */
[----:B------:R-:W-:Y:S01]  /*10010*/  IADD3 RZ, P3, PT, R3, R26, RZ ;  /* 0x0000001a03ff7210 */ /* 0x000fe20007f7e0ff */
[----:B------:R-:W-:Y:S01]  /*10020*/  IMAD.X R29, RZ, RZ, RZ, P0 ;  /* 0x000000ffff1d7224 */ /* 0x000fe200000e06ff */
[----:B------:R-:W-:Y:S01]  /*10030*/  ISETP.NE.U32.AND P0, PT, R2, RZ, PT ;  /* 0x000000ff0200720c */ /* 0x000fe20003f05070 */
[----:B------:R-:W-:Y:S01]  /*10040*/  IMAD.X R3, R0, 0x1, R57, P1 ;  /* 0x0000000100037824 */ /* 0x000fe200008e0639 */
[----:B------:R-:W-:Y:S01]  /*10050*/  ISETP.GE.U32.AND P1, PT, R28, R24, PT ;  /* 0x000000181c00720c */ /* 0x000fe20003f26070 */
[----:B------:R-:W-:-:S03]  /*10060*/  IMAD.WIDE.U32 R30, R20, R8, RZ ;  /* 0x00000008141e7225 */ /* 0x000fc600078e00ff */
[----:B------:R-:W-:Y:S01]  /*10070*/  ISETP.NE.AND.EX P0, PT, R3, RZ, PT, P0 ;  /* 0x000000ff0300720c */ /* 0x000fe20003f05300 */
[----:B------:R-:W-:Y:S01]  /*10080*/  IMAD R23, R7, R22, RZ ;  /* 0x0000001607177224 */ /* 0x000fe200078e02ff */
[----:B------:R-:W-:Y:S01]  /*10090*/  ISETP.GE.U32.AND.EX P1, PT, R57, R25, PT, P1 ;  /* 0x000000193900720c */ /* 0x000fe20003f26110 */
[----:B------:R-:W-:Y:S01]  /*100a0*/  IMAD.MOV.U32 R28, RZ, RZ, R27 ;  /* 0x000000ffff1c7224 */ /* 0x000fe200078e001b */
[----:B------:R-:W-:Y:S01]  /*100b0*/  ISETP.NE.AND.EX P0, PT, R0, RZ, !P0, P2 ;  /* 0x000000ff0000720c */ /* 0x000fe20004705320 */
[-C--:B------:R-:W-:Y:S01]  /*100c0*/  IMAD R23, R20, R8.reuse, R23 ;  /* 0x0000000814177224 */ /* 0x080fe200078e0217 */
[----:B------:R-:W-:Y:S01]  /*100d0*/  SEL R57, RZ, 0x1, P1 ;  /* 0x00000001ff397807 */ /* 0x000fe20000800000 */
[----:B------:R-:W-:-:S04]  /*100e0*/  IMAD.WIDE.U32 R62, R22, R8, R2 ;  /* 0x00000008163e7225 */ /* 0x000fc800078e0002 */
[----:B------:R-:W-:Y:S01]  /*100f0*/  IMAD.WIDE.U32 R30, P2, R22, R7, R30 ;  /* 0x00000007161e7225 */ /* 0x000fe2000784001e */
[----:B------:R-:W-:-:S03]  /*10100*/  ISETP.LT.U32.AND P1, PT, R62, R2, PT ;  /* 0x000000023e00720c */ /* 0x000fc60003f21070 */
[----:B------:R-:W-:-:S04]  /*10110*/  IMAD.WIDE.U32 R26, R22, R8, RZ ;  /* 0x00000008161a7225 */ /* 0x000fc800078e00ff */
[----:B------:R-:W-:Y:S01]  /*10120*/  IMAD.WIDE.U32.X R24, R19, R13, R28, P3 ;  /* 0x0000000d13187225 */ /* 0x000fe200018e041c */
[----:B------:R-:W-:-:S03]  /*10130*/  IADD3 RZ, P3, PT, R27, R30, RZ ;  /* 0x0000001e1bff7210 */ /* 0x000fc60007f7e0ff */
[----:B------:R-:W-:Y:S02]  /*10140*/  IMAD.IADD R63, R63, 0x1, R23 ;  /* 0x000000013f3f7824 */ /* 0x000fe400078e0217 */
[----:B------:R-:W-:Y:S01]  /*10150*/  IMAD.X R29, RZ, RZ, RZ, P2 ;  /* 0x000000ffff1d7224 */ /* 0x000fe200010e06ff */
[----:B------:R-:W-:Y:S01]  /*10160*/  IADD3 R56, P2, PT, R57, R24, RZ ;  /* 0x0000001839387210 */ /* 0x000fe20007f5e0ff */
[----:B------:R-:W-:Y:S01]  /*10170*/  IMAD.MOV.U32 R28, RZ, RZ, R31 ;  /* 0x000000ffff1c7224 */ /* 0x000fe200078e001f */
[----:B------:R-:W-:Y:S01]  /*10180*/  ISETP.LT.U32.OR.EX P0, PT, R63, R3, P0, P1 ;  /* 0x000000033f00720c */ /* 0x000fe20000701510 */
[----:B------:R-:W-:Y:S02]  /*10190*/  IMAD R0, R13, R16, RZ ;  /* 0x000000100d007224 */ /* 0x000fe400078e02ff */
[----:B------:R-:W-:Y:S01]  /*101a0*/  IMAD.WIDE.U32.X R26, R20, R7, R28, P3 ;  /* 0x00000007141a7225 */ /* 0x000fe200018e041c */
[----:B------:R-:W-:-:S03]  /*101b0*/  SEL R23, RZ, 0x1, !P0 ;  /* 0x00000001ff177807 */ /* 0x000fc60004000000 */
[----:B------:R-:W-:Y:S01]  /*101c0*/  IMAD.X R57, RZ, RZ, R25, P2 ;  /* 0x000000ffff397224 */ /* 0x000fe200010e0619 */
[----:B------:R-:W-:Y:S01]  /*101d0*/  IADD3 R23, P0, PT, R23, R26, RZ ;  /* 0x0000001a17177210 */ /* 0x000fe20007f1e0ff */
[----:B------:R-:W-:-:S03]  /*101e0*/  IMAD.WIDE.U32 R60, R15, R14, RZ ;  /* 0x0000000e0f3c7225 */ /* 0x000fc600078e00ff */
[----:B------:R-:W-:Y:S01]  /*101f0*/  ISETP.NE.U32.AND P1, PT, R23, RZ, PT ;  /* 0x000000ff1700720c */ /* 0x000fe20003f25070 */
[----:B------:R-:W-:-:S04]  /*10200*/  IMAD.WIDE.U32 R68, R16, R14, R56 ;  /* 0x0000000e10447225 */ /* 0x000fc800078e0038 */
[----:B------:R-:W-:Y:S02]  /*10210*/  IMAD R73, R15, R14, R0 ;  /* 0x0000000e0f497224 */ /* 0x000fe400078e0200 */
[----:B------:R-:W-:Y:S01]  /*10220*/  IMAD.X R26, RZ, RZ, R27, P0 ;  /* 0x000000ffff1a7224 */ /* 0x000fe200000e061b */
[----:B------:R-:W-:Y:S01]  /*10230*/  IADD3 R70, P0, PT, R23, R68, RZ ;  /* 0x0000004417467210 */ /* 0x000fe20007f1e0ff */
[----:B------:R-:W-:-:S03]  /*10240*/  IMAD.WIDE.U32 R2, R16, R14, RZ ;  /* 0x0000000e10027225 */ /* 0x000fc600078e00ff */
[----:B------:R-:W-:Y:S01]  /*10250*/  ISETP.NE.U32.AND P3, PT, R70, RZ, PT ;  /* 0x000000ff4600720c */ /* 0x000fe20003f65070 */
[----:B------:R-:W-:-:S04]  /*10260*/  IMAD.WIDE.U32 R60, P2, R16, R13, R60 ;  /* 0x0000000d103c7225 */ /* 0x000fc8000784003c */
[----:B------:R-:W-:Y:S01]  /*10270*/  IMAD.IADD R73, R69, 0x1, R73 ;  /* 0x0000000145497824 */ /* 0x000fe200078e0249 */
[----:B------:R-:W-:Y:S01]  /*10280*/  IADD3 RZ, P4, PT, R3, R60, RZ ;  /* 0x0000003c03ff7210 */ /* 0x000fe20007f9e0ff */
[----:B------:R-:W-:-:S04]  /*10290*/  IMAD.WIDE.U32 R58, R19, R8, RZ ;  /* 0x00000008133a7225 */ /* 0x000fc800078e00ff */
[----:B------:R-:W-:Y:S02]  /*102a0*/  IMAD R6, R9, R18, RZ ;  /* 0x0000001209067224 */ /* 0x000fe400078e02ff */
[----:B------:R-:W-:Y:S02]  /*102b0*/  IMAD.X R71, R26, 0x1, R73, P0 ;  /* 0x000000011a477824 */ /* 0x000fe400000e0649 */
[----:B------:R-:W-:Y:S02]  /*102c0*/  IMAD R0, R7, R21, RZ ;  /* 0x0000001507007224 */ /* 0x000fe400078e02ff */
[----:B------:R-:W-:Y:S01]  /*102d0*/  IMAD.WIDE.U32 R2, R18, R10, R62 ;  /* 0x0000000a12027225 */ /* 0x000fe200078e003e */
[----:B------:R-:W-:-:S03]  /*102e0*/  ISETP.NE.AND.EX P3, PT, R71, RZ, PT, P3 ;  /* 0x000000ff4700720c */ /* 0x000fc60003f65330 */
[----:B------:R-:W-:Y:S01]  /*102f0*/  IMAD R75, R17, R10, R6 ;  /* 0x0000000a114b7224 */ /* 0x000fe200078e0206 */
[----:B------:R-:W-:Y:S01]  /*10300*/  ISETP.GE.U32.AND P0, PT, R2, R62, PT ;  /* 0x0000003e0200720c */ /* 0x000fe20003f06070 */
[----:B------:R-:W-:Y:S01]  /*10310*/  IMAD.WIDE.U32 R24, R21, R8, RZ ;  /* 0x0000000815187225 */ /* 0x000fe200078e00ff */
[----:B------:R-:W-:-:S03]  /*10320*/  ISETP.NE.AND.EX P1, PT, R26, RZ, !P3, P1 ;  /* 0x000000ff1a00720c */ /* 0x000fc60005f25310 */
[----:B------:R-:W-:-:S04]  /*10330*/  IMAD.WIDE.U32 R58, P5, R21, R7, R58 ;  /* 0x00000007153a7225 */ /* 0x000fc800078a003a */
[----:B------:R-:W-:Y:S01]  /*10340*/  IMAD.WIDE.U32 R64, R17, R10, RZ ;  /* 0x0000000a11407225 */ /* 0x000fe200078e00ff */
[----:B------:R-:W-:-:S03]  /*10350*/  IADD3 RZ, P6, PT, R25, R58, RZ ;  /* 0x0000003a19ff7210 */ /* 0x000fc60007fde0ff */
[-C--:B------:R-:W-:Y:S02]  /*10360*/  IMAD R23, R19, R8.reuse, R0 ;  /* 0x0000000813177224 */ /* 0x080fe400078e0200 */
[----:B------:R-:W-:-:S04]  /*10370*/  IMAD.WIDE.U32 R28, R21, R8, R70 ;  /* 0x00000008151c7225 */ /* 0x000fc800078e0046 */
[----:B------:R-:W-:Y:S02]  /*10380*/  IMAD.IADD R0, R3, 0x1, R75 ;  /* 0x0000000103007824 */ /* 0x000fe400078e024b */
[----:B------:R-:W-:Y:S01]  /*10390*/  IMAD.X R25, RZ, RZ, RZ, P2 ;  /* 0x000000ffff197224 */ /* 0x000fe200010e06ff */
[----:B------:R-:W-:Y:S01]  /*103a0*/  ISETP.LT.U32.AND P2, PT, R28, R70, PT ;  /* 0x000000461c00720c */ /* 0x000fe20003f41070 */
[----:B------:R-:W-:Y:S01]  /*103b0*/  IMAD.IADD R23, R29, 0x1, R23 ;  /* 0x000000011d177824 */ /* 0x000fe200078e0217 */
[----:B------:R-:W-:Y:S01]  /*103c0*/  ISETP.GE.U32.AND.EX P0, PT, R0, R63, PT, P0 ;  /* 0x0000003f0000720c */ /* 0x000fe20003f06100 */
[----:B------:R-:W-:-:S03]  /*103d0*/  IMAD.WIDE.U32 R26, R18, R10, RZ ;  /* 0x0000000a121a7225 */ /* 0x000fc600078e00ff */
[----:B------:R-:W-:Y:S01]  /*103e0*/  ISETP.LT.U32.OR.EX P1, PT, R23, R71, P1, P2 ;  /* 0x000000471700720c */ /* 0x000fe20000f21520 */
[----:B------:R-:W-:Y:S01]  /*103f0*/  IMAD.WIDE.U32 R64, P3, R18, R9, R64 ;  /* 0x0000000912407225 */ /* 0x000fe20007860040 */
[----:B------:R-:W-:Y:S02]  /*10400*/  SEL R3, RZ, 0x1, P0 ;  /* 0x00000001ff037807 */ /* 0x000fe40000000000 */
[----:B------:R-:W-:Y:S01]  /*10410*/  ISETP.GE.U32.AND P0, PT, R68, R56, PT ;  /* 0x000000384400720c */ /* 0x000fe20003f06070 */
[----:B------:R-:W-:Y:S01]  /*10420*/  IMAD.WIDE.U32 R66, R15, R8, RZ ;  /* 0x000000080f427225 */ /* 0x000fe200078e00ff */
[----:B------:R-:W-:Y:S02]  /*10430*/  IADD3 RZ, P2, PT, R27, R64, RZ ;  /* 0x000000401bff7210 */ /* 0x000fe40007f5e0ff */
[----:B------:R-:W-:Y:S01]  /*10440*/  SEL R29, RZ, 0x1, !P1 ;  /* 0x00000001ff1d7807 */ /* 0x000fe20004800000 */
[----:B------:R-:W-:Y:S01]  /*10450*/  IMAD.X R69, RZ, RZ, RZ, P5 ;  /* 0x000000ffff457224 */ /* 0x000fe200028e06ff */
[----:B------:R-:W-:Y:S01]  /*10460*/  ISETP.GE.U32.AND.EX P0, PT, R73, R57, PT, P0 ;  /* 0x000000394900720c */ /* 0x000fe20003f06100 */
[----:B------:R-:W-:-:S02]  /*10470*/  IMAD.X R71, RZ, RZ, RZ, P3 ;  /* 0x000000ffff477224 */ /* 0x000fc400018e06ff */
[----:B------:R-:W-:Y:S02]  /*10480*/  IMAD.MOV.U32 R70, RZ, RZ, R65 ;  /* 0x000000ffff467224 */ /* 0x000fe400078e0041 */
[----:B------:R-:W-:Y:S02]  /*10490*/  IMAD.MOV.U32 R68, RZ, RZ, R59 ;  /* 0x000000ffff447224 */ /* 0x000fe400078e003b */
[----:B------:R-:W-:-:S04]  /*104a0*/  IMAD.WIDE.U32 R30, R16, R8, RZ ;  /* 0x00000008101e7225 */ /* 0x000fc800078e00ff */
[----:B------:R-:W-:-:S04]  /*104b0*/  IMAD.WIDE.U32 R66, P5, R16, R7, R66 ;  /* 0x0000000710427225 */ /* 0x000fc800078a0042 */
[----:B------:R-:W-:Y:S01]  /*104c0*/  IMAD.WIDE.U32.X R70, R17, R9, R70, P2 ;  /* 0x0000000911467225 */ /* 0x000fe200010e0446 */
[----:B------:R-:W-:-:S03]  /*104d0*/  IADD3 RZ, P3, PT, R31, R66, RZ ;  /* 0x000000421fff7210 */ /* 0x000fc60007f7e0ff */
[----:B------:R-:W-:Y:S01]  /*104e0*/  IMAD.WIDE.U32.X R68, R19, R7, R68, P6 ;  /* 0x0000000713447225 */ /* 0x000fe200030e0444 */
[----:B------:R-:W-:-:S03]  /*104f0*/  IADD3 R3, P2, PT, R3, R70, RZ ;  /* 0x0000004603037210 */ /* 0x000fc60007f5e0ff */
[----:B------:R-:W-:Y:S01]  /*10500*/  IMAD.MOV.U32 R24, RZ, RZ, R61 ;  /* 0x000000ffff187224 */ /* 0x000fe200078e003d */
[----:B------:R-:W-:Y:S01]  /*10510*/  IADD3 R29, P1, PT, R29, R68, RZ ;  /* 0x000000441d1d7210 */ /* 0x000fe20007f3e0ff */
[----:B------:R-:W-:-:S04]  /*10520*/  IMAD.WIDE.U32 R26, R20, R10, RZ ;  /* 0x0000000a141a7225 */ /* 0x000fc800078e00ff */
[----:B------:R-:W-:Y:S01]  /*10530*/  IMAD.WIDE.U32 R30, R22, R10, RZ ;  /* 0x0000000a161e7225 */ /* 0x000fe200078e00ff */
[----:B------:R-:W-:-:S03]  /*10540*/  SEL R30, RZ, 0x1, P0 ;  /* 0x00000001ff1e7807 */ /* 0x000fc60000000000 */
[----:B------:R-:W-:-:S04]  /*10550*/  IMAD.WIDE.U32.X R56, R15, R13, R24, P4 ;  /* 0x0000000d0f387225 */ /* 0x000fc800020e0418 */
[----:B------:R-:W-:-:S04]  /*10560*/  IMAD.WIDE.U32 R26, P4, R22, R9, R26 ;  /* 0x00000009161a7225 */ /* 0x000fc8000788001a */
[----:B------:R-:W-:Y:S01]  /*10570*/  IMAD.X R70, RZ, RZ, R71, P2 ;  /* 0x000000ffff467224 */ /* 0x000fe200010e0647 */
[----:B------:R-:W-:Y:S01]  /*10580*/  IADD3 R58, P2, PT, R3, R28, RZ ;  /* 0x0000001c033a7210 */ /* 0x000fe20007f5e0ff */
[----:B------:R-:W-:Y:S01]  /*10590*/  IMAD.X R69, RZ, RZ, R69, P1 ;  /* 0x000000ffff457224 */ /* 0x000fe200008e0645 */
[----:B------:R-:W-:Y:S01]  /*105a0*/  IADD3 R30, P0, P1, R29, R56, R30 ;  /* 0x000000381d1e7210 */ /* 0x000fe2000791e01e */
[----:B------:R-:W-:Y:S01]  /*105b0*/  IMAD.X R25, RZ, RZ, RZ, P5 ;  /* 0x000000ffff197224 */ /* 0x000fe200028e06ff */
[----:B------:R-:W-:Y:S01]  /*105c0*/  IADD3 RZ, P5, PT, R31, R26, RZ ;  /* 0x0000001a1fff7210 */ /* 0x000fe20007fbe0ff */
[----:B------:R-:W-:Y:S01]  /*105d0*/  IMAD.X R59, R70, 0x1, R23, P2 ;  /* 0x00000001463b7824 */ /* 0x000fe200010e0617 */
[----:B------:R-:W-:Y:S01]  /*105e0*/  IADD3.X R31, PT, PT, R69, R57, RZ, P0, P1 ;  /* 0x00000039451f7210 */ /* 0x000fe200007e24ff */
[----:B------:R-:W-:Y:S01]  /*105f0*/  IMAD.MOV.U32 R24, RZ, RZ, R67 ;  /* 0x000000ffff187224 */ /* 0x000fe200078e0043 */
[----:B------:R-:W-:Y:S01]  /*10600*/  ISETP.NE.U32.AND P1, PT, R3, RZ, PT ;  /* 0x000000ff0300720c */ /* 0x000fe20003f25070 */
[----:B------:R-:W-:Y:S01]  /*10610*/  IMAD R3, R9, R22, RZ ;  /* 0x0000001609037224 */ /* 0x000fe200078e02ff */
[----:B------:R-:W-:Y:S01]  /*10620*/  ISETP.NE.U32.AND P2, PT, R30, RZ, PT ;  /* 0x000000ff1e00720c */ /* 0x000fe20003f45070 */
[----:B------:R-:W-:Y:S01]  /*10630*/  IMAD.WIDE.U32 R56, R22, R10, R58 ;  /* 0x0000000a16387225 */ /* 0x000fe200078e003a */
[----:B------:R-:W-:-:S02]  /*10640*/  ISETP.NE.U32.AND P6, PT, R58, RZ, PT ;  /* 0x000000ff3a00720c */ /* 0x000fc40003fc5070 */
[----:B------:R-:W-:Y:S01]  /*10650*/  ISETP.NE.U32.AND P0, PT, R29, RZ, PT ;  /* 0x000000ff1d00720c */ /* 0x000fe20003f05070 */
[-C--:B------:R-:W-:Y:S01]  /*10660*/  IMAD R3, R20, R10.reuse, R3 ;  /* 0x0000000a14037224 */ /* 0x080fe200078e0203 */
[----:B------:R-:W-:Y:S01]  /*10670*/  ISETP.NE.AND.EX P2, PT, R31, RZ, PT, P2 ;  /* 0x000000ff1f00720c */ /* 0x000fe20003f45320 */
[----:B------:R-:W-:Y:S01]  /*10680*/  IMAD.WIDE.U32 R28, R19, R10, RZ ;  /* 0x0000000a131c7225 */ /* 0x000fe200078e00ff */
[----:B------:R-:W-:Y:S02]  /*10690*/  ISETP.NE.AND.EX P6, PT, R59, RZ, PT, P6 ;  /* 0x000000ff3b00720c */ /* 0x000fe40003fc5360 */
[----:B------:R-:W-:Y:S01]  /*106a0*/  ISETP.NE.AND.EX P0, PT, R69, RZ, !P2, P0 ;  /* 0x000000ff4500720c */ /* 0x000fe20005705300 */
[----:B------:R-:W-:Y:S01]  /*106b0*/  IMAD.IADD R57, R57, 0x1, R3 ;  /* 0x0000000139397824 */ /* 0x000fe200078e0203 */
[----:B------:R-:W-:Y:S01]  /*106c0*/  ISETP.NE.AND.EX P1, PT, R70, RZ, !P6, P1 ;  /* 0x000000ff4600720c */ /* 0x000fe20007725310 */
[----:B------:R-:W-:Y:S01]  /*106d0*/  IMAD.WIDE.U32.X R24, R15, R7, R24, P3 ;  /* 0x000000070f187225 */ /* 0x000fe200018e0418 */
[----:B------:R-:W-:-:S03]  /*106e0*/  ISETP.LT.U32.AND P2, PT, R56, R58, PT ;  /* 0x0000003a3800720c */ /* 0x000fc60003f41070 */
[----:B------:R-:W-:Y:S01]  /*106f0*/  IMAD.X R61, RZ, RZ, RZ, P4 ;  /* 0x000000ffff3d7224 */ /* 0x000fe200020e06ff */
[----:B------:R-:W-:Y:S01]  /*10700*/  ISETP.LT.U32.OR.EX P2, PT, R57, R59, P1, P2 ;  /* 0x0000003b3900720c */ /* 0x000fe20000f41520 */
[----:B------:R-:W-:Y:S02]  /*10710*/  IMAD.MOV.U32 R60, RZ, RZ, R27 ;  /* 0x000000ffff3c7224 */ /* 0x000fe400078e001b */
[----:B------:R-:W-:Y:S01]  /*10720*/  IMAD.WIDE.U32 R64, R21, R10, RZ ;  /* 0x0000000a15407225 */ /* 0x000fe200078e00ff */
[----:B------:R-:W-:-:S03]  /*10730*/  SEL R23, RZ, 0x1, !P2 ;  /* 0x00000001ff177807 */ /* 0x000fc60005000000 */
[----:B------:R-:W-:-:S04]  /*10740*/  IMAD.WIDE.U32 R28, P3, R21, R9, R28 ;  /* 0x00000009151c7225 */ /* 0x000fc8000786001c */
[----:B------:R-:W-:Y:S01]  /*10750*/  IMAD R7, R7, R16, RZ ;  /* 0x0000001007077224 */ /* 0x000fe200078e02ff */
[----:B------:R-:W-:Y:S01]  /*10760*/  IADD3 RZ, P4, PT, R65, R28, RZ ;  /* 0x0000001c41ff7210 */ /* 0x000fe20007f9e0ff */
[----:B------:R-:W-:-:S04]  /*10770*/  IMAD.WIDE.U32.X R60, R20, R9, R60, P5 ;  /* 0x00000009143c7225 */ /* 0x000fc800028e043c */
[----:B------:R-:W-:Y:S01]  /*10780*/  IMAD R3, R15, R8, R7 ;  /* 0x000000080f037224 */ /* 0x000fe200078e0207 */
[----:B------:R-:W-:Y:S01]  /*10790*/  IADD3 R23, P5, PT, R23, R60, RZ ;  /* 0x0000003c17177210 */ /* 0x000fe20007fbe0ff */
[----:B------:R-:W-:-:S04]  /*107a0*/  IMAD.WIDE.U32 R64, R16, R8, R30 ;  /* 0x0000000810407225 */ /* 0x000fc800078e001e */
[----:B------:R-:W-:Y:S01]  /*107b0*/  IMAD.WIDE.U32 R62, R17, R12, RZ ;  /* 0x0000000c113e7225 */ /* 0x000fe200078e00ff */
[----:B------:R-:W-:-:S03]  /*107c0*/  ISETP.LT.U32.AND P2, PT, R64, R30, PT ;  /* 0x0000001e4000720c */ /* 0x000fc60003f41070 */
[----:B------:R-:W-:Y:S02]  /*107d0*/  IMAD R8, R11, R18, RZ ;  /* 0x000000120b087224 */ /* 0x000fe400078e02ff */
[----:B------:R-:W-:Y:S02]  /*107e0*/  IMAD.IADD R27, R65, 0x1, R3 ;  /* 0x00000001411b7824 */ /* 0x000fe400078e0203 */
[----:B------:R-:W-:-:S03]  /*107f0*/  IMAD.WIDE.U32 R6, R18, R12, R56 ;  /* 0x0000000c12067225 */ /* 0x000fc600078e0038 */
[----:B------:R-:W-:Y:S01]  /*10800*/  ISETP.LT.U32.OR.EX P0, PT, R27, R31, P0, P2 ;  /* 0x0000001f1b00720c */ /* 0x000fe20000701520 */
[----:B------:R-:W-:Y:S01]  /*10810*/  IMAD R3, R17, R12, R8 ;  /* 0x0000000c11037224 */ /* 0x000fe200078e0208 */
[----:B------:R-:W-:Y:S01]  /*10820*/  ISETP.GE.U32.AND P2, PT, R6, R56, PT ;  /* 0x000000380600720c */ /* 0x000fe20003f46070 */
        /* <DEDUP_REMOVED lines=8> */
[----:B------:R-:W-:Y:S01]  /*108b0*/  IMAD.MOV.U32 R58, RZ, RZ, R63 ;  /* 0x000000ffff3a7224 */ /* 0x000fe200078e003f */
[----:B------:R-:W-:Y:S01]  /*108c0*/  ISETP.GE.U32.AND.EX P2, PT, R3, R57, PT, P2 ;  /* 0x000000390300720c */ /* 0x000fe20003f46120 */
[----:B------:R-:W-:Y:S01]  /*108d0*/  IMAD.X R27, R8, 0x1, R27, P5 ;  /* 0x00000001081b7824 */ /* 0x000fe200028e061b */
[----:B------:R-:W-:Y:S01]  /*108e0*/  ISETP.NE.U32.AND P5, PT, R26, RZ, PT ;  /* 0x000000ff1a00720c */ /* 0x000fe20003fa5070 */
[----:B------:R-:W-:-:S02]  /*108f0*/  IMAD R7, R13, R18, RZ ;  /* 0x000000120d077224 */ /* 0x000fc400078e02ff */
[----:B------:R-:W-:Y:S01]  /*10900*/  IMAD.WIDE.U32 R30, R15, R10, RZ ;  /* 0x0000000a0f1e7225 */ /* 0x000fe200078e00ff */
[----:B------:R-:W-:-:S03]  /*10910*/  ISETP.NE.AND.EX P5, PT, R27, RZ, PT, P5 ;  /* 0x000000ff1b00720c */ /* 0x000fc60003fa5350 */
[C---:B------:R-:W-:Y:S02]  /*10920*/  IMAD R7, R17.reuse, R14, R7 ;  /* 0x0000000e11077224 */ /* 0x040fe400078e0207 */
[----:B------:R-:W-:Y:S01]  /*10930*/  IMAD.WIDE.U32.X R60, R17, R11, R58, P1 ;  /* 0x0000000b113c7225 */ /* 0x000fe200008e043a */
[----:B------:R-:W-:Y:S02]  /*10940*/  SEL R17, RZ, 0x1, P2 ;  /* 0x00000001ff117807 */ /* 0x000fe40001000000 */
[----:B------:R-:W-:Y:S01]  /*10950*/  ISETP.NE.AND.EX P1, PT, R8, RZ, !P5, P6 ;  /* 0x000000ff0800720c */ /* 0x000fe20006f25360 */
[----:B------:R-:W-:Y:S01]  /*10960*/  IMAD.WIDE.U32 R56, R20, R12, RZ ;  /* 0x0000000c14387225 */ /* 0x000fe200078e00ff */
[----:B------:R-:W-:-:S03]  /*10970*/  IADD3 R17, P6, PT, R17, R60, RZ ;  /* 0x0000003c11117210 */ /* 0x000fc60007fde0ff */
[----:B------:R-:W-:-:S04]  /*10980*/  IMAD.WIDE.U32 R58, R16, R10, RZ ;  /* 0x0000000a103a7225 */ /* 0x000fc800078e00ff */
[----:B------:R-:W-:-:S04]  /*10990*/  IMAD.WIDE.U32 R30, P2, R16, R9, R30 ;  /* 0x00000009101e7225 */ /* 0x000fc8000784001e */
[----:B------:R-:W-:Y:S02]  /*109a0*/  IMAD R13, R9, R21, RZ ;  /* 0x00000015090d7224 */ /* 0x000fe400078e02ff */
[----:B------:R-:W-:Y:S01]  /*109b0*/  IMAD.X R65, RZ, RZ, RZ, P3 ;  /* 0x000000ffff417224 */ /* 0x000fe200018e06ff */
[----:B------:R-:W-:Y:S01]  /*109c0*/  IADD3 RZ, P3, PT, R59, R30, RZ ;  /* 0x0000001e3bff7210 */ /* 0x000fe20007f7e0ff */
[----:B------:R-:W-:-:S04]  /*109d0*/  IMAD.WIDE.U32 R56, P5, R22, R11, R56 ;  /* 0x0000000b16387225 */ /* 0x000fc800078a0038 */
[----:B------:R-:W-:-:S04]  /*109e0*/  IMAD.WIDE.U32 R58, R21, R10, R26 ;  /* 0x0000000a153a7225 */ /* 0x000fc800078e001a */
[----:B------:R-:W-:Y:S02]  /*109f0*/  IMAD R13, R19, R10, R13 ;  /* 0x0000000a130d7224 */ /* 0x000fe400078e020d */
[----:B------:R-:W-:Y:S02]  /*10a00*/  IMAD.X R8, RZ, RZ, R61, P6 ;  /* 0x000000ffff087224 */ /* 0x000fe400030e063d */
[----:B------:R-:W-:Y:S01]  /*10a10*/  IMAD.X R61, RZ, RZ, RZ, P5 ;  /* 0x000000ffff3d7224 */ /* 0x000fe200028e06ff */
[----:B------:R-:W-:Y:S01]  /*10a20*/  ISETP.LT.U32.AND P5, PT, R58, R26, PT ;  /* 0x0000001a3a00720c */ /* 0x000fe20003fa1070 */
[----:B------:R-:W-:Y:S02]  /*10a30*/  IMAD.IADD R23, R59, 0x1, R13 ;  /* 0x000000013b177824 */ /* 0x000fe400078e020d */
[----:B------:R-:W-:-:S03]  /*10a40*/  IMAD.WIDE.U32 R62, R22, R12, RZ ;  /* 0x0000000c163e7225 */ /* 0x000fc600078e00ff */
[----:B------:R-:W-:Y:S01]  /*10a50*/  ISETP.LT.U32.OR.EX P1, PT, R23, R27, P1, P5 ;  /* 0x0000001b1700720c */ /* 0x000fe20000f21550 */
[----:B------:R-:W-:Y:S01]  /*10a60*/  IMAD.MOV.U32 R64, RZ, RZ, R29 ;  /* 0x000000ffff407224 */ /* 0x000fe200078e001d */
[----:B------:R-:W-:Y:S01]  /*10a70*/  IADD3 RZ, P6, PT, R63, R56, RZ ;  /* 0x000000383fff7210 */ /* 0x000fe20007fde0ff */
[----:B------:R-:W-:Y:S01]  /*10a80*/  IMAD R29, R11, R22, RZ ;  /* 0x000000160b1d7224 */ /* 0x000fe200078e02ff */
[----:B------:R-:W-:Y:S01]  /*10a90*/  IADD3 R28, P5, PT, R17, R58, RZ ;  /* 0x0000003a111c7210 */ /* 0x000fe20007fbe0ff */
[----:B------:R-:W-:Y:S02]  /*10aa0*/  IMAD.MOV.U32 R60, RZ, RZ, R57 ;  /* 0x000000ffff3c7224 */ /* 0x000fe400078e0039 */
[C---:B------:R-:W-:Y:S02]  /*10ab0*/  IMAD R13, R20.reuse, R12, R29 ;  /* 0x0000000c140d7224 */ /* 0x040fe400078e021d */
[----:B------:R-:W-:Y:S01]  /*10ac0*/  IMAD.WIDE.U32.X R56, R20, R11, R60, P6 ;  /* 0x0000000b14387225 */ /* 0x000fe200030e043c */
[----:B------:R-:W-:-:S03]  /*10ad0*/  ISETP.NE.U32.AND P6, PT, R28, RZ, PT ;  /* 0x000000ff1c00720c */ /* 0x000fc60003fc5070 */
[----:B------:R-:W-:-:S04]  /*10ae0*/  IMAD.WIDE.U32 R66, R19, R12, RZ ;  /* 0x0000000c13427225 */ /* 0x000fc800078e00ff */
[----:B------:R-:W-:-:S04]  /*10af0*/  IMAD.WIDE.U32 R68, R15, R12, RZ ;  /* 0x0000000c0f447225 */ /* 0x000fc800078e00ff */
[----:B------:R-:W-:Y:S02]  /*10b00*/  IMAD.X R29, R8, 0x1, R23, P5 ;  /* 0x00000001081d7824 */ /* 0x000fe400028e0617 */
[----:B------:R-:W-:-:S03]  /*10b10*/  IMAD.WIDE.U32.X R64, R19, R9, R64, P4 ;  /* 0x0000000913407225 */ /* 0x000fc600020e0440 */
[----:B------:R-:W-:Y:S01]  /*10b20*/  ISETP.NE.AND.EX P4, PT, R29, RZ, PT, P6 ;  /* 0x000000ff1d00720c */ /* 0x000fe20003f85360 */
[----:B------:R-:W-:Y:S01]  /*10b30*/  IMAD.X R59, RZ, RZ, RZ, P2 ;  /* 0x000000ffff3b7224 */ /* 0x000fe200010e06ff */
[----:B------:R-:W-:Y:S01]  /*10b40*/  ISETP.NE.U32.AND P2, PT, R17, RZ, PT ;  /* 0x000000ff1100720c */ /* 0x000fe20003f45070 */
[C---:B------:R-:W-:Y:S01]  /*10b50*/  IMAD.WIDE.U32 R26, R21.reuse, R12, RZ ;  /* 0x0000000c151a7225 */ /* 0x040fe200078e00ff */
[----:B------:R-:W-:Y:S02]  /*10b60*/  SEL R17, RZ, 0x1, !P1 ;  /* 0x00000001ff117807 */ /* 0x000fe40004800000 */
[----:B------:R-:W-:Y:S01]  /*10b70*/  ISETP.NE.AND.EX P2, PT, R8, RZ, !P4, P2 ;  /* 0x000000ff0800720c */ /* 0x000fe20006745320 */
[----:B------:R-:W-:Y:S01]  /*10b80*/  IMAD.WIDE.U32 R66, P5, R21, R11, R66 ;  /* 0x0000000b15427225 */ /* 0x000fe200078a0042 */
[----:B------:R-:W-:-:S03]  /*10b90*/  SEL R8, RZ, 0x1, !P0 ;  /* 0x00000001ff087807 */ /* 0x000fc60004000000 */
[----:B------:R-:W-:Y:S01]  /*10ba0*/  IMAD.WIDE.U32 R60, R16, R12, RZ ;  /* 0x0000000c103c7225 */ /* 0x000fe200078e00ff */
[----:B------:R-:W-:-:S03]  /*10bb0*/  IADD3 RZ, P1, PT, R27, R66, RZ ;  /* 0x000000421bff7210 */ /* 0x000fc60007f3e0ff */
[----:B------:R-:W-:-:S04]  /*10bc0*/  IMAD.WIDE.U32 R68, P6, R16, R11, R68 ;  /* 0x0000000b10447225 */ /* 0x000fc800078c0044 */
[----:B------:R-:W-:Y:S01]  /*10bd0*/  IMAD.WIDE.U32 R26, R22, R12, R28 ;  /* 0x0000000c161a7225 */ /* 0x000fe200078e001c */
[----:B------:R-:W-:Y:S01]  /*10be0*/  IADD3 RZ, P4, PT, R61, R68, RZ ;  /* 0x000000443dff7210 */ /* 0x000fe20007f9e0ff */
[----:B------:R-:W0:Y:S02]  /*10bf0*/  LDC.64 R22, c[0x3][RZ] ;  /* 0x00c00000ff167b82 */ /* 0x000e240000000a00 */
[----:B------:R-:W-:-:S04]  /*10c00*/  IMAD.WIDE.U32 R60, R14, R18, RZ ;  /* 0x000000120e3c7225 */ /* 0x000fc800078e00ff */
[----:B------:R-:W-:Y:S01]  /*10c10*/  IMAD.IADD R14, R61, 0x1, R7 ;  /* 0x000000013d0e7824 */ /* 0x000fe200078e0207 */
[----:B------:R-:W-:Y:S01]  /*10c20*/  IADD3 R61, P0, PT, R17, R64, RZ ;  /* 0x00000040113d7210 */ /* 0x000fe20007f1e0ff */
[----:B------:R-:W-:Y:S01]  /*10c30*/  IMAD.X R63, RZ, RZ, RZ, P5 ;  /* 0x000000ffff3f7224 */ /* 0x000fe200028e06ff */
[----:B------:R-:W-:Y:S01]  /*10c40*/  ISETP.LT.U32.AND P5, PT, R26, R28, PT ;  /* 0x0000001c1a00720c */ /* 0x000fe20003fa1070 */
[----:B------:R-:W-:Y:S02]  /*10c50*/  IMAD.IADD R7, R27, 0x1, R13 ;  /* 0x000000011b077824 */ /* 0x000fe400078e020d */
[----:B------:R-:W-:Y:S02]  /*10c60*/  IMAD.X R17, RZ, RZ, R65, P0 ;  /* 0x000000ffff117224 */ /* 0x000fe400000e0641 */
[----:B------:R-:W-:Y:S01]  /*10c70*/  IMAD R13, R14, 0x18f5a7c5, RZ ;  /* 0x18f5a7c50e0d7824 */ /* 0x000fe200078e02ff */
[----:B------:R-:W-:Y:S01]  /*10c80*/  ISETP.LT.U32.OR.EX P2, PT, R7, R29, P2, P5 ;  /* 0x0000001d0700720c */ /* 0x000fe20001741550 */
[----:B------:R-:W-:Y:S01]  /*10c90*/  IMAD.WIDE.U32 R28, R60, 0x18f5a7c5, RZ ;  /* 0x18f5a7c53c1c7825 */ /* 0x000fe200078e00ff */
[----:B------:R-:W-:-:S02]  /*10ca0*/  IADD3 R24, P0, P5, R61, R24, R8 ;  /* 0x000000183d187210 */ /* 0x000fc40007d1e008 */
[----:B------:R-:W-:Y:S01]  /*10cb0*/  SEL R27, RZ, 0x1, !P2 ;  /* 0x00000001ff1b7807 */ /* 0x000fe20005000000 */
[----:B------:R-:W-:Y:S01]  /*10cc0*/  IMAD R13, R60, 0x4b0d7b56, R13 ;  /* 0x4b0d7b563c0d7824 */ /* 0x000fe200078e020d */
[----:B------:R-:W-:Y:S01]  /*10cd0*/  IADD3.X R25, PT, PT, R17, R25, RZ, P0, P5 ;  /* 0x0000001911197210 */ /* 0x000fe200007ea4ff */
[----:B------:R-:W-:Y:S01]  /*10ce0*/  IMAD R8, R9, R16, RZ ;  /* 0x0000001009087224 */ /* 0x000fe200078e02ff */
[----:B------:R-:W-:Y:S01]  /*10cf0*/  IADD3 R27, P0, PT, R27, R56, RZ ;  /* 0x000000381b1b7210 */ /* 0x000fe20007f1e0ff */
[----:B------:R-:W-:Y:S02]  /*10d00*/  IMAD.MOV.U32 R30, RZ, RZ, R69 ;  /* 0x000000ffff1e7224 */ /* 0x000fe400078e0045 */
[----:B------:R-:W-:-:S04]  /*10d10*/  IMAD.WIDE.U32 R64, R16, R10, R24 ;  /* 0x0000000a10407225 */ /* 0x000fc800078e0018 */
[----:B------:R-:W-:Y:S01]  /*10d20*/  IMAD.IADD R13, R29, 0x1, R13 ;  /* 0x000000011d0d7824 */ /* 0x000fe200078e020d */
[----:B------:R-:W-:Y:S01]  /*10d30*/  IADD3 R56, P2, PT, R27, R64, RZ ;  /* 0x000000401b387210 */ /* 0x000fe20007f5e0ff */
[----:B------:R-:W-:Y:S02]  /*10d40*/  IMAD R69, R15, R10, R8 ;  /* 0x0000000a0f457224 */ /* 0x000fe400078e0208 */
[----:B------:R-:W-:Y:S02]  /*10d50*/  IMAD.MOV.U32 R62, RZ, RZ, R67 ;  /* 0x000000ffff3e7224 */ /* 0x000fe400078e0043 */
[----:B------:R-:W-:Y:S02]  /*10d60*/  IMAD.MOV.U32 R58, RZ, RZ, R31 ;  /* 0x000000ffff3a7224 */ /* 0x000fe400078e001f */
[----:B0-----:R-:W-:-:S04]  /*10d70*/  IMAD.WIDE.U32 R66, R13, R22, RZ ;  /* 0x000000160d427225 */ /* 0x001fc800078e00ff */
[----:B------:R-:W-:Y:S01]  /*10d80*/  IMAD.X R10, RZ, RZ, R57, P0 ;  /* 0x000000ffff0a7224 */ /* 0x000fe200000e0639 */
[----:B------:R-:W-:Y:S01]  /*10d90*/  ISETP.NE.U32.AND P0, PT, R56, RZ, PT ;  /* 0x000000ff3800720c */ /* 0x000fe20003f05070 */
[----:B------:R-:W-:Y:S02]  /*10da0*/  IMAD.IADD R29, R65, 0x1, R69 ;  /* 0x00000001411d7824 */ /* 0x000fe400078e0245 */
[----:B------:R-:W-:Y:S02]  /*10db0*/  IMAD R18, R11, R21, RZ ;  /* 0x000000150b127224 */ /* 0x000fe400078e02ff */
[----:B------:R-:W-:Y:S01]  /*10dc0*/  IMAD.WIDE.U32.X R58, R15, R9, R58, P3 ;  /* 0x000000090f3a7225 */ /* 0x000fe200018e043a */
[----:B------:R-:W-:-:S03]  /*10dd0*/  ISETP.NE.U32.AND P3, PT, R27, RZ, PT ;  /* 0x000000ff1b00720c */ /* 0x000fc60003f65070 */
[----:B------:R-:W-:-:S04]  /*10de0*/  IMAD.WIDE.U32 R8, R28, R22, RZ ;  /* 0x000000161c087225 */ /* 0x000fc800078e00ff */
[----:B------:R-:W-:Y:S01]  /*10df0*/  IMAD.X R57, R10, 0x1, R29, P2 ;  /* 0x000000010a397824 */ /* 0x000fe200010e061d */
[----:B------:R-:W-:Y:S01]  /*10e00*/  LOP3.LUT R27, RZ, R8, RZ, 0x33, !PT ;  /* 0x00000008ff1b7212 */ /* 0x000fe200078e33ff */
[----:B------:R-:W-:-:S03]  /*10e10*/  IMAD.WIDE.U32 R66, P2, R28, R23, R66 ;  /* 0x000000171c427225 */ /* 0x000fc60007840042 */
[----:B------:R-:W-:Y:S01]  /*10e20*/  ISETP.NE.AND.EX P0, PT, R57, RZ, PT, P0 ;  /* 0x000000ff3900720c */ /* 0x000fe20003f05300 */
[----:B------:R-:W-:Y:S01]  /*10e30*/  IMAD R71, R19, R12, R18 ;  /* 0x0000000c13477224 */ /* 0x000fe200078e0212 */
[----:B------:R-:W-:Y:S01]  /*10e40*/  IADD3 R8, P5, PT, R9, R66, RZ ;  /* 0x0000004209087210 */ /* 0x000fe20007fbe0ff */
[----:B------:R-:W-:Y:S01]  /*10e50*/  IMAD.WIDE.U32.X R62, R19, R11, R62, P1 ;  /* 0x0000000b133e7225 */ /* 0x000fe200008e043e */
[----:B------:R-:W-:Y:S01]  /*10e60*/  ISETP.NE.U32.AND P1, PT, R61, RZ, PT ;  /* 0x000000ff3d00720c */ /* 0x000fe20003f25070 */
[----:B------:R-:W0:Y:S01]  /*10e70*/  LDC.64 R18, c[0x3][0x8] ;  /* 0x00c00200ff127b82 */ /* 0x000e220000000a00 */
[----:B------:R-:W-:Y:S01]  /*10e80*/  ISETP.NE.AND.EX P0, PT, R10, RZ, !P0, P3 ;  /* 0x000000ff0a00720c */ /* 0x000fe20004705330 */
[----:B------:R-:W-:Y:S01]  /*10e90*/  IMAD.X R31, RZ, RZ, RZ, P6 ;  /* 0x000000ffff1f7224 */ /* 0x000fe200030e06ff */
[----:B------:R-:W-:Y:S01]  /*10ea0*/  ISETP.GT.U32.AND P6, PT, R60, R27, PT ;  /* 0x0000001b3c00720c */ /* 0x000fe20003fc4070 */
[----:B------:R-:W-:Y:S01]  /*10eb0*/  IMAD.X R61, RZ, RZ, RZ, P2 ;  /* 0x000000ffff3d7224 */ /* 0x000fe200010e06ff */
[----:B------:R-:W-:Y:S01]  /*10ec0*/  LOP3.LUT R27, RZ, R8, RZ, 0x33, !PT ;  /* 0x00000008ff1b7212 */ /* 0x000fe200078e33ff */
[----:B------:R-:W-:Y:S01]  /*10ed0*/  IMAD.MOV.U32 R60, RZ, RZ, R67 ;  /* 0x000000ffff3c7224 */ /* 0x000fe200078e0043 */
[----:B------:R-:W-:Y:S01]  /*10ee0*/  ISETP.NE.U32.AND P3, PT, R24, RZ, PT ;  /* 0x000000ff1800720c */ /* 0x000fe20003f65070 */
[----:B------:R-:W-:Y:S01]  /*10ef0*/  IMAD.WIDE.U32 R8, R21, R12, R56 ;  /* 0x0000000c15087225 */ /* 0x000fe200078e0038 */
[----:B------:R-:W-:-:S02]  /*10f00*/  ISETP.GT.U32.AND.EX P2, PT, R14, R27, PT, P6 ;  /* 0x0000001b0e00720c */ /* 0x000fc40003f44160 */
[----:B------:R-:W-:Y:S01]  /*10f10*/  ISETP.NE.AND.EX P3, PT, R25, RZ, PT, P3 ;  /* 0x000000ff1900720c */ /* 0x000fe20003f65330 */
[----:B------:R-:W-:Y:S01]  /*10f20*/  IMAD.WIDE.U32.X R20, R13, R23, R60, P5 ;  /* 0x000000170d147225 */ /* 0x000fe200028e043c */
[----:B------:R-:W-:Y:S02]  /*10f30*/  SEL R27, RZ, 0x1, !P2 ;  /* 0x00000001ff1b7807 */ /* 0x000fe40005000000 */
[----:B------:R-:W-:Y:S01]  /*10f40*/  ISETP.LT.U32.AND P2, PT, R8, R56, PT ;  /* 0x000000380800720c */ /* 0x000fe20003f41070 */
[----:B------:R-:W-:Y:S01]  /*10f50*/  IMAD.IADD R9, R9, 0x1, R71 ;  /* 0x0000000109097824 */ /* 0x000fe200078e0247 */
[----:B------:R-:W-:Y:S01]  /*10f60*/  ISETP.NE.AND.EX P1, PT, R17, RZ, !P3, P1 ;  /* 0x000000ff1100720c */ /* 0x000fe20005f25310 */
[----:B------:R-:W-:Y:S01]  /*10f70*/  IMAD.WIDE.U32.X R30, R15, R11, R30, P4 ;  /* 0x0000000b0f1e7225 */ /* 0x000fe200020e041e */
[----:B------:R-:W-:Y:S02]  /*10f80*/  IADD3 R17, P5, PT, R27, R20, RZ ;  /* 0x000000141b117210 */ /* 0x000fe40007fbe0ff */
[----:B------:R-:W-:Y:S01]  /*10f90*/  ISETP.LT.U32.OR.EX P0, PT, R9, R57, P0, P2 ;  /* 0x000000390900720c */ /* 0x000fe20000701520 */
[----:B------:R-:W-:Y:S01]  /*10fa0*/  IMAD R27, R11, R16, RZ ;  /* 0x000000100b1b7224 */ /* 0x000fe200078e02ff */
[----:B------:R-:W-:Y:S01]  /*10fb0*/  IADD3 R56, P2, PT, R17, R4, RZ ;  /* 0x0000000411387210 */ /* 0x000fe20007f5e0ff */
[----:B------:R-:W-:Y:S01]  /*10fc0*/  IMAD.X R20, RZ, RZ, R21, P5 ;  /* 0x000000ffff147224 */ /* 0x000fe200028e0615 */
[----:B------:R-:W-:Y:S01]  /*10fd0*/  ISETP.LT.U32.AND P3, PT, R64, R24, PT ;  /* 0x000000184000720c */ /* 0x000fe20003f61070 */
[----:B0-----:R-:W-:Y:S01]  /*10fe0*/  IMAD.WIDE.U32 R60, R13, R18, RZ ;  /* 0x000000120d3c7225 */ /* 0x001fe200078e00ff */
[----:B------:R-:W-:-:S02]  /*10ff0*/  SEL R11, RZ, 0x1, !P0 ;  /* 0x00000001ff0b7807 */ /* 0x000fc40004000000 */
[----:B------:R-:W-:Y:S01]  /*11000*/  ISETP.LT.U32.OR.EX P1, PT, R29, R25, P1, P3 ;  /* 0x000000191d00720c */ /* 0x000fe20000f21530 */
[----:B------:R-:W-:Y:S01]  /*11010*/  IMAD.X R57, R20, 0x1, R5, P2 ;  /* 0x0000000114397824 */ /* 0x000fe200010e0605 */
[----:B------:R-:W-:Y:S01]  /*11020*/  IADD3 R5, P2, PT, R11, R62, RZ ;  /* 0x0000003e0b057210 */ /* 0x000fe20007f5e0ff */
[----:B------:R-:W-:Y:S01]  /*11030*/  IMAD R27, R15, R12, R27 ;  /* 0x0000000c0f1b7224 */ /* 0x000fe200078e021b */
[----:B------:R-:W-:Y:S01]  /*11040*/  ISETP.NE.U32.AND P0, PT, R56, RZ, PT ;  /* 0x000000ff3800720c */ /* 0x000fe20003f05070 */
[C---:B------:R-:W-:Y:S01]  /*11050*/  IMAD.WIDE.U32 R60, P3, R28.reuse, R19, R60 ;  /* 0x000000131c3c7225 */ /* 0x040fe2000786003c */
[----:B------:R-:W-:Y:S02]  /*11060*/  SEL R10, RZ, 0x1, !P1 ;  /* 0x00000001ff0a7807 */ /* 0x000fe40004800000 */
[----:B------:R-:W-:Y:S01]  /*11070*/  ISETP.NE.AND.EX P1, PT, R57, RZ, PT, P0 ;  /* 0x000000ff3900720c */ /* 0x000fe20003f25300 */
[----:B------:R-:W-:Y:S01]  /*11080*/  IMAD.WIDE.U32 R14, R28, R18, R56 ;  /* 0x000000121c0e7225 */ /* 0x000fe200078e0038 */
[----:B------:R-:W-:-:S02]  /*11090*/  IADD3 R10, P5, P4, R5, R58, R10 ;  /* 0x0000003a050a7210 */ /* 0x000fc40007cbe00a */
[----:B------:R-:W-:Y:S01]  /*110a0*/  ISETP.NE.U32.AND P0, PT, R5, RZ, PT ;  /* 0x000000ff0500720c */ /* 0x000fe20003f05070 */
[----:B------:R-:W-:Y:S02]  /*110b0*/  IMAD.IADD R25, R60, 0x1, R15 ;  /* 0x000000013c197824 */ /* 0x000fe400078e020f */
[----:B------:R-:W-:Y:S01]  /*110c0*/  IMAD.X R67, RZ, RZ, R63, P2 ;  /* 0x000000ffff437224 */ /* 0x000fe200010e063f */
[----:B------:R-:W-:Y:S01]  /*110d0*/  ISETP.NE.U32.AND P2, PT, R17, RZ, PT ;  /* 0x000000ff1100720c */ /* 0x000fe20003f45070 */
[C---:B------:R-:W-:Y:S02]  /*110e0*/  IMAD R11, R25.reuse, 0x18f5a7c5, RZ ;  /* 0x18f5a7c5190b7824 */ /* 0x040fe400078e02ff */
[----:B------:R-:W-:Y:S01]  /*110f0*/  IMAD.WIDE.U32 R62, R28, R18, RZ ;  /* 0x000000121c3e7225 */ /* 0x000fe200078e00ff */
[----:B------:R-:W-:Y:S02]  /*11100*/  ISETP.NE.AND.EX P1, PT, R20, RZ, !P1, P2 ;  /* 0x000000ff1400720c */ /* 0x000fe40004f25320 */
[C---:B------:R-:W-:Y:S01]  /*11110*/  ISETP.LT.U32.AND P2, PT, R14.reuse, R56, PT ;  /* 0x000000380e00720c */ /* 0x040fe20003f41070 */
[C---:B------:R-:W-:Y:S01]  /*11120*/  IMAD.WIDE.U32 R4, R14.reuse, 0x18f5a7c5, RZ ;  /* 0x18f5a7c50e047825 */ /* 0x040fe200078e00ff */
[----:B------:R-:W0:Y:S02]  /*11130*/  LDC.64 R20, c[0x3][0x10] ;  /* 0x00c00400ff147b82 */ /* 0x000e240000000a00 */
[----:B------:R-:W-:Y:S01]  /*11140*/  ISETP.LT.U32.OR.EX P1, PT, R25, R57, P1, P2 ;  /* 0x000000391900720c */ /* 0x000fe20000f21520 */
[----:B------:R-:W-:Y:S01]  /*11150*/  IMAD R15, R14, 0x4b0d7b56, R11 ;  /* 0x4b0d7b560e0f7824 */ /* 0x000fe200078e020b */
[----:B------:R-:W-:Y:S01]  /*11160*/  IADD3.X R11, PT, PT, R67, R59, RZ, P5, P4 ;  /* 0x0000003b430b7210 */ /* 0x000fe20002fe84ff */
[----:B------:R-:W-:Y:S01]  /*11170*/  IMAD.X R65, RZ, RZ, RZ, P3 ;  /* 0x000000ffff417224 */ /* 0x000fe200018e06ff */
[----:B------:R-:W-:Y:S01]  /*11180*/  IADD3 RZ, P3, PT, R63, R60, RZ ;  /* 0x0000003c3fff7210 */ /* 0x000fe20007f7e0ff */
[----:B------:R-:W-:Y:S01]  /*11190*/  IMAD.IADD R5, R5, 0x1, R15 ;  /* 0x0000000105057824 */ /* 0x000fe200078e020f */
[----:B------:R-:W-:Y:S01]  /*111a0*/  SEL R29, RZ, 0x1, !P1 ;  /* 0x00000001ff1d7807 */ /* 0x000fe20004800000 */
[----:B------:R-:W-:Y:S01]  /*111b0*/  IMAD.MOV.U32 R64, RZ, RZ, R61 ;  /* 0x000000ffff407224 */ /* 0x000fe200078e003d */
[----:B------:R-:W-:Y:S01]  /*111c0*/  ISETP.NE.U32.AND P1, PT, R10, RZ, PT ;  /* 0x000000ff0a00720c */ /* 0x000fe20003f25070 */
[----:B------:R-:W-:-:S03]  /*111d0*/  IMAD.WIDE.U32 R58, R4, R22, RZ ;  /* 0x00000016043a7225 */ /* 0x000fc600078e00ff */
[----:B------:R-:W-:Y:S01]  /*111e0*/  ISETP.NE.AND.EX P1, PT, R11, RZ, PT, P1 ;  /* 0x000000ff0b00720c */ /* 0x000fe20003f25310 */
[----:B------:R-:W-:Y:S01]  /*111f0*/  IMAD.WIDE.U32 R60, R5, R22, RZ ;  /* 0x00000016053c7225 */ /* 0x000fe200078e00ff */
[----:B------:R-:W-:Y:S02]  /*11200*/  LOP3.LUT R15, RZ, R58, RZ, 0x33, !PT ;  /* 0x0000003aff0f7212 */ /* 0x000fe400078e33ff */
[----:B------:R-:W-:Y:S01]  /*11210*/  ISETP.NE.AND.EX P0, PT, R67, RZ, !P1, P0 ;  /* 0x000000ff4300720c */ /* 0x000fe20004f05300 */
[----:B------:R-:W-:Y:S01]  /*11220*/  IMAD.WIDE.U32.X R56, R13, R19, R64, P3 ;  /* 0x000000130d387225 */ /* 0x000fe200018e0440 */
[----:B------:R-:W-:-:S03]  /*11230*/  ISETP.GT.U32.AND P1, PT, R14, R15, PT ;  /* 0x0000000f0e00720c */ /* 0x000fc60003f24070 */
[----:B------:R-:W-:Y:S01]  /*11240*/  IMAD.WIDE.U32 R60, P3, R4, R23, R60 ;  /* 0x00000017043c7225 */ /* 0x000fe2000786003c */
[----:B------:R-:W-:-:S03]  /*11250*/  IADD3 R29, P2, PT, R29, R56, RZ ;  /* 0x000000381d1d7210 */ /* 0x000fc60007f5e0ff */
[----:B------:R-:W-:Y:S01]  /*11260*/  IMAD.X R63, RZ, RZ, RZ, P3 ;  /* 0x000000ffff3f7224 */ /* 0x000fe200018e06ff */
[----:B------:R-:W-:Y:S01]  /*11270*/  IADD3 R14, P4, PT, R29, R2, RZ ;  /* 0x000000021d0e7210 */ /* 0x000fe20007f9e0ff */
[----:B------:R-:W-:Y:S01]  /*11280*/  IMAD.X R65, RZ, RZ, R57, P2 ;  /* 0x000000ffff417224 */ /* 0x000fe200010e0639 */
[----:B------:R-:W-:Y:S01]  /*11290*/  IADD3 R2, P5, PT, R59, R60, RZ ;  /* 0x0000003c3b027210 */ /* 0x000fe20007fbe0ff */
[----:B------:R-:W-:Y:S01]  /*112a0*/  IMAD.MOV.U32 R62, RZ, RZ, R61 ;  /* 0x000000ffff3e7224 */ /* 0x000fe200078e003d */
[----:B------:R-:W-:Y:S01]  /*112b0*/  ISETP.NE.U32.AND P3, PT, R14, RZ, PT ;  /* 0x000000ff0e00720c */ /* 0x000fe20003f65070 */
[----:B------:R-:W-:Y:S01]  /*112c0*/  IMAD.X R15, R65, 0x1, R0, P4 ;  /* 0x00000001410f7824 */ /* 0x000fe200020e0600 */
[----:B------:R-:W-:Y:S01]  /*112d0*/  LOP3.LUT R2, RZ, R2, RZ, 0x33, !PT ;  /* 0x00000002ff027212 */ /* 0x000fe200078e33ff */
[----:B0-----:R-:W-:Y:S01]  /*112e0*/  IMAD.WIDE.U32 R56, R13, R20, RZ ;  /* 0x000000140d387225 */ /* 0x001fe200078e00ff */
[----:B------:R-:W-:Y:S02]  /*112f0*/  ISETP.NE.U32.AND P2, PT, R29, RZ, PT ;  /* 0x000000ff1d00720c */ /* 0x000fe40003f45070 */
[----:B------:R-:W-:Y:S01]  /*11300*/  ISETP.GT.U32.AND.EX P1, PT, R25, R2, PT, P1 ;  /* 0x000000021900720c */ /* 0x000fe20003f24110 */
[----:B------:R-:W-:Y:S01]  /*11310*/  IMAD.WIDE.U32.X R62, R5, R23, R62, P5 ;  /* 0x00000017053e7225 */ /* 0x000fe200028e043e */
[----:B------:R-:W-:-:S02]  /*11320*/  ISETP.NE.AND.EX P3, PT, R15, RZ, PT, P3 ;  /* 0x000000ff0f00720c */ /* 0x000fc40003f65330 */
[----:B------:R-:W-:Y:S01]  /*11330*/  SEL R29, RZ, 0x1, !P1 ;  /* 0x00000001ff1d7807 */ /* 0x000fe20004800000 */
[C---:B------:R-:W-:Y:S01]  /*11340*/  IMAD.WIDE.U32 R56, P4, R28.reuse, R21, R56 ;  /* 0x000000151c387225 */ /* 0x040fe20007880038 */
[----:B------:R-:W-:Y:S02]  /*11350*/  ISETP.NE.AND.EX P2, PT, R65, RZ, !P3, P2 ;  /* 0x000000ff4100720c */ /* 0x000fe40005f45320 */
[----:B------:R-:W-:Y:S01]  /*11360*/  IADD3 R29, P3, PT, R29, R62, RZ ;  /* 0x0000003e1d1d7210 */ /* 0x000fe20007f7e0ff */
[----:B------:R-:W-:-:S04]  /*11370*/  IMAD.WIDE.U32 R60, R28, R20, R14 ;  /* 0x000000141c3c7225 */ /* 0x000fc800078e000e */
[----:B------:R-:W-:-:S04]  /*11380*/  IMAD.WIDE.U32 R24, R28, R20, RZ ;  /* 0x000000141c187225 */ /* 0x000fc800078e00ff */
[----:B------:R-:W-:Y:S01]  /*11390*/  IMAD.X R59, RZ, RZ, RZ, P4 ;  /* 0x000000ffff3b7224 */ /* 0x000fe200020e06ff */
[----:B------:R-:W-:Y:S01]  /*113a0*/  ISETP.LT.U32.AND P4, PT, R60, R14, PT ;  /* 0x0000000e3c00720c */ /* 0x000fe20003f81070 */
[----:B------:R-:W-:Y:S01]  /*113b0*/  IMAD.X R0, RZ, RZ, R63, P3 ;  /* 0x000000ffff007224 */ /* 0x000fe200018e063f */
[----:B------:R-:W-:Y:S01]  /*113c0*/  IADD3 RZ, P5, PT, R25, R56, RZ ;  /* 0x0000003819ff7210 */ /* 0x000fe20007fbe0ff */
[----:B------:R-:W-:Y:S01]  /*113d0*/  IMAD.IADD R61, R56, 0x1, R61 ;  /* 0x00000001383d7824 */ /* 0x000fe200078e023d */
[----:B------:R-:W0:Y:S01]  /*113e0*/  LDC.64 R24, c[0x3][0x18] ;  /* 0x00c00600ff187b82 */ /* 0x000e220000000a00 */
[----:B------:R-:W-:-:S03]  /*113f0*/  IMAD.WIDE.U32 R62, R5, R18, RZ ;  /* 0x00000012053e7225 */ /* 0x000fc600078e00ff */
[----:B------:R-:W-:Y:S01]  /*11400*/  ISETP.LT.U32.OR.EX P2, PT, R61, R15, P2, P4 ;  /* 0x0000000f3d00720c */ /* 0x000fe20001741540 */
[----:B------:R-:W-:Y:S01]  /*11410*/  IMAD.MOV.U32 R58, RZ, RZ, R57 ;  /* 0x000000ffff3a7224 */ /* 0x000fe200078e0039 */
[----:B------:R-:W-:Y:S01]  /*11420*/  IADD3 R64, P4, PT, R29, R60, RZ ;  /* 0x0000003c1d407210 */ /* 0x000fe20007f9e0ff */
[----:B------:R-:W-:-:S04]  /*11430*/  IMAD.WIDE.U32 R56, R4, R18, RZ ;  /* 0x0000001204387225 */ /* 0x000fc800078e00ff */
[----:B------:R-:W-:-:S04]  /*11440*/  IMAD.WIDE.U32 R62, P3, R4, R19, R62 ;  /* 0x00000013043e7225 */ /* 0x000fc8000786003e */
[----:B------:R-:W-:Y:S01]  /*11450*/  IMAD.WIDE.U32.X R14, R13, R21, R58, P5 ;  /* 0x000000150d0e7225 */ /* 0x000fe200028e043a */
[----:B------:R-:W-:Y:S02]  /*11460*/  IADD3 RZ, P5, PT, R57, R62, RZ ;  /* 0x0000003e39ff7210 */ /* 0x000fe40007fbe0ff */
[----:B------:R-:W-:Y:S01]  /*11470*/  SEL R57, RZ, 0x1, !P2 ;  /* 0x00000001ff397807 */ /* 0x000fe20005000000 */
[----:B------:R-:W-:Y:S01]  /*11480*/  IMAD.X R65, R0, 0x1, R61, P4 ;  /* 0x0000000100417824 */ /* 0x000fe200020e063d */
[----:B------:R-:W-:Y:S01]  /*11490*/  ISETP.NE.U32.AND P4, PT, R64, RZ, PT ;  /* 0x000000ff4000720c */ /* 0x000fe20003f85070 */
[----:B------:R-:W-:Y:S01]  /*114a0*/  IMAD.WIDE.U32 R16, R16, R12, R10 ;  /* 0x0000000c10107225 */ /* 0x000fe200078e000a */
[----:B------:R-:W-:Y:S02]  /*114b0*/  ISETP.NE.U32.AND P2, PT, R29, RZ, PT ;  /* 0x000000ff1d00720c */ /* 0x000fe40003f45070 */
[----:B------:R-:W-:Y:S01]  /*114c0*/  ISETP.NE.AND.EX P4, PT, R65, RZ, PT, P4 ;  /* 0x000000ff4100720c */ /* 0x000fe20003f85340 */
[----:B------:R-:W-:Y:S01]  /*114d0*/  IMAD.X R61, RZ, RZ, RZ, P3 ;  /* 0x000000ffff3d7224 */ /* 0x000fe200018e06ff */
[----:B------:R-:W-:Y:S01]  /*114e0*/  IADD3 R29, P3, PT, R57, R14, RZ ;  /* 0x0000000e391d7210 */ /* 0x000fe20007f7e0ff */
[----:B------:R-:W-:Y:S01]  /*114f0*/  IMAD.WIDE.U32 R56, R4, R18, R64 ;  /* 0x0000001204387225 */ /* 0x000fe200078e0040 */
[----:B------:R-:W-:-:S02]  /*11500*/  ISETP.NE.AND.EX P4, PT, R0, RZ, !P4, P2 ;  /* 0x000000ff0000720c */ /* 0x000fc40006785320 */
[----:B------:R-:W-:Y:S01]  /*11510*/  ISETP.LT.U32.AND P1, PT, R16, R10, PT ;  /* 0x0000000a1000720c */ /* 0x000fe20003f21070 */
[----:B------:R-:W-:Y:S01]  /*11520*/  IMAD.X R10, RZ, RZ, R15, P3 ;  /* 0x000000ffff0a7224 */ /* 0x000fe200018e060f */
[----:B------:R-:W-:Y:S01]  /*11530*/  IADD3 R58, P2, PT, R29, R6, RZ ;  /* 0x000000061d3a7210 */ /* 0x000fe20007f5e0ff */
[----:B------:R-:W-:Y:S01]  /*11540*/  IMAD.IADD R6, R62, 0x1, R57 ;  /* 0x000000013e067824 */ /* 0x000fe200078e0239 */
[----:B------:R-:W-:Y:S01]  /*11550*/  ISETP.LT.U32.AND P6, PT, R56, R64, PT ;  /* 0x000000403800720c */ /* 0x000fe20003fc1070 */
[----:B------:R-:W-:Y:S01]  /*11560*/  IMAD.IADD R0, R17, 0x1, R27 ;  /* 0x0000000111007824 */ /* 0x000fe200078e021b */
[----:B------:R-:W-:Y:S01]  /*11570*/  ISETP.NE.U32.AND P3, PT, R58, RZ, PT ;  /* 0x000000ff3a00720c */ /* 0x000fe20003f65070 */
[----:B------:R-:W-:Y:S01]  /*11580*/  IMAD.X R59, R10, 0x1, R3, P2 ;  /* 0x000000010a3b7824 */ /* 0x000fe200010e0603 */
[----:B------:R-:W-:Y:S01]  /*11590*/  ISETP.LT.U32.OR.EX P4, PT, R6, R65, P4, P6 ;  /* 0x000000410600720c */ /* 0x000fe20002781560 */
[----:B------:R-:W-:Y:S01]  /*115a0*/  IMAD.MOV.U32 R60, RZ, RZ, R63 ;  /* 0x000000ffff3c7224 */ /* 0x000fe200078e003f */
[----:B------:R-:W-:Y:S01]  /*115b0*/  ISETP.LT.U32.OR.EX P0, PT, R0, R11, P0, P1 ;  /* 0x0000000b0000720c */ /* 0x000fe20000701510 */
[----:B0-----:R-:W-:Y:S01]  /*115c0*/  IMAD.WIDE.U32 R2, R13, R24, RZ ;  /* 0x000000180d027225 */ /* 0x001fe200078e00ff */
[----:B------:R-:W-:-:S02]  /*115d0*/  ISETP.NE.U32.AND P2, PT, R29, RZ, PT ;  /* 0x000000ff1d00720c */ /* 0x000fc40003f45070 */
[----:B------:R-:W-:Y:S01]  /*115e0*/  ISETP.NE.AND.EX P3, PT, R59, RZ, PT, P3 ;  /* 0x000000ff3b00720c */ /* 0x000fe20003f65330 */
[----:B------:R-:W-:Y:S01]  /*115f0*/  IMAD.WIDE.U32.X R14, R5, R19, R60, P5 ;  /* 0x00000013050e7225 */ /* 0x000fe200028e043c */
[----:B------:R-:W-:Y:S02]  /*11600*/  SEL R17, RZ, 0x1, !P4 ;  /* 0x00000001ff117807 */ /* 0x000fe40006000000 */
[----:B------:R-:W-:Y:S01]  /*11610*/  ISETP.NE.AND.EX P3, PT, R10, RZ, !P3, P2 ;  /* 0x000000ff0a00720c */ /* 0x000fe20005f65320 */
[----:B------:R-:W-:Y:S01]  /*11620*/  IMAD R11, R6, 0x18f5a7c5, RZ ;  /* 0x18f5a7c5060b7824 */ /* 0x000fe200078e02ff */
[----:B------:R-:W-:Y:S01]  /*11630*/  IADD3 R17, P2, PT, R17, R14, RZ ;  /* 0x0000000e11117210 */ /* 0x000fe20007f5e0ff */
[----:B------:R-:W-:-:S04]  /*11640*/  IMAD.WIDE.U32 R60, P1, R28, R25, R2 ;  /* 0x000000191c3c7225 */ /* 0x000fc80007820002 */
[----:B------:R-:W-:-:S04]  /*11650*/  IMAD.WIDE.U32 R2, R56, 0x18f5a7c5, RZ ;  /* 0x18f5a7c538027825 */ /* 0x000fc800078e00ff */
[----:B------:R-:W-:Y:S02]  /*11660*/  IMAD R27, R56, 0x4b0d7b56, R11 ;  /* 0x4b0d7b56381b7824 */ /* 0x000fe400078e020b */
[----:B------:R-:W-:-:S04]  /*11670*/  IMAD.WIDE.U32 R10, R28, R24, RZ ;  /* 0x000000181c0a7225 */ /* 0x000fc800078e00ff */
[----:B------:R-:W-:-:S04]  /*11680*/  IMAD.WIDE.U32 R62, R28, R24, R58 ;  /* 0x000000181c3e7225 */ /* 0x000fc800078e003a */
[----:B------:R-:W-:Y:S01]  /*11690*/  IMAD.IADD R14, R3, 0x1, R27 ;  /* 0x00000001030e7824 */ /* 0x000fe200078e021b */
[----:B------:R-:W-:Y:S01]  /*116a0*/  IADD3 R12, P4, PT, R17, R62, RZ ;  /* 0x0000003e110c7210 */ /* 0x000fe20007f9e0ff */
[----:B------:R-:W-:Y:S01]  /*116b0*/  IMAD.X R15, RZ, RZ, R15, P2 ;  /* 0x000000ffff0f7224 */ /* 0x000fe200010e060f */
[----:B------:R-:W-:Y:S01]  /*116c0*/  IADD3 RZ, P2, PT, R11, R60, RZ ;  /* 0x0000003c0bff7210 */ /* 0x000fe20007f5e0ff */
[----:B------:R-:W-:Y:S01]  /*116d0*/  IMAD.X R29, RZ, RZ, RZ, P1 ;  /* 0x000000ffff1d7224 */ /* 0x000fe200008e06ff */
[----:B------:R-:W-:Y:S01]  /*116e0*/  ISETP.NE.U32.AND P1, PT, R17, RZ, PT ;  /* 0x000000ff1100720c */ /* 0x000fe20003f25070 */
[----:B------:R-:W-:Y:S01]  /*116f0*/  IMAD.MOV.U32 R28, RZ, RZ, R61 ;  /* 0x000000ffff1c7224 */ /* 0x000fe200078e003d */
[----:B------:R-:W-:Y:S01]  /*11700*/  ISETP.LT.U32.AND P6, PT, R62, R58, PT ;  /* 0x0000003a3e00720c */ /* 0x000fe20003fc1070 */
[----:B------:R-:W-:-:S04]  /*11710*/  IMAD.WIDE.U32 R64, R14, R22, RZ ;  /* 0x000000160e407225 */ /* 0x000fc800078e00ff */
[----:B------:R-:W-:Y:S02]  /*11720*/  IMAD.IADD R17, R60, 0x1, R63 ;  /* 0x000000013c117824 */ /* 0x000fe400078e023f */
[----:B------:R-:W-:Y:S01]  /*11730*/  IMAD.WIDE.U32.X R10, R13, R25, R28, P2 ;  /* 0x000000190d0a7225 */ /* 0x000fe200010e041c */
[----:B------:R-:W-:Y:S02]  /*11740*/  ISETP.NE.U32.AND P2, PT, R12, RZ, PT ;  /* 0x000000ff0c00720c */ /* 0x000fe40003f45070 */
[----:B------:R-:W-:Y:S01]  /*11750*/  ISETP.LT.U32.OR.EX P3, PT, R17, R59, P3, P6 ;  /* 0x0000003b1100720c */ /* 0x000fe20001f61560 */
[----:B------:R-:W-:-:S04]  /*11760*/  IMAD.WIDE.U32 R28, R2, R22, RZ ;  /* 0x00000016021c7225 */ /* 0x000fc800078e00ff */
[----:B------:R-:W-:Y:S01]  /*11770*/  IMAD.X R13, R15, 0x1, R17, P4 ;  /* 0x000000010f0d7824 */ /* 0x000fe200020e0611 */
[----:B------:R-:W-:Y:S01]  /*11780*/  LOP3.LUT R3, RZ, R28, RZ, 0x33, !PT ;  /* 0x0000001cff037212 */ /* 0x000fe200078e33ff */
[----:B------:R-:W-:-:S03]  /*11790*/  IMAD.WIDE.U32 R64, P4, R2, R23, R64 ;  /* 0x0000001702407225 */ /* 0x000fc60007880040 */
[----:B------:R-:W-:Y:S01]  /*117a0*/  ISETP.NE.AND.EX P2, PT, R13, RZ, PT, P2 ;  /* 0x000000ff0d00720c */ /* 0x000fe20003f45320 */
[----:B------:R-:W-:Y:S01]  /*117b0*/  IMAD.WIDE.U32 R60, R5, R20, RZ ;  /* 0x00000014053c7225 */ /* 0x000fe200078e00ff */
[----:B------:R-:W-:Y:S02]  /*117c0*/  IADD3 R27, P5, PT, R29, R64, RZ ;  /* 0x000000401d1b7210 */ /* 0x000fe40007fbe0ff */
[----:B------:R-:W-:Y:S01]  /*117d0*/  ISETP.NE.AND.EX P1, PT, R15, RZ, !P2, P1 ;  /* 0x000000ff0f00720c */ /* 0x000fe20005725310 */
[----:B------:R-:W-:Y:S01]  /*117e0*/  IMAD.X R57, RZ, RZ, RZ, P4 ;  /* 0x000000ffff397224 */ /* 0x000fe200020e06ff */
[----:B------:R-:W-:Y:S01]  /*117f0*/  ISETP.GT.U32.AND P4, PT, R56, R3, PT ;  /* 0x000000033800720c */ /* 0x000fe20003f84070 */
[----:B------:R-:W-:Y:S01]  /*11800*/  IMAD.WIDE.U32 R28, R4, R20, RZ ;  /* 0x00000014041c7225 */ /* 0x000fe200078e00ff */
[----:B------:R-:W-:-:S03]  /*11810*/  LOP3.LUT R3, RZ, R27, RZ, 0x33, !PT ;  /* 0x0000001bff037212 */ /* 0x000fc600078e33ff */
[----:B------:R-:W-:Y:S01]  /*11820*/  IMAD.WIDE.U32 R60, P2, R4, R21, R60 ;  /* 0x00000015043c7225 */ /* 0x000fe2000784003c */
[----:B------:R-:W-:-:S03]  /*11830*/  ISETP.GT.U32.AND.EX P4, PT, R6, R3, PT, P4 ;  /* 0x000000030600720c */ /* 0x000fc60003f84140 */
[----:B------:R-:W-:Y:S01]  /*11840*/  IMAD.MOV.U32 R56, RZ, RZ, R65 ;  /* 0x000000ffff387224 */ /* 0x000fe200078e0041 */
[----:B------:R-:W-:Y:S01]  /*11850*/  IADD3 RZ, P6, PT, R29, R60, RZ ;  /* 0x0000003c1dff7210 */ /* 0x000fe20007fde0ff */
[----:B------:R-:W-:Y:S01]  /*11860*/  IMAD.WIDE.U32 R28, R5, R24, RZ ;  /* 0x00000018051c7225 */ /* 0x000fe200078e00ff */
[----:B------:R-:W-:-:S03]  /*11870*/  SEL R3, RZ, 0x1, !P4 ;  /* 0x00000001ff037807 */ /* 0x000fc60006000000 */
[----:B------:R-:W-:-:S04]  /*11880*/  IMAD.WIDE.U32.X R64, R14, R23, R56, P5 ;  /* 0x000000170e407225 */ /* 0x000fc800028e0438 */
[----:B------:R-:W-:Y:S01]  /*11890*/  IMAD.WIDE.U32 R62, R4, R20, R12 ;  /* 0x00000014043e7225 */ /* 0x000fe200078e000c */
[----:B------:R-:W-:-:S03]  /*118a0*/  IADD3 R3, P5, PT, R3, R64, RZ ;  /* 0x0000004003037210 */ /* 0x000fc60007fbe0ff */
[----:B------:R-:W-:Y:S01]  /*118b0*/  IMAD.X R59, RZ, RZ, RZ, P2 ;  /* 0x000000ffff3b7224 */ /* 0x000fe200010e06ff */
[----:B------:R-:W-:Y:S01]  /*118c0*/  ISETP.LT.U32.AND P2, PT, R62, R12, PT ;  /* 0x0000000c3e00720c */ /* 0x000fe20003f41070 */
[----:B------:R-:W-:-:S04]  /*118d0*/  IMAD.WIDE.U32 R56, R4, R24, RZ ;  /* 0x0000001804387225 */ /* 0x000fc800078e00ff */
[----:B------:R-:W-:-:S04]  /*118e0*/  IMAD.WIDE.U32 R28, P4, R4, R25, R28 ;  /* 0x00000019041c7225 */ /* 0x000fc8000788001c */
[----:B------:R-:W-:Y:S02]  /*118f0*/  IMAD.IADD R17, R60, 0x1, R63 ;  /* 0x000000013c117824 */ /* 0x000fe400078e023f */
[----:B------:R-:W-:Y:S02]  /*11900*/  IMAD.MOV.U32 R58, RZ, RZ, R61 ;  /* 0x000000ffff3a7224 */ /* 0x000fe400078e003d */
[----:B------:R-:W-:Y:S01]  /*11910*/  IMAD.X R61, RZ, RZ, RZ, P4 ;  /* 0x000000ffff3d7224 */ /* 0x000fe200020e06ff */
[----:B------:R-:W-:Y:S01]  /*11920*/  IADD3 RZ, P4, PT, R57, R28, RZ ;  /* 0x0000001c39ff7210 */ /* 0x000fe20007f9e0ff */
[----:B------:R-:W-:Y:S01]  /*11930*/  IMAD.X R64, RZ, RZ, R65, P5 ;  /* 0x000000ffff407224 */ /* 0x000fe200028e0641 */
[----:B------:R-:W-:Y:S01]  /*11940*/  ISETP.LT.U32.OR.EX P2, PT, R17, R13, P1, P2 ;  /* 0x0000000d1100720c */ /* 0x000fe20000f41520 */
[----:B------:R-:W-:Y:S01]  /*11950*/  IMAD.MOV.U32 R60, RZ, RZ, R29 ;  /* 0x000000ffff3c7224 */ /* 0x000fe200078e001d */
[----:B------:R-:W-:Y:S01]  /*11960*/  ISETP.NE.U32.AND P1, PT, R3, RZ, PT ;  /* 0x000000ff0300720c */ /* 0x000fe20003f25070 */
[----:B------:R-:W-:Y:S01]  /*11970*/  IMAD.WIDE.U32.X R58, R5, R21, R58, P6 ;  /* 0x00000015053a7225 */ /* 0x000fe200030e043a */
[----:B------:R-:W-:-:S02]  /*11980*/  IADD3 R62, P5, PT, R3, R62, RZ ;  /* 0x0000003e033e7210 */ /* 0x000fc40007fbe0ff */
[----:B------:R-:W-:Y:S01]  /*11990*/  SEL R3, RZ, 0x1, !P3 ;  /* 0x00000001ff037807 */ /* 0x000fe20005800000 */
[----:B------:R-:W-:Y:S01]  /*119a0*/  IMAD.WIDE.U32.X R12, R5, R25, R60, P4 ;  /* 0x00000019050c7225 */ /* 0x000fe200020e043c */
[----:B------:R-:W-:Y:S02]  /*119b0*/  SEL R15, RZ, 0x1, !P2 ;  /* 0x00000001ff0f7807 */ /* 0x000fe40005000000 */
[----:B------:R-:W-:Y:S01]  /*119c0*/  IADD3 R3, P3, P4, R26, R10, R3 ;  /* 0x0000000a1a037210 */ /* 0x000fe20007c7e003 */
[----:B------:R-:W-:Y:S01]  /*119d0*/  IMAD.X R63, R64, 0x1, R17, P5 ;  /* 0x00000001403f7824 */ /* 0x000fe200028e0611 */
[----:B------:R-:W-:Y:S01]  /*119e0*/  ISETP.NE.U32.AND P2, PT, R62, RZ, PT ;  /* 0x000000ff3e00720c */ /* 0x000fe20003f45070 */
[C---:B------:R-:W-:Y:S01]  /*119f0*/  IMAD.WIDE.U32 R68, R14.reuse, R24, RZ ;  /* 0x000000180e447225 */ /* 0x040fe200078e00ff */
[----:B------:R-:W-:Y:S02]  /*11a00*/  IADD3 R74, P5, PT, R15, R58, RZ ;  /* 0x0000003a0f4a7210 */ /* 0x000fe40007fbe0ff */
[----:B------:R-:W-:Y:S01]  /*11a10*/  IADD3.X R6, PT, PT, R7, R11, RZ, P3, P4 ;  /* 0x0000000b07067210 */ /* 0x000fe20001fe84ff */
[----:B------:R-:W-:Y:S01]  /*11a20*/  IMAD.WIDE.U32 R10, R14, R18, RZ ;  /* 0x000000120e0a7225 */ /* 0x000fe200078e00ff */
[----:B------:R-:W-:-:S02]  /*11a30*/  ISETP.NE.AND.EX P2, PT, R63, RZ, PT, P2 ;  /* 0x000000ff3f00720c */ /* 0x000fc40003f45320 */
[----:B------:R-:W-:Y:S01]  /*11a40*/  IADD3 R60, P4, PT, R74, R3, RZ ;  /* 0x000000034a3c7210 */ /* 0x000fe20007f9e0ff */
[----:B------:R-:W-:Y:S01]  /*11a50*/  IMAD.X R17, RZ, RZ, R59, P5 ;  /* 0x000000ffff117224 */ /* 0x000fe200028e063b */
[----:B------:R-:W-:Y:S01]  /*11a60*/  ISETP.NE.AND.EX P1, PT, R64, RZ, !P2, P1 ;  /* 0x000000ff4000720c */ /* 0x000fe20005725310 */
[----:B------:R-:W-:-:S04]  /*11a70*/  IMAD.WIDE.U32 R58, R14, R20, RZ ;  /* 0x000000140e3a7225 */ /* 0x000fc800078e00ff */
[----:B------:R-:W-:-:S04]  /*11a80*/  IMAD.WIDE.U32 R56, R2, R18, R62 ;  /* 0x0000001202387225 */ /* 0x000fc800078e003e */
[----:B------:R-:W-:Y:S01]  /*11a90*/  IMAD.WIDE.U32 R66, P5, R2, R19, R10 ;  /* 0x0000001302427225 */ /* 0x000fe200078a000a */
[----:B------:R-:W-:-:S03]  /*11aa0*/  ISETP.LT.U32.AND P6, PT, R56, R62, PT ;  /* 0x0000003e3800720c */ /* 0x000fc60003fc1070 */
[----:B------:R-:W-:-:S04]  /*11ab0*/  IMAD.WIDE.U32 R64, R2, R18, RZ ;  /* 0x0000001202407225 */ /* 0x000fc800078e00ff */
[----:B------:R-:W-:Y:S02]  /*11ac0*/  IMAD.IADD R27, R66, 0x1, R57 ;  /* 0x00000001421b7824 */ /* 0x000fe400078e0239 */
[----:B------:R-:W-:-:S03]  /*11ad0*/  IMAD.WIDE.U32 R70, R2, R20, RZ ;  /* 0x0000001402467225 */ /* 0x000fc600078e00ff */
[----:B------:R-:W-:Y:S01]  /*11ae0*/  ISETP.LT.U32.OR.EX P1, PT, R27, R63, P1, P6 ;  /* 0x0000003f1b00720c */ /* 0x000fe20000f21560 */
[----:B------:R-:W-:-:S04]  /*11af0*/  IMAD.WIDE.U32 R58, P2, R2, R21, R58 ;  /* 0x00000015023a7225 */ /* 0x000fc8000784003a */
[----:B------:R-:W-:Y:S01]  /*11b00*/  IMAD.X R61, R17, 0x1, R6, P4 ;  /* 0x00000001113d7824 */ /* 0x000fe200020e0606 */
[----:B------:R-:W-:Y:S01]  /*11b10*/  IADD3 RZ, P4, PT, R65, R66, RZ ;  /* 0x0000004241ff7210 */ /* 0x000fe20007f9e0ff */
[----:B------:R-:W-:-:S04]  /*11b20*/  IMAD.WIDE.U32 R10, P3, R2, R25, R68 ;  /* 0x00000019020a7225 */ /* 0x000fc80007860044 */
[----:B------:R-:W-:Y:S01]  /*11b30*/  IMAD.X R69, RZ, RZ, RZ, P5 ;  /* 0x000000ffff457224 */ /* 0x000fe200028e06ff */
[----:B------:R-:W-:Y:S01]  /*11b40*/  IADD3 RZ, P5, PT, R71, R58, RZ ;  /* 0x0000003a47ff7210 */ /* 0x000fe20007fbe0ff */
[----:B------:R-:W-:Y:S02]  /*11b50*/  IMAD.MOV.U32 R68, RZ, RZ, R67 ;  /* 0x000000ffff447224 */ /* 0x000fe400078e0043 */
[----:B------:R-:W-:Y:S02]  /*11b60*/  IMAD R15, R27, 0x18f5a7c5, RZ ;  /* 0x18f5a7c51b0f7824 */ /* 0x000fe400078e02ff */
[----:B------:R-:W-:Y:S01]  /*11b70*/  IMAD.X R71, RZ, RZ, RZ, P3 ;  /* 0x000000ffff477224 */ /* 0x000fe200018e06ff */
[----:B------:R-:W-:Y:S01]  /*11b80*/  ISETP.NE.U32.AND P3, PT, R60, RZ, PT ;  /* 0x000000ff3c00720c */ /* 0x000fe20003f65070 */
[----:B------:R-:W-:-:S03]  /*11b90*/  IMAD.WIDE.U32.X R66, R14, R19, R68, P4 ;  /* 0x000000130e427225 */ /* 0x000fc600020e0444 */
[----:B------:R-:W-:Y:S01]  /*11ba0*/  ISETP.NE.AND.EX P3, PT, R61, RZ, PT, P3 ;  /* 0x000000ff3d00720c */ /* 0x000fe20003f65330 */
[----:B------:R-:W-:Y:S01]  /*11bb0*/  IMAD.MOV.U32 R70, RZ, RZ, R11 ;  /* 0x000000ffff467224 */ /* 0x000fe200078e000b */
[----:B------:R-:W-:Y:S01]  /*11bc0*/  SEL R11, RZ, 0x1, !P1 ;  /* 0x00000001ff0b7807 */ /* 0x000fe20004800000 */
[----:B------:R-:W-:-:S03]  /*11bd0*/  IMAD.WIDE.U32 R64, R4, R24, R60 ;  /* 0x0000001804407225 */ /* 0x000fc600078e003c */
[----:B------:R-:W-:Y:S01]  /*11be0*/  IADD3 R11, P4, PT, R11, R66, RZ ;  /* 0x000000420b0b7210 */ /* 0x000fe20007f9e0ff */
[----:B------:R-:W-:-:S04]  /*11bf0*/  IMAD.WIDE.U32 R4, R56, 0x18f5a7c5, RZ ;  /* 0x18f5a7c538047825 */ /* 0x000fc800078e00ff */
[----:B------:R-:W-:Y:S02]  /*11c00*/  IMAD R29, R56, 0x4b0d7b56, R15 ;  /* 0x4b0d7b56381d7824 */ /* 0x000fe400078e020f */
[----:B------:R-:W-:Y:S01]  /*11c10*/  IMAD.X R63, RZ, RZ, RZ, P2 ;  /* 0x000000ffff3f7224 */ /* 0x000fe200010e06ff */
[----:B------:R-:W-:Y:S01]  /*11c20*/  ISETP.NE.U32.AND P2, PT, R74, RZ, PT ;  /* 0x000000ff4a00720c */ /* 0x000fe20003f45070 */
[----:B------:R-:W-:Y:S02]  /*11c30*/  IMAD.IADD R5, R5, 0x1, R29 ;  /* 0x0000000105057824 */ /* 0x000fe400078e021d */
[----:B------:R-:W-:Y:S01]  /*11c40*/  IMAD.IADD R57, R28, 0x1, R65 ;  /* 0x000000011c397824 */ /* 0x000fe200078e0241 */
[----:B------:R-:W-:Y:S01]  /*11c50*/  ISETP.NE.AND.EX P1, PT, R17, RZ, !P3, P2 ;  /* 0x000000ff1100720c */ /* 0x000fe20005f25320 */
[----:B------:R-:W-:Y:S01]  /*11c60*/  IMAD.WIDE.U32 R72, R2, R24, RZ ;  /* 0x0000001802487225 */ /* 0x000fe200078e00ff */
[C---:B------:R-:W-:Y:S02]  /*11c70*/  IADD3 R28, P2, PT, R11.reuse, R64, RZ ;  /* 0x000000400b1c7210 */ /* 0x040fe40007f5e0ff */
[----:B------:R-:W-:Y:S01]  /*11c80*/  ISETP.NE.U32.AND P3, PT, R11, RZ, PT ;  /* 0x000000ff0b00720c */ /* 0x000fe20003f65070 */
[----:B------:R-:W-:Y:S01]  /*11c90*/  IMAD.X R17, RZ, RZ, R67, P4 ;  /* 0x000000ffff117224 */ /* 0x000fe200020e0643 */
[----:B------:R-:W-:Y:S01]  /*11ca0*/  IADD3 RZ, P6, PT, R73, R10, RZ ;  /* 0x0000000a49ff7210 */ /* 0x000fe20007fde0ff */
[----:B------:R-:W-:Y:S01]  /*11cb0*/  IMAD.WIDE.U32 R68, R5, R22, RZ ;  /* 0x0000001605447225 */ /* 0x000fe200078e00ff */
[----:B------:R-:W-:-:S03]  /*11cc0*/  ISETP.NE.U32.AND P4, PT, R28, RZ, PT ;  /* 0x000000ff1c00720c */ /* 0x000fc60003f85070 */
[----:B------:R-:W-:Y:S02]  /*11cd0*/  IMAD.MOV.U32 R62, RZ, RZ, R59 ;  /* 0x000000ffff3e7224 */ /* 0x000fe400078e003b */
[----:B------:R-:W-:Y:S01]  /*11ce0*/  IMAD.X R29, R17, 0x1, R57, P2 ;  /* 0x00000001111d7824 */ /* 0x000fe200010e0639 */
[----:B------:R-:W-:Y:S01]  /*11cf0*/  ISETP.LT.U32.AND P2, PT, R64, R60, PT ;  /* 0x0000003c4000720c */ /* 0x000fe20003f41070 */
[----:B------:R-:W-:-:S03]  /*11d00*/  IMAD.WIDE.U32.X R62, R14, R21, R62, P5 ;  /* 0x000000150e3e7225 */ /* 0x000fc600028e043e */
[----:B------:R-:W-:Y:S01]  /*11d10*/  ISETP.LT.U32.OR.EX P1, PT, R57, R61, P1, P2 ;  /* 0x0000003d3900720c */ /* 0x000fe20000f21520 */
[C---:B------:R-:W-:Y:S01]  /*11d20*/  IMAD.WIDE.U32 R66, R4.reuse, R22, RZ ;  /* 0x0000001604427225 */ /* 0x040fe200078e00ff */
[----:B------:R-:W-:Y:S02]  /*11d30*/  ISETP.NE.AND.EX P4, PT, R29, RZ, PT, P4 ;  /* 0x000000ff1d00720c */ /* 0x000fe40003f85340 */
[----:B------:R-:W-:Y:S01]  /*11d40*/  ISETP.GE.U32.AND P2, PT, R3, R26, PT ;  /* 0x0000001a0300720c */ /* 0x000fe20003f46070 */
[----:B------:R-:W-:Y:S01]  /*11d50*/  IMAD.WIDE.U32 R68, P5, R4, R23, R68 ;  /* 0x0000001704447225 */ /* 0x000fe200078a0044 */
[----:B------:R-:W-:Y:S02]  /*11d60*/  LOP3.LUT R11, RZ, R66, RZ, 0x33, !PT ;  /* 0x00000042ff0b7212 */ /* 0x000fe400078e33ff */
[----:B------:R-:W-:Y:S01]  /*11d70*/  ISETP.NE.AND.EX P3, PT, R17, RZ, !P4, P3 ;  /* 0x000000ff1100720c */ /* 0x000fe20006765330 */
[----:B------:R-:W-:Y:S01]  /*11d80*/  IMAD.WIDE.U32.X R14, R14, R25, R70, P6 ;  /* 0x000000190e0e7225 */ /* 0x000fe200030e0446 */
[----:B------:R-:W-:-:S02]  /*11d90*/  IADD3 R26, P6, PT, R67, R68, RZ ;  /* 0x00000044431a7210 */ /* 0x000fc40007fde0ff */
[----:B------:R-:W-:Y:S01]  /*11da0*/  ISETP.GT.U32.AND P4, PT, R56, R11, PT ;  /* 0x0000000b3800720c */ /* 0x000fe20003f84070 */
[----:B------:R-:W-:Y:S01]  /*11db0*/  IMAD.X R61, RZ, RZ, RZ, P5 ;  /* 0x000000ffff3d7224 */ /* 0x000fe200028e06ff */
[----:B------:R-:W-:Y:S01]  /*11dc0*/  LOP3.LUT R26, RZ, R26, RZ, 0x33, !PT ;  /* 0x0000001aff1a7212 */ /* 0x000fe200078e33ff */
[----:B------:R-:W-:Y:S01]  /*11dd0*/  IMAD.MOV.U32 R60, RZ, RZ, R69 ;  /* 0x000000ffff3c7224 */ /* 0x000fe200078e0045 */
[----:B------:R-:W-:Y:S01]  /*11de0*/  ISETP.GE.U32.AND.EX P2, PT, R6, R7, PT, P2 ;  /* 0x000000070600720c */ /* 0x000fe20003f46120 */
[----:B------:R-:W-:Y:S01]  /*11df0*/  IMAD.WIDE.U32 R56, R2, R20, R28 ;  /* 0x0000001402387225 */ /* 0x000fe200078e001c */
[----:B------:R-:W-:Y:S02]  /*11e00*/  ISETP.GT.U32.AND.EX P4, PT, R27, R26, PT, P4 ;  /* 0x0000001a1b00720c */ /* 0x000fe40003f84140 */
[----:B------:R-:W-:Y:S01]  /*11e10*/  SEL R11, RZ, 0x1, P2 ;  /* 0x00000001ff0b7807 */ /* 0x000fe20001000000 */
[----:B------:R-:W-:Y:S01]  /*11e20*/  IMAD.WIDE.U32.X R6, R5, R23, R60, P6 ;  /* 0x0000001705067225 */ /* 0x000fe200030e043c */
[----:B------:R-:W-:-:S02]  /*11e30*/  SEL R3, RZ, 0x1, !P4 ;  /* 0x00000001ff037807 */ /* 0x000fc40006000000 */
[----:B------:R-:W-:Y:S01]  /*11e40*/  ISETP.LT.U32.AND P2, PT, R56, R28, PT ;  /* 0x0000001c3800720c */ /* 0x000fe20003f41070 */
[----:B------:R-:W-:Y:S01]  /*11e50*/  IMAD.IADD R58, R58, 0x1, R57 ;  /* 0x000000013a3a7824 */ /* 0x000fe200078e0239 */
[----:B------:R-:W-:Y:S02]  /*11e60*/  IADD3 R61, P4, PT, R11, R8, RZ ;  /* 0x000000080b3d7210 */ /* 0x000fe40007f9e0ff */
[----:B------:R-:W-:Y:S02]  /*11e70*/  SEL R59, RZ, 0x1, !P1 ;  /* 0x00000001ff3b7807 */ /* 0x000fe40004800000 */
[----:B------:R-:W-:Y:S01]  /*11e80*/  IADD3 R3, P1, PT, R3, R6, RZ ;  /* 0x0000000603037210 */ /* 0x000fe20007f3e0ff */
[----:B------:R-:W-:Y:S01]  /*11e90*/  IMAD.X R11, RZ, RZ, R9, P4 ;  /* 0x000000ffff0b7224 */ /* 0x000fe200020e0609 */
[----:B------:R-:W-:Y:S02]  /*11ea0*/  ISETP.LT.U32.OR.EX P3, PT, R58, R29, P3, P2 ;  /* 0x0000001d3a00720c */ /* 0x000fe40001f61520 */
[----:B------:R-:W-:Y:S01]  /*11eb0*/  IADD3 R56, P5, PT, R3, R56, RZ ;  /* 0x0000003803387210 */ /* 0x000fe20007fbe0ff */
[----:B------:R-:W-:Y:S01]  /*11ec0*/  IMAD.X R17, RZ, RZ, R7, P1 ;  /* 0x000000ffff117224 */ /* 0x000fe200008e0607 */
[----:B------:R-:W-:-:S02]  /*11ed0*/  IADD3 R59, P2, P4, R61, R12, R59 ;  /* 0x0000000c3d3b7210 */ /* 0x000fc40007c5e03b */
[----:B------:R-:W-:Y:S01]  /*11ee0*/  SEL R7, RZ, 0x1, !P3 ;  /* 0x00000001ff077807 */ /* 0x000fe20005800000 */
[----:B------:R-:W-:Y:S01]  /*11ef0*/  IMAD.X R57, R17, 0x1, R58, P5 ;  /* 0x0000000111397824 */ /* 0x000fe200028e063a */
[----:B------:R-:W-:Y:S01]  /*11f00*/  IADD3.X R60, PT, PT, R11, R13, RZ, P2, P4 ;  /* 0x0000000d0b3c7210 */ /* 0x000fe200017e84ff */
[----:B------:R-:W-:Y:S01]  /*11f10*/  IMAD.WIDE.U32 R12, R5, R18, RZ ;  /* 0x00000012050c7225 */ /* 0x000fe200078e00ff */
[----:B------:R-:W-:Y:S02]  /*11f20*/  IADD3 R58, P4, PT, R7, R62, RZ ;  /* 0x0000003e073a7210 */ /* 0x000fe40007f9e0ff */
[----:B------:R-:W-:Y:S01]  /*11f30*/  ISETP.NE.U32.AND P3, PT, R56, RZ, PT ;  /* 0x000000ff3800720c */ /* 0x000fe20003f65070 */
[C---:B------:R-:W-:Y:S01]  /*11f40*/  IMAD.WIDE.U32 R6, R4.reuse, R18, R56 ;  /* 0x0000001204067225 */ /* 0x040fe200078e0038 */
[----:B------:R-:W-:Y:S02]  /*11f50*/  ISETP.NE.U32.AND P2, PT, R3, RZ, PT ;  /* 0x000000ff0300720c */ /* 0x000fe40003f45070 */
[----:B------:R-:W-:Y:S01]  /*11f60*/  ISETP.NE.AND.EX P3, PT, R57, RZ, PT, P3 ;  /* 0x000000ff3900720c */ /* 0x000fe20003f65330 */
[----:B------:R-:W-:Y:S01]  /*11f70*/  IMAD.X R62, RZ, RZ, R63, P4 ;  /* 0x000000ffff3e7224 */ /* 0x000fe200020e063f */
[----:B------:R-:W-:Y:S01]  /*11f80*/  ISETP.GE.U32.AND P1, PT, R61, R8, PT ;  /* 0x000000083d00720c */ /* 0x000fe20003f26070 */
[----:B------:R-:W-:Y:S01]  /*11f90*/  IMAD.WIDE.U32 R26, P4, R4, R19, R12 ;  /* 0x00000013041a7225 */ /* 0x000fe2000788000c */
[----:B------:R-:W-:-:S02]  /*11fa0*/  ISETP.NE.AND.EX P3, PT, R17, RZ, !P3, P2 ;  /* 0x000000ff1100720c */ /* 0x000fc40005f65320 */
[----:B------:R-:W-:Y:S01]  /*11fb0*/  ISETP.LT.U32.AND P2, PT, R6, R56, PT ;  /* 0x000000380600720c */ /* 0x000fe20003f41070 */
[----:B------:R-:W-:Y:S01]  /*11fc0*/  IMAD.WIDE.U32 R12, R4, R18, RZ ;  /* 0x00000012040c7225 */ /* 0x000fe200078e00ff */
[----:B------:R-:W-:Y:S02]  /*11fd0*/  IADD3 R12, P5, PT, R58, R59, RZ ;  /* 0x0000003b3a0c7210 */ /* 0x000fe40007fbe0ff */
[----:B------:R-:W-:Y:S01]  /*11fe0*/  ISETP.GE.U32.AND.EX P1, PT, R11, R9, PT, P1 ;  /* 0x000000090b00720c */ /* 0x000fe20003f26110 */
[----:B------:R-:W-:Y:S02]  /*11ff0*/  IMAD.IADD R8, R26, 0x1, R7 ;  /* 0x000000011a087824 */ /* 0x000fe400078e0207 */
[----:B------:R-:W-:Y:S01]  /*12000*/  IMAD.X R29, RZ, RZ, RZ, P4 ;  /* 0x000000ffff1d7224 */ /* 0x000fe200020e06ff */
[----:B------:R-:W-:Y:S01]  /*12010*/  IADD3 RZ, P4, PT, R13, R26, RZ ;  /* 0x0000001a0dff7210 */ /* 0x000fe20007f9e0ff */
[----:B------:R-:W-:Y:S01]  /*12020*/  IMAD.MOV.U32 R28, RZ, RZ, R27 ;  /* 0x000000ffff1c7224 */ /* 0x000fe200078e001b */
[----:B------:R-:W-:Y:S01]  /*12030*/  ISETP.LT.U32.OR.EX P2, PT, R8, R57, P3, P2 ;  /* 0x000000390800720c */ /* 0x000fe20001f41520 */
[----:B------:R-:W-:Y:S01]  /*12040*/  IMAD.X R13, R62, 0x1, R60, P5 ;  /* 0x000000013e0d7824 */ /* 0x000fe200028e063c */
[----:B------:R-:W-:Y:S01]  /*12050*/  ISETP.GE.U32.AND P5, PT, R59, R61, PT ;  /* 0x0000003d3b00720c */ /* 0x000fe20003fa6070 */
[----:B------:R-:W-:Y:S01]  /*12060*/  IMAD.WIDE.U32.X R26, R5, R19, R28, P4 ;  /* 0x00000013051a7225 */ /* 0x000fe200020e041c */
[----:B------:R-:W-:-:S02]  /*12070*/  SEL R9, RZ, 0x1, !P2 ;  /* 0x00000001ff097807 */ /* 0x000fc40005000000 */
[----:B------:R-:W-:Y:S01]  /*12080*/  ISETP.NE.U32.AND P4, PT, R12, RZ, PT ;  /* 0x000000ff0c00720c */ /* 0x000fe20003f85070 */
[----:B------:R-:W-:Y:S01]  /*12090*/  IMAD.WIDE.U32 R2, R2, R24, R12 ;  /* 0x0000001802027225 */ /* 0x000fe200078e000c */
[----:B------:R-:W-:Y:S02]  /*120a0*/  IADD3 R9, P6, PT, R9, R26, RZ ;  /* 0x0000001a09097210 */ /* 0x000fe40007fde0ff */
[----:B------:R-:W-:Y:S01]  /*120b0*/  ISETP.NE.U32.AND P2, PT, R58, RZ, PT ;  /* 0x000000ff3a00720c */ /* 0x000fe20003f45070 */
[----:B------:R-:W-:Y:S01]  /*120c0*/  IMAD.IADD R3, R10, 0x1, R3 ;  /* 0x000000010a037824 */ /* 0x000fe200078e0203 */
[----:B------:R-:W-:Y:S01]  /*120d0*/  IADD3 R56, P3, PT, R9, R2, RZ ;  /* 0x0000000209387210 */ /* 0x000fe20007f7e0ff */
[----:B------:R-:W-:Y:S01]  /*120e0*/  IMAD.X R10, RZ, RZ, R27, P6 ;  /* 0x000000ffff0a7224 */ /* 0x000fe200030e061b */
[----:B------:R-:W-:Y:S01]  /*120f0*/  ISETP.NE.AND.EX P4, PT, R13, RZ, PT, P4 ;  /* 0x000000ff0d00720c */ /* 0x000fe20003f85340 */
[----:B------:R-:W-:Y:S01]  /*12100*/  IMAD.WIDE.U32 R26, R5, R20, RZ ;  /* 0x00000014051a7225 */ /* 0x000fe200078e00ff */
[----:B------:R-:W-:-:S02]  /*12110*/  ISETP.LT.U32.AND P6, PT, R2, R12, PT ;  /* 0x0000000c0200720c */ /* 0x000fc40003fc1070 */
[----:B------:R-:W-:Y:S01]  /*12120*/  ISETP.NE.AND.EX P2, PT, R62, RZ, !P4, P2 ;  /* 0x000000ff3e00720c */ /* 0x000fe20006745320 */
[----:B------:R-:W-:Y:S01]  /*12130*/  IMAD.X R57, R10, 0x1, R3, P3 ;  /* 0x000000010a397824 */ /* 0x000fe200018e0603 */
[----:B------:R-:W-:Y:S02]  /*12140*/  ISETP.NE.U32.AND P4, PT, R56, RZ, PT ;  /* 0x000000ff3800720c */ /* 0x000fe40003f85070 */
[----:B------:R-:W-:Y:S02]  /*12150*/  ISETP.NE.U32.AND P3, PT, R9, RZ, PT ;  /* 0x000000ff0900720c */ /* 0x000fe40003f65070 */
[----:B------:R-:W-:Y:S02]  /*12160*/  ISETP.NE.AND.EX P4, PT, R57, RZ, PT, P4 ;  /* 0x000000ff3900720c */ /* 0x000fe40003f85340 */
[----:B------:R-:W-:Y:S01]  /*12170*/  ISETP.LT.U32.OR.EX P2, PT, R3, R13, P2, P6 ;  /* 0x0000000d0300720c */ /* 0x000fe20001741560 */
[----:B------:R-:W-:Y:S01]  /*12180*/  IMAD.WIDE.U32 R12, P6, R4, R21, R26 ;  /* 0x00000015040c7225 */ /* 0x000fe200078c001a */
[----:B------:R-:W-:-:S02]  /*12190*/  ISETP.GE.U32.AND.EX P5, PT, R60, R11, PT, P5 ;  /* 0x0000000b3c00720c */ /* 0x000fc40003fa6150 */
[----:B------:R-:W-:Y:S01]  /*121a0*/  ISETP.NE.AND.EX P3, PT, R10, RZ, !P4, P3 ;  /* 0x000000ff0a00720c */ /* 0x000fe20006765330 */
[CC--:B------:R-:W-:Y:S01]  /*121b0*/  IMAD.WIDE.U32 R10, R4.reuse, R20.reuse, RZ ;  /* 0x00000014040a7225 */ /* 0x0c0fe200078e00ff */
[----:B------:R-:W-:Y:S02]  /*121c0*/  SEL R9, RZ, 0x1, P1 ;  /* 0x00000001ff097807 */ /* 0x000fe40000800000 */
[----:B------:R-:W-:Y:S01]  /*121d0*/  SEL R27, RZ, 0x1, P5 ;  /* 0x00000001ff1b7807 */ /* 0x000fe20002800000 */
[----:B------:R-:W-:Y:S01]  /*121e0*/  IMAD.WIDE.U32 R2, R4, R20, R56 ;  /* 0x0000001404027225 */ /* 0x000fe200078e0038 */
[----:B------:R-:W-:Y:S02]  /*121f0*/  IADD3 RZ, P1, PT, R11, R12, RZ ;  /* 0x0000000c0bff7210 */ /* 0x000fe40007f3e0ff */
[----:B------:R-:W-:Y:S01]  /*12200*/  IADD3 R58, P5, PT, R9, R16, RZ ;  /* 0x00000010093a7210 */ /* 0x000fe20007fbe0ff */
[----:B------:R-:W-:Y:S01]  /*12210*/  IMAD.IADD R26, R12, 0x1, R3 ;  /* 0x000000010c1a7824 */ /* 0x000fe200078e0203 */
[----:B------:R-:W-:Y:S01]  /*12220*/  ISETP.LT.U32.AND P4, PT, R2, R56, PT ;  /* 0x000000380200720c */ /* 0x000fe20003f81070 */
[----:B------:R-:W-:Y:S01]  /*12230*/  IMAD.WIDE.U32 R10, R5, R24, RZ ;  /* 0x00000018050a7225 */ /* 0x000fe200078e00ff */
[----:B------:R-:W-:-:S02]  /*12240*/  SEL R17, RZ, 0x1, !P2 ;  /* 0x00000001ff117807 */ /* 0x000fc40005000000 */
[----:B------:R-:W-:Y:S01]  /*12250*/  ISETP.LT.U32.OR.EX P3, PT, R26, R57, P3, P4 ;  /* 0x000000391a00720c */ /* 0x000fe20001f61540 */
[----:B------:R-:W-:Y:S01]  /*12260*/  IMAD.X R29, RZ, RZ, RZ, P6 ;  /* 0x000000ffff1d7224 */ /* 0x000fe200030e06ff */
[----:B------:R-:W-:Y:S01]  /*12270*/  IADD3 R27, P6, PT, R27, R58, RZ ;  /* 0x0000003a1b1b7210 */ /* 0x000fe20007fde0ff */
[----:B------:R-:W-:Y:S01]  /*12280*/  IMAD.MOV.U32 R28, RZ, RZ, R13 ;  /* 0x000000ffff1c7224 */ /* 0x000fe200078e000d */
[----:B------:R-:W-:Y:S01]  /*12290*/  SEL R9, RZ, 0x1, !P3 ;  /* 0x00000001ff097807 */ /* 0x000fe20005800000 */
[----:B------:R-:W-:-:S04]  /*122a0*/  IMAD.WIDE.U32 R56, P4, R4, R25, R10 ;  /* 0x0000001904387225 */ /* 0x000fc8000788000a */
[----:B------:R-:W-:Y:S01]  /*122b0*/  IMAD.WIDE.U32.X R10, R5, R21, R28, P1 ;  /* 0x00000015050a7225 */ /* 0x000fe200008e041c */
[----:B------:R-:W-:-:S03]  /*122c0*/  ISETP.GE.U32.AND P1, PT, R58, R16, PT ;  /* 0x000000103a00720c */ /* 0x000fc60003f26070 */
[----:B------:R-:W-:Y:S01]  /*122d0*/  IMAD.X R29, RZ, RZ, R0, P5 ;  /* 0x000000ffff1d7224 */ /* 0x000fe200028e0600 */
[----:B------:R-:W-:Y:S01]  /*122e0*/  IADD3 R14, P2, P5, R27, R14, R17 ;  /* 0x0000000e1b0e7210 */ /* 0x000fe20007d5e011 */
[----:B------:R-:W-:Y:S01]  /*122f0*/  IMAD.WIDE.U32 R12, R4, R24, RZ ;  /* 0x00000018040c7225 */ /* 0x000fe200078e00ff */
[----:B------:R-:W-:Y:S02]  /*12300*/  IADD3 R9, P3, PT, R9, R10, RZ ;  /* 0x0000000a09097210 */ /* 0x000fe40007f7e0ff */
[----:B------:R-:W-:Y:S01]  /*12310*/  ISETP.GE.U32.AND.EX P1, PT, R29, R0, PT, P1 ;  /* 0x000000001d00720c */ /* 0x000fe20003f26110 */
[----:B------:R-:W-:Y:S01]  /*12320*/  IMAD.X R16, RZ, RZ, R29, P6 ;  /* 0x000000ffff107224 */ /* 0x000fe200030e061d */
[----:B------:R-:W-:Y:S01]  /*12330*/  IADD3 RZ, P6, PT, R13, R56, RZ ;  /* 0x000000380dff7210 */ /* 0x000fe20007fde0ff */
[----:B------:R-:W-:Y:S01]  /*12340*/  IMAD.X R10, RZ, RZ, R11, P3 ;  /* 0x000000ffff0a7224 */ /* 0x000fe200018e060b */
[----:B------:R-:W-:Y:S01]  /*12350*/  ISETP.GE.U32.AND P3, PT, R27, R58, PT ;  /* 0x0000003a1b00720c */ /* 0x000fe20003f66070 */
[----:B------:R-:W-:Y:S01]  /*12360*/  IMAD.X R11, RZ, RZ, RZ, P4 ;  /* 0x000000ffff0b7224 */ /* 0x000fe200020e06ff */
[----:B------:R-:W-:-:S02]  /*12370*/  IADD3.X R15, PT, PT, R16, R15, RZ, P2, P5 ;  /* 0x0000000f100f7210 */ /* 0x000fc400017ea4ff */
[C---:B------:R-:W-:Y:S02]  /*12380*/  IADD3 R12, P2, PT, R9.reuse, R14, RZ ;  /* 0x0000000e090c7210 */ /* 0x040fe40007f5e0ff */
[----:B------:R-:W-:Y:S02]  /*12390*/  ISETP.GE.U32.AND.EX P3, PT, R16, R29, PT, P3 ;  /* 0x0000001d1000720c */ /* 0x000fe40003f66130 */
[----:B------:R-:W-:Y:S01]  /*123a0*/  ISETP.NE.U32.AND P5, PT, R12, RZ, PT ;  /* 0x000000ff0c00720c */ /* 0x000fe20003fa5070 */
[----:B------:R-:W-:Y:S01]  /*123b0*/  IMAD.X R13, R10, 0x1, R15, P2 ;  /* 0x000000010a0d7824 */ /* 0x000fe200010e060f */
[----:B------:R-:W-:Y:S02]  /*123c0*/  ISETP.GE.U32.AND P2, PT, R14, R27, PT ;  /* 0x0000001b0e00720c */ /* 0x000fe40003f46070 */
[----:B------:R-:W-:Y:S01]  /*123d0*/  ISETP.NE.U32.AND P4, PT, R9, RZ, PT ;  /* 0x000000ff0900720c */ /* 0x000fe20003f85070 */
[----:B------:R-:W-:Y:S01]  /*123e0*/  IMAD.WIDE.U32 R28, R4, R24, R12 ;  /* 0x00000018041c7225 */ /* 0x000fe200078e000c */
[----:B------:R-:W-:-:S02]  /*123f0*/  ISETP.NE.AND.EX P5, PT, R13, RZ, PT, P5 ;  /* 0x000000ff0d00720c */ /* 0x000fc40003fa5350 */
[----:B------:R-:W-:Y:S01]  /*12400*/  ISETP.GE.U32.AND.EX P2, PT, R15, R16, PT, P2 ;  /* 0x000000100f00720c */ /* 0x000fe20003f46120 */
[----:B------:R-:W-:Y:S01]  /*12410*/  IMAD.IADD R14, R56, 0x1, R29 ;  /* 0x00000001380e7824 */ /* 0x000fe200078e021d */
[----:B------:R-:W-:Y:S02]  /*12420*/  SEL R0, RZ, 0x1, !P0 ;  /* 0x00000001ff007807 */ /* 0x000fe40004000000 */
[----:B------:R-:W-:Y:S02]  /*12430*/  SEL R15, RZ, 0x1, P1 ;  /* 0x00000001ff0f7807 */ /* 0x000fe40000800000 */
[----:B------:R-:W-:Y:S01]  /*12440*/  ISETP.NE.AND.EX P4, PT, R10, RZ, !P5, P4 ;  /* 0x000000ff0a00720c */ /* 0x000fe20006f85340 */
[----:B------:R-:W-:Y:S01]  /*12450*/  IMAD.MOV.U32 R10, RZ, RZ, R57 ;  /* 0x000000ffff0a7224 */ /* 0x000fe200078e0039 */
[----:B------:R-:W-:Y:S02]  /*12460*/  ISETP.LT.U32.AND P0, PT, R28, R12, PT ;  /* 0x0000000c1c00720c */ /* 0x000fe40003f01070 */
[----:B------:R-:W-:Y:S01]  /*12470*/  SEL R9, RZ, 0x1, P3 ;  /* 0x00000001ff097807 */ /* 0x000fe20001800000 */
[----:B------:R-:W-:Y:S01]  /*12480*/  IMAD.WIDE.U32.X R4, R5, R25, R10, P6 ;  /* 0x0000001905047225 */ /* 0x000fe200030e040a */
[----:B------:R-:W-:-:S02]  /*12490*/  IADD3 R12, P1, P3, R15, R30, R0 ;  /* 0x0000001e0f0c7210 */ /* 0x000fc40007b3e000 */
[----:B------:R-:W-:Y:S02]  /*124a0*/  SEL R0, RZ, 0x1, P2 ;  /* 0x00000001ff007807 */ /* 0x000fe40001000000 */
[----:B------:R-:W-:Y:S02]  /*124b0*/  ISETP.LT.U32.OR.EX P4, PT, R14, R13, P4, P0 ;  /* 0x0000000d0e00720c */ /* 0x000fe40002781500 */
[----:B------:R-:W-:Y:S02]  /*124c0*/  IADD3.X R11, PT, PT, RZ, R31, RZ, P1, P3 ;  /* 0x0000001fff0b7210 */ /* 0x000fe40000fe64ff */
[----:B------:R-:W-:Y:S02]  /*124d0*/  IADD3 R0, P0, P1, R0, R12, R9 ;  /* 0x0000000c00007210 */ /* 0x000fe4000791e009 */
[----:B------:R-:W-:Y:S02]  /*124e0*/  SEL R9, RZ, 0x1, !P4 ;  /* 0x00000001ff097807 */ /* 0x000fe40006000000 */
[----:B------:R-:W-:-:S02]  /*124f0*/  IADD3.X R11, PT, PT, RZ, R11, RZ, P0, P1 ;  /* 0x0000000bff0b7210 */ /* 0x000fc400007e24ff */
        /* <DEDUP_REMOVED lines=13> */
[----:B------:R-:W-:-:S04]  /*125d0*/  IMAD.MOV.U32 R16, RZ, RZ, R8 ;  /* 0x000000ffff107224 */ /* 0x000fc800078e0008 */
        /* <DEDUP_REMOVED lines=28> */
[----:B------:R-:W-:-:S02]  /*127a0*/  IMAD.MOV.U32 R15, RZ, RZ, R6 ;  /* 0x000000ffff0f7224 */ /* 0x000fc400078e0006 */
[----:B------:R-:W-:-:S08]  /*127b0*/  IMAD.MOV.U32 R16, RZ, RZ, R8 ;  /* 0x000000ffff107224 */ /* 0x000fd000078e0008 */
[----:B------:R-:W-:Y:S05]  /*127c0*/  @P0 BREAK.RELIABLE B2 ;  /* 0x0000000000020942 */ /* 0x000fea0003800100 */
[----:B------:R-:W-:Y:S05]  /*127d0*/  @P0 BRA `(.L_x_57) ;  /* 0x0000000400c80947 */ /* 0x000fea0003800000 */
.L_x_56:
[----:B------:R-:W-:Y:S05]  /*127e0*/  BSYNC.RELIABLE B2 ;  /* 0x0000000000027941 */ /* 0x000fea0003800100 */
.L_x_55:
        /* <DEDUP_REMOVED lines=20> */
[CC--:B------:R-:W-:Y:S01]  /*12930*/  ISETP.GE.U32.AND P1, PT, R0.reuse, R9.reuse, PT ;  /* 0x000000090000720c */ /* 0x0c0fe20003f26070 */
[----:B------:R-:W-:Y:S01]  /*12940*/  IMAD.X R12, RZ, RZ, R25, P4 ;  /* 0x000000ffff0c7224 */ /* 0x000fe200020e0619 */
[----:B------:R-:W-:Y:S02]  /*12950*/  IADD3 R31, P4, PT, -R5, R2, RZ ;  /* 0x00000002051f7210 */ /* 0x000fe40007f9e1ff */
[----:B------:R-:W-:Y:S02]  /*12960*/  IADD3 R9, P5, PT, R0, -R9, RZ ;  /* 0x8000000900097210 */ /* 0x000fe40007fbe0ff */
[----:B------:R-:W-:Y:S01]  /*12970*/  ISETP.GE.U32.AND.EX P1, PT, R4, R12, PT, P1 ;  /* 0x0000000c0400720c */ /* 0x000fe20003f26110 */
[----:B------:R-:W-:Y:S02]  /*12980*/  IMAD.X R57, R26, 0x1, ~R13, P4 ;  /* 0x000000011a397824 */ /* 0x000fe400020e0e0d */
[----:B------:R-:W-:Y:S02]  /*12990*/  IMAD.X R12, R4, 0x1, ~R12, P5 ;  /* 0x00000001040c7824 */ /* 0x000fe400028e0e0c */
[----:B------:R-:W-:-:S02]  /*129a0*/  IMAD.MOV.U32 R10, RZ, RZ, R31 ;  /* 0x000000ffff0a7224 */ /* 0x000fc400078e001f */
[----:B------:R-:W-:-:S06]  /*129b0*/  IMAD.MOV.U32 R13, RZ, RZ, R57 ;  /* 0x000000ffff0d7224 */ /* 0x000fcc00078e0039 */
[----:B------:R-:W-:Y:S05]  /*129c0*/  @P1 BRA `(.L_x_57) ;  /* 0x00000004004c1947 */ /* 0x000fea0003800000 */
[CC--:B------:R-:W-:Y:S02]  /*129d0*/  ISETP.NE.U32.AND P2, PT, R2.reuse, R31.reuse, PT ;  /* 0x0000001f0200720c */ /* 0x0c0fe40003f45070 */
[----:B------:R-:W-:Y:S02]  /*129e0*/  ISETP.GE.U32.AND P1, PT, R2, R31, PT ;  /* 0x0000001f0200720c */ /* 0x000fe40003f26070 */
        /* <DEDUP_REMOVED lines=64> */
[----:B------:R-:W-:Y:S02]  /*12df0*/  IMAD.MOV.U32 R12, RZ, RZ, R62 ;  /* 0x000000ffff0c7224 */ /* 0x000fe400078e003e */
[----:B------:R-:W-:Y:S02]  /*12e00*/  IMAD.MOV.U32 R13, RZ, RZ, R26 ;  /* 0x000000ffff0d7224 */ /* 0x000fe400078e001a */
[----:B------:R-:W-:-:S02]  /*12e10*/  IMAD.MOV.U32 R16, RZ, RZ, R8 ;  /* 0x000000ffff107224 */ /* 0x000fc400078e0008 */
[----:B------:R-:W-:Y:S02]  /*12e20*/  IMAD.MOV.U32 R11, RZ, RZ, R30 ;  /* 0x000000ffff0b7224 */ /* 0x000fe400078e001e */
[----:B------:R-:W-:Y:S02]  /*12e30*/  IMAD.MOV.U32 R14, RZ, RZ, R56 ;  /* 0x000000ffff0e7224 */ /* 0x000fe400078e0038 */
[----:B------:R-:W-:Y:S05]  /*12e40*/  @P1 BRA `(.L_x_57) ;  /* 0x00000000002c1947 */ /* 0x000fea0003800000 */
.L_x_58:
        /* <DEDUP_REMOVED lines=11> */
.L_x_57:
[----:B------:R-:W-:Y:S05]  /*12f00*/  BSYNC.RECONVERGENT B1 ;  /* 0x0000000000017941 */ /* 0x000fea0003800200 */
.L_x_54:
[C---:B------:R-:W-:Y:S01]  /*12f10*/  IMAD.WIDE.U32 R2, R16.reuse, R15, RZ ;  /* 0x0000000f10027225 */ /* 0x040fe200078e00ff */
[----:B------:R-:W-:Y:S04]  /*12f20*/  BSSY.RECONVERGENT B1, `(.L_x_59) ;  /* 0x00002fb000017945 */ /* 0x000fe80003800200 */
[----:B------:R-:W-:Y:S01]  /*12f30*/  BSSY.RELIABLE B2, `(.L_x_60) ;  /* 0x0000288000027945 */ /* 0x000fe20003800100 */
[----:B------:R-:W-:-:S04]  /*12f40*/  IMAD.WIDE.U32 R28, R16, R10, RZ ;  /* 0x0000000a101c7225 */ /* 0x000fc800078e00ff */
[----:B------:R-:W-:-:S04]  /*12f50*/  IMAD.WIDE.U32 R4, P0, R15, R16, R2 ;  /* 0x000000100f047225 */ /* 0x000fc80007800002 */
[----:B------:R-:W-:-:S04]  /*12f60*/  IMAD.WIDE.U32 R2, R15, R15, RZ ;  /* 0x0000000f0f027225 */ /* 0x000fc800078e00ff */
[----:B------:R-:W-:Y:S01]  /*12f70*/  IMAD.X R7, RZ, RZ, RZ, P0 ;  /* 0x000000ffff077224 */ /* 0x000fe200000e06ff */
[----:B------:R-:W-:Y:S01]  /*12f80*/  IADD3 R8, P0, PT, R3, R4, RZ ;  /* 0x0000000403087210 */ /* 0x000fe20007f1e0ff */
[----:B------:R-:W-:Y:S02]  /*12f90*/  IMAD.MOV.U32 R6, RZ, RZ, R5 ;  /* 0x000000ffff067224 */ /* 0x000fe400078e0005 */
[----:B------:R-:W-:-:S04]  /*12fa0*/  IMAD.WIDE.U32 R26, R13, R15, RZ ;  /* 0x0000000f0d1a7225 */ /* 0x000fc800078e00ff */
[----:B------:R-:W-:-:S04]  /*12fb0*/  IMAD.WIDE.U32.X R4, R16, R16, R6, P0 ;  /* 0x0000001010047225 */ /* 0x000fc800000e0406 */
[----:B------:R-:W-:-:S04]  /*12fc0*/  IMAD.WIDE.U32 R30, P1, R13, R15, R28 ;  /* 0x0000000f0d1e7225 */ /* 0x000fc8000782001c */
[----:B------:R-:W-:-:S04]  /*12fd0*/  IMAD.WIDE.U32 R28, R10, R15, R4 ;  /* 0x0000000f0a1c7225 */ /* 0x000fc800078e0004 */
[----:B------:R-:W-:Y:S02]  /*12fe0*/  IMAD.IADD R61, R29, 0x1, R30 ;  /* 0x000000011d3d7824 */ /* 0x000fe400078e021e */
[----:B------:R-:W-:Y:S02]  /*12ff0*/  IMAD.MOV.U32 R60, RZ, RZ, R28 ;  /* 0x000000ffff3c7224 */ /* 0x000fe400078e001c */
[----:B------:R-:W-:-:S04]  /*13000*/  IMAD.WIDE.U32 R6, R10, R15, RZ ;  /* 0x0000000f0a067225 */ /* 0x000fc800078e00ff */
[----:B------:R-:W-:-:S04]  /*13010*/  IMAD.WIDE.U32 R26, P0, R10, R16, R26 ;  /* 0x000000100a1a7225 */ /* 0x000fc8000780001a */
[----:B------:R-:W-:Y:S01]  /*13020*/  IMAD.WIDE.U32 R58, R10, R15, R60 ;  /* 0x0000000f0a3a7225 */ /* 0x000fe200078e003c */
[----:B------:R-:W-:-:S03]  /*13030*/  IADD3 RZ, P2, PT, R7, R26, RZ ;  /* 0x0000001a07ff7210 */ /* 0x000fc60007f5e0ff */
[----:B------:R-:W-:-:S04]  /*13040*/  IMAD.WIDE.U32 R56, R15, R10, RZ ;  /* 0x0000000a0f387225 */ /* 0x000fc800078e00ff */
[----:B------:R-:W-:Y:S01]  /*13050*/  IMAD.X R7, RZ, RZ, RZ, P0 ;  /* 0x000000ffff077224 */ /* 0x000fe200000e06ff */
[----:B------:R-:W-:Y:S01]  /*13060*/  ISETP.GE.U32.AND P0, PT, R28, R4, PT ;  /* 0x000000041c00720c */ /* 0x000fe20003f06070 */
[----:B------:R-:W-:Y:S01]  /*13070*/  IMAD.X R29, RZ, RZ, RZ, P1 ;  /* 0x000000ffff1d7224 */ /* 0x000fe200008e06ff */
[----:B------:R-:W-:Y:S01]  /*13080*/  ISETP.GE.U32.AND P1, PT, R58, R28, PT ;  /* 0x0000001c3a00720c */ /* 0x000fe20003f26070 */
[C---:B------:R-:W-:Y:S01]  /*13090*/  IMAD.IADD R0, R30.reuse, 0x1, R59 ;  /* 0x000000011e007824 */ /* 0x040fe200078e023b */
[----:B------:R-:W-:Y:S01]  /*130a0*/  IADD3 RZ, P3, PT, R30, R57, RZ ;  /* 0x000000391eff7210 */ /* 0x000fe20007f7e0ff */
[----:B------:R-:W-:Y:S01]  /*130b0*/  IMAD.MOV.U32 R6, RZ, RZ, R27 ;  /* 0x000000ffff067224 */ /* 0x000fe200078e001b */
[----:B------:R-:W-:Y:S01]  /*130c0*/  ISETP.GE.U32.AND.EX P0, PT, R61, R5, PT, P0 ;  /* 0x000000053d00720c */ /* 0x000fe20003f06100 */
[----:B------:R-:W-:Y:S01]  /*130d0*/  IMAD.MOV.U32 R28, RZ, RZ, R31 ;  /* 0x000000ffff1c7224 */ /* 0x000fe200078e001f */
[----:B------:R-:W-:Y:S01]  /*130e0*/  ISETP.GE.U32.AND.EX P1, PT, R0, R61, PT, P1 ;  /* 0x0000003d0000720c */ /* 0x000fe20003f26110 */
[----:B------:R-:W-:Y:S01]  /*130f0*/  IMAD.WIDE.U32.X R4, R13, R16, R6, P2 ;  /* 0x000000100d047225 */ /* 0x000fe200010e0406 */
[----:B------:R-:W-:-:S02]  /*13100*/  SEL R7, RZ, 0x1, P0 ;  /* 0x00000001ff077807 */ /* 0x000fc40000000000 */
[----:B------:R-:W-:Y:S01]  /*13110*/  SEL R3, RZ, 0x1, P1 ;  /* 0x00000001ff037807 */ /* 0x000fe20000800000 */
[----:B------:R-:W-:Y:S01]  /*13120*/  IMAD.WIDE.U32.X R28, R13, R16, R28, P3 ;  /* 0x000000100d1c7225 */ /* 0x000fe200018e041c */
[----:B------:R-:W-:-:S03]  /*13130*/  IADD3 R6, P0, PT, R7, R4, RZ ;  /* 0x0000000407067210 */ /* 0x000fc60007f1e0ff */
[----:B------:R-:W-:Y:S01]  /*13140*/  IMAD.WIDE.U32 R26, R16, R11, RZ ;  /* 0x0000000b101a7225 */ /* 0x000fe200078e00ff */
[----:B------:R-:W-:-:S03]  /*13150*/  IADD3 R3, P1, PT, R3, R28, RZ ;  /* 0x0000001c03037210 */ /* 0x000fc60007f3e0ff */
[----:B------:R-:W-:Y:S02]  /*13160*/  IMAD.X R7, RZ, RZ, R5, P0 ;  /* 0x000000ffff077224 */ /* 0x000fe400000e0605 */
[----:B------:R-:W-:Y:S02]  /*13170*/  IMAD.X R17, RZ, RZ, R29, P1 ;  /* 0x000000ffff117224 */ /* 0x000fe400008e061d */
[----:B------:R-:W-:-:S04]  /*13180*/  IMAD.WIDE.U32 R28, R14, R15, RZ ;  /* 0x0000000f0e1c7225 */ /* 0x000fc800078e00ff */
[----:B------:R-:W-:-:S04]  /*13190*/  IMAD.WIDE.U32 R60, R11, R15, R6 ;  /* 0x0000000f0b3c7225 */ /* 0x000fc800078e0006 */
[----:B------:R-:W-:-:S04]  /*131a0*/  IMAD.WIDE.U32 R26, P2, R14, R15, R26 ;  /* 0x0000000f0e1a7225 */ /* 0x000fc8000784001a */
[----:B------:R-:W-:-:S04]  /*131b0*/  IMAD.WIDE.U32 R30, R13, R10, RZ ;  /* 0x0000000a0d1e7225 */ /* 0x000fc800078e00ff */
[----:B------:R-:W-:Y:S01]  /*131c0*/  IMAD.WIDE.U32 R56, P1, R11, R16, R28 ;  /* 0x000000100b387225 */ /* 0x000fe2000782001c */
[----:B------:R-:W-:-:S03]  /*131d0*/  IADD3 R28, P0, PT, R3, R60, RZ ;  /* 0x0000003c031c7210 */ /* 0x000fc60007f1e0ff */
[----:B------:R-:W-:Y:S01]  /*131e0*/  IMAD.IADD R59, R61, 0x1, R26 ;  /* 0x000000013d3b7824 */ /* 0x000fe200078e021a */
[----:B------:R-:W-:Y:S01]  /*131f0*/  ISETP.NE.U32.AND P5, PT, R28, RZ, PT ;  /* 0x000000ff1c00720c */ /* 0x000fe20003fa5070 */
[----:B------:R-:W-:-:S04]  /*13200*/  IMAD.WIDE.U32 R62, R10, R10, RZ ;  /* 0x0000000a0a3e7225 */ /* 0x000fc800078e00ff */
[----:B------:R-:W-:-:S04]  /*13210*/  IMAD.WIDE.U32 R30, P4, R10, R13, R30 ;  /* 0x0000000d0a1e7225 */ /* 0x000fc8000788001e */
[----:B------:R-:W-:Y:S01]  /*13220*/  IMAD.X R29, R17, 0x1, R59, P0 ;  /* 0x00000001111d7824 */ /* 0x000fe200000e063b */
[----:B------:R-:W-:Y:S01]  /*13230*/  IADD3 RZ, P6, PT, R63, R30, RZ ;  /* 0x0000001e3fff7210 */ /* 0x000fe20007fde0ff */
[----:B------:R-:W-:Y:S01]  /*13240*/  IMAD.WIDE.U32 R4, R11, R15, RZ ;  /* 0x0000000f0b047225 */ /* 0x000fe200078e00ff */
[----:B------:R-:W-:Y:S02]  /*13250*/  ISETP.NE.U32.AND P0, PT, R3, RZ, PT ;  /* 0x000000ff0300720c */ /* 0x000fe40003f05070 */
[----:B------:R-:W-:Y:S01]  /*13260*/  ISETP.NE.AND.EX P5, PT, R29, RZ, PT, P5 ;  /* 0x000000ff1d00720c */ /* 0x000fe20003fa5350 */
[----:B------:R-:W-:Y:S01]  /*13270*/  IMAD.WIDE.U32 R62, R15, R11, RZ ;  /* 0x0000000b0f3e7225 */ /* 0x000fe200078e00ff */
[----:B------:R-:W-:Y:S02]  /*13280*/  IADD3 RZ, P3, PT, R5, R56, RZ ;  /* 0x0000003805ff7210 */ /* 0x000fe40007f7e0ff */
[----:B------:R-:W-:Y:S01]  /*13290*/  ISETP.NE.AND.EX P0, PT, R17, RZ, !P5, P0 ;  /* 0x000000ff1100720c */ /* 0x000fe20006f05300 */
[----:B------:R-:W-:Y:S01]  /*132a0*/  IMAD.X R65, RZ, RZ, RZ, P1 ;  /* 0x000000ffff417224 */ /* 0x000fe200008e06ff */
[----:B------:R-:W-:Y:S01]  /*132b0*/  ISETP.GE.U32.AND P1, PT, R60, R6, PT ;  /* 0x000000063c00720c */ /* 0x000fe20003f26070 */
[----:B------:R-:W-:Y:S01]  /*132c0*/  IMAD.MOV.U32 R64, RZ, RZ, R57 ;  /* 0x000000ffff407224 */ /* 0x000fe200078e0039 */
[----:B------:R-:W-:Y:S01]  /*132d0*/  IADD3 RZ, P5, PT, R26, R63, RZ ;  /* 0x0000003f1aff7210 */ /* 0x000fe20007fbe0ff */
[----:B------:R-:W-:Y:S01]  /*132e0*/  IMAD R3, R8, 0x18f5a7c5, RZ ;  /* 0x18f5a7c508037824 */ /* 0x000fe200078e02ff */
[----:B------:R-:W-:Y:S01]  /*132f0*/  ISETP.GE.U32.AND.EX P1, PT, R59, R7, PT, P1 ;  /* 0x000000073b00720c */ /* 0x000fe20003f26110 */
[----:B------:R-:W-:-:S04]  /*13300*/  IMAD.WIDE.U32 R4, R2, 0x18f5a7c5, RZ ;  /* 0x18f5a7c502047825 */ /* 0x000fc800078e00ff */
[----:B------:R-:W-:-:S04]  /*13310*/  IMAD.WIDE.U32 R62, R10, R10, R28 ;  /* 0x0000000a0a3e7225 */ /* 0x000fc800078e001c */
[----:B------:R-:W-:Y:S01]  /*13320*/  IMAD R17, R2, 0x4b0d7b56, R3 ;  /* 0x4b0d7b5602117824 */ /* 0x000fe200078e0203 */
[----:B------:R-:W-:Y:S01]  /*13330*/  SEL R3, RZ, 0x1, P1 ;  /* 0x00000001ff037807 */ /* 0x000fe20000800000 */
[----:B------:R-:W-:Y:S01]  /*13340*/  IMAD.WIDE.U32.X R6, R14, R16, R64, P3 ;  /* 0x000000100e067225 */ /* 0x000fe200018e0440 */
[----:B------:R-:W-:-:S03]  /*13350*/  ISETP.LT.U32.AND P1, PT, R62, R28, PT ;  /* 0x0000001c3e00720c */ /* 0x000fc60003f21070 */
[----:B------:R-:W-:Y:S01]  /*13360*/  IMAD.IADD R63, R30, 0x1, R63 ;  /* 0x000000011e3f7824 */ /* 0x000fe200078e023f */
[----:B------:R-:W-:Y:S01]  /*13370*/  IADD3 R6, P3, PT, R3, R6, RZ ;  /* 0x0000000603067210 */ /* 0x000fe20007f7e0ff */
[----:B------:R-:W-:-:S03]  /*13380*/  IMAD.WIDE.U32 R60, R4, R22, RZ ;  /* 0x00000016043c7225 */ /* 0x000fc600078e00ff */
[----:B------:R-:W-:Y:S01]  /*13390*/  ISETP.LT.U32.OR.EX P0, PT, R63, R29, P0, P1 ;  /* 0x0000001d3f00720c */ /* 0x000fe20000701510 */
[----:B------:R-:W-:Y:S01]  /*133a0*/  IMAD.IADD R64, R5, 0x1, R17 ;  /* 0x0000000105407824 */ /* 0x000fe200078e0211 */
[----:B------:R-:W-:Y:S01]  /*133b0*/  LOP3.LUT R3, RZ, R60, RZ, 0x33, !PT ;  /* 0x0000003cff037212 */ /* 0x000fe200078e33ff */
[----:B------:R-:W-:Y:S01]  /*133c0*/  IMAD.X R57, RZ, RZ, RZ, P4 ;  /* 0x000000ffff397224 */ /* 0x000fe200020e06ff */
[----:B------:R-:W-:Y:S01]  /*133d0*/  SEL R5, RZ, 0x1, !P0 ;  /* 0x00000001ff057807 */ /* 0x000fe20004000000 */
[----:B------:R-:W-:Y:S02]  /*133e0*/  IMAD.MOV.U32 R56, RZ, RZ, R31 ;  /* 0x000000ffff387224 */ /* 0x000fe400078e001f */
[----:B------:R-:W-:-:S04]  /*133f0*/  IMAD.WIDE.U32 R66, R64, R22, RZ ;  /* 0x0000001640427225 */ /* 0x000fc800078e00ff */
[----:B------:R-:W-:-:S04]  /*13400*/  IMAD.WIDE.U32 R30, R16, R9, RZ ;  /* 0x00000009101e7225 */ /* 0x000fc800078e00ff */
[----:B------:R-:W-:Y:S01]  /*13410*/  IMAD.X R7, RZ, RZ, R7, P3 ;  /* 0x000000ffff077224 */ /* 0x000fe200018e0607 */
[----:B------:R-:W-:Y:S01]  /*13420*/  ISETP.GT.U32.AND P3, PT, R2, R3, PT ;  /* 0x000000030200720c */ /* 0x000fe20003f64070 */
[----:B------:R-:W-:-:S04]  /*13430*/  IMAD.WIDE.U32.X R68, R13, R13, R56, P6 ;  /* 0x0000000d0d447225 */ /* 0x000fc800030e0438 */
[----:B------:R-:W-:Y:S01]  /*13440*/  IMAD.WIDE.U32 R28, P1, R4, R23, R66 ;  /* 0x00000017041c7225 */ /* 0x000fe20007820042 */
[----:B------:R-:W-:-:S03]  /*13450*/  IADD3 R5, P0, PT, R5, R68, RZ ;  /* 0x0000004405057210 */ /* 0x000fc60007f1e0ff */
[----:B------:R-:W-:Y:S01]  /*13460*/  IMAD.WIDE.U32 R2, R9, R15, R6 ;  /* 0x0000000f09027225 */ /* 0x000fe200078e0006 */
[----:B------:R-:W-:-:S03]  /*13470*/  IADD3 R59, P6, PT, R61, R28, RZ ;  /* 0x0000001c3d3b7210 */ /* 0x000fc60007fde0ff */
[----:B------:R-:W-:-:S04]  /*13480*/  IMAD.WIDE.U32 R30, P4, R12, R15, R30 ;  /* 0x0000000f0c1e7225 */ /* 0x000fc8000788001e */
[----:B------:R-:W-:Y:S01]  /*13490*/  IMAD.X R67, RZ, RZ, RZ, P2 ;  /* 0x000000ffff437224 */ /* 0x000fe200010e06ff */
[----:B------:R-:W-:Y:S01]  /*134a0*/  IADD3 R60, P2, PT, R5, R2, RZ ;  /* 0x00000002053c7210 */ /* 0x000fe20007f5e0ff */
[----:B------:R-:W-:Y:S02]  /*134b0*/  IMAD.X R28, RZ, RZ, R69, P0 ;  /* 0x000000ffff1c7224 */ /* 0x000fe400000e0645 */
[----:B------:R-:W-:Y:S02]  /*134c0*/  IMAD.IADD R17, R3, 0x1, R30 ;  /* 0x0000000103117824 */ /* 0x000fe400078e021e */
[----:B------:R-:W-:Y:S01]  /*134d0*/  IMAD.X R69, RZ, RZ, RZ, P1 ;  /* 0x000000ffff457224 */ /* 0x000fe200008e06ff */
[----:B------:R-:W-:Y:S01]  /*134e0*/  ISETP.NE.U32.AND P1, PT, R5, RZ, PT ;  /* 0x000000ff0500720c */ /* 0x000fe20003f25070 */
[----:B------:R-:W-:Y:S01]  /*134f0*/  IMAD.WIDE.U32 R56, R11, R15, R62 ;  /* 0x0000000f0b387225 */ /* 0x000fe200078e003e */
[----:B------:R-:W-:-:S03]  /*13500*/  LOP3.LUT R5, RZ, R59, RZ, 0x33, !PT ;  /* 0x0000003bff057212 */ /* 0x000fc600078e33ff */
[----:B------:R-:W-:Y:S01]  /*13510*/  IMAD.X R61, R28, 0x1, R17, P2 ;  /* 0x000000011c3d7824 */ /* 0x000fe200010e0611 */
[----:B------:R-:W-:Y:S01]  /*13520*/  ISETP.NE.U32.AND P2, PT, R60, RZ, PT ;  /* 0x000000ff3c00720c */ /* 0x000fe20003f45070 */
[----:B------:R-:W-:Y:S01]  /*13530*/  IMAD.IADD R3, R26, 0x1, R57 ;  /* 0x000000011a037824 */ /* 0x000fe200078e0239 */
[----:B------:R-:W-:Y:S01]  /*13540*/  ISETP.GE.U32.AND P0, PT, R56, R62, PT ;  /* 0x0000003e3800720c */ /* 0x000fe20003f06070 */
[----:B------:R-:W-:Y:S01]  /*13550*/  IMAD.MOV.U32 R68, RZ, RZ, R29 ;  /* 0x000000ffff447224 */ /* 0x000fe200078e001d */
[----:B------:R-:W-:Y:S01]  /*13560*/  ISETP.GT.U32.AND.EX P3, PT, R8, R5, PT, P3 ;  /* 0x000000050800720c */ /* 0x000fe20003f64130 */
[----:B------:R-:W-:Y:S01]  /*13570*/  IMAD.MOV.U32 R66, RZ, RZ, R27 ;  /* 0x000000ffff427224 */ /* 0x000fe200078e001b */
[----:B------:R-:W-:Y:S01]  /*13580*/  ISETP.NE.AND.EX P2, PT, R61, RZ, PT, P2 ;  /* 0x000000ff3d00720c */ /* 0x000fe20003f45320 */
[----:B------:R-:W-:Y:S01]  /*13590*/  IMAD.WIDE.U32 R26, R13, R11, RZ ;  /* 0x0000000b0d1a7225 */ /* 0x000fe200078e00ff */
[----:B------:R-:W-:Y:S02]  /*135a0*/  ISETP.GE.U32.AND.EX P0, PT, R3, R63, PT, P0 ;  /* 0x0000003f0300720c */ /* 0x000fe40003f06100 */
[----:B------:R-:W-:Y:S01]  /*135b0*/  SEL R59, RZ, 0x1, !P3 ;  /* 0x00000001ff3b7807 */ /* 0x000fe20005800000 */
[----:B------:R-:W-:Y:S01]  /*135c0*/  IMAD.WIDE.U32.X R68, R64, R23, R68, P6 ;  /* 0x0000001740447225 */ /* 0x000fe200030e0444 */
[----:B------:R-:W-:-:S02]  /*135d0*/  ISETP.NE.AND.EX P2, PT, R28, RZ, !P2, P1 ;  /* 0x000000ff1c00720c */ /* 0x000fc40005745310 */
[----:B------:R-:W-:Y:S01]  /*135e0*/  SEL R57, RZ, 0x1, P0 ;  /* 0x00000001ff397807 */ /* 0x000fe20000000000 */
[----:B------:R-:W-:Y:S01]  /*135f0*/  IMAD.WIDE.U32 R28, P1, R14, R10, R26 ;  /* 0x0000000a0e1c7225 */ /* 0x000fe2000782001a */
[----:B------:R-:W-:-:S03]  /*13600*/  IADD3 R59, P3, PT, R59, R68, RZ ;  /* 0x000000443b3b7210 */ /* 0x000fc60007f7e0ff */
[----:B------:R-:W-:-:S04]  /*13610*/  IMAD.WIDE.U32.X R62, R14, R16, R66, P5 ;  /* 0x000000100e3e7225 */ /* 0x000fc800028e0442 */
[----:B------:R-:W-:Y:S01]  /*13620*/  IMAD.WIDE.U32 R26, R11, R10, R60 ;  /* 0x0000000a0b1a7225 */ /* 0x000fe200078e003c */
[----:B------:R-:W-:-:S03]  /*13630*/  IADD3 R57, P5, PT, R57, R62, RZ ;  /* 0x0000003e39397210 */ /* 0x000fc60007fbe0ff */
[----:B------:R-:W-:Y:S01]  /*13640*/  IMAD.WIDE.U32 R66, R14, R10, RZ ;  /* 0x0000000a0e427225 */ /* 0x000fe200078e00ff */
[----:B------:R-:W-:-:S03]  /*13650*/  ISETP.LT.U32.AND P0, PT, R26, R60, PT ;  /* 0x0000003c1a00720c */ /* 0x000fc60003f01070 */
[----:B------:R-:W-:Y:S02]  /*13660*/  IMAD.IADD R5, R27, 0x1, R28 ;  /* 0x000000011b057824 */ /* 0x000fe400078e021c */
[----:B------:R-:W-:Y:S01]  /*13670*/  IMAD.X R27, RZ, RZ, R69, P3 ;  /* 0x000000ffff1b7224 */ /* 0x000fe200018e0645 */
[----:B------:R-:W-:Y:S01]  /*13680*/  IADD3 R62, P3, PT, R59, R58, RZ ;  /* 0x0000003a3b3e7210 */ /* 0x000fe20007f7e0ff */
[----:B------:R-:W-:Y:S01]  /*13690*/  IMAD.X R8, RZ, RZ, R63, P5 ;  /* 0x000000ffff087224 */ /* 0x000fe200028e063f */
[----:B------:R-:W-:Y:S01]  /*136a0*/  ISETP.LT.U32.OR.EX P2, PT, R5, R61, P2, P0 ;  /* 0x0000003d0500720c */ /* 0x000fe20001741500 */
[----:B------:R-:W-:Y:S01]  /*136b0*/  IMAD.WIDE.U32 R70, R64, R18, RZ ;  /* 0x0000001240467225 */ /* 0x000fe200078e00ff */
[----:B------:R-:W-:Y:S02]  /*136c0*/  ISETP.NE.U32.AND P6, PT, R62, RZ, PT ;  /* 0x000000ff3e00720c */ /* 0x000fe40003fc5070 */
[----:B------:R-:W-:Y:S01]  /*136d0*/  ISETP.NE.U32.AND P0, PT, R59, RZ, PT ;  /* 0x000000ff3b00720c */ /* 0x000fe20003f05070 */
[----:B------:R-:W-:Y:S01]  /*136e0*/  IMAD.WIDE.U32 R66, P5, R11, R13, R66 ;  /* 0x0000000d0b427225 */ /* 0x000fe200078a0042 */
[----:B------:R-:W-:-:S03]  /*136f0*/  SEL R65, RZ, 0x1, !P2 ;  /* 0x00000001ff417807 */ /* 0x000fc60005000000 */
[----:B------:R-:W-:Y:S02]  /*13700*/  IMAD.X R63, R27, 0x1, R0, P3 ;  /* 0x000000011b3f7824 */ /* 0x000fe400018e0600 */
[----:B------:R-:W-:-:S03]  /*13710*/  IMAD.WIDE.U32 R60, R11, R10, RZ ;  /* 0x0000000a0b3c7225 */ /* 0x000fc600078e00ff */
[----:B------:R-:W-:Y:S01]  /*13720*/  ISETP.NE.AND.EX P6, PT, R63, RZ, PT, P6 ;  /* 0x000000ff3f00720c */ /* 0x000fe20003fc5360 */
[----:B------:R-:W-:Y:S01]  /*13730*/  IMAD.X R69, RZ, RZ, RZ, P5 ;  /* 0x000000ffff457224 */ /* 0x000fe200028e06ff */
[----:B------:R-:W-:Y:S01]  /*13740*/  IADD3 RZ, P3, PT, R61, R66, RZ ;  /* 0x000000423dff7210 */ /* 0x000fe20007f7e0ff */
[----:B------:R-:W-:Y:S01]  /*13750*/  IMAD.WIDE.U32 R70, P5, R4, R19, R70 ;  /* 0x0000001304467225 */ /* 0x000fe200078a0046 */
[----:B------:R-:W-:-:S03]  /*13760*/  ISETP.NE.AND.EX P0, PT, R27, RZ, !P6, P0 ;  /* 0x000000ff1b00720c */ /* 0x000fc60007705300 */
[----:B------:R-:W-:-:S04]  /*13770*/  IMAD.WIDE.U32 R58, R4, R18, R62 ;  /* 0x00000012043a7225 */ /* 0x000fc800078e003e */
[----:B------:R-:W-:Y:S01]  /*13780*/  IMAD.X R61, RZ, RZ, RZ, P5 ;  /* 0x000000ffff3d7224 */ /* 0x000fe200028e06ff */
[----:B------:R-:W-:Y:S01]  /*13790*/  ISETP.LT.U32.AND P5, PT, R58, R62, PT ;  /* 0x0000003e3a00720c */ /* 0x000fe20003fa1070 */
[----:B------:R-:W-:Y:S02]  /*137a0*/  IMAD.IADD R0, R70, 0x1, R59 ;  /* 0x0000000146007824 */ /* 0x000fe400078e023b */
[----:B------:R-:W-:-:S03]  /*137b0*/  IMAD.WIDE.U32 R72, R4, R18, RZ ;  /* 0x0000001204487225 */ /* 0x000fc600078e00ff */
[----:B------:R-:W-:Y:S01]  /*137c0*/  ISETP.LT.U32.OR.EX P5, PT, R0, R63, P0, P5 ;  /* 0x0000003f0000720c */ /* 0x000fe200007a1550 */
[----:B------:R-:W-:Y:S01]  /*137d0*/  IMAD.MOV.U32 R68, RZ, RZ, R67 ;  /* 0x000000ffff447224 */ /* 0x000fe200078e0043 */
[----:B------:R-:W-:Y:S01]  /*137e0*/  IADD3 RZ, P6, PT, R73, R70, RZ ;  /* 0x0000004649ff7210 */ /* 0x000fe20007fde0ff */
[----:B------:R-:W-:Y:S01]  /*137f0*/  IMAD.MOV.U32 R60, RZ, RZ, R71 ;  /* 0x000000ffff3c7224 */ /* 0x000fe200078e0047 */
[C---:B------:R-:W-:Y:S01]  /*13800*/  ISETP.NE.U32.AND P0, PT, R57.reuse, RZ, PT ;  /* 0x000000ff3900720c */ /* 0x040fe20003f05070 */
[----:B------:R-:W-:Y:S01]  /*13810*/  IMAD.WIDE.U32.X R62, R14, R13, R68, P3 ;  /* 0x0000000d0e3e7225 */ /* 0x000fe200018e0444 */
[----:B------:R-:W-:-:S03]  /*13820*/  IADD3 R26, P3, PT, R57, R26, RZ ;  /* 0x0000001a391a7210 */ /* 0x000fc60007f7e0ff */
[----:B------:R-:W-:Y:S01]  /*13830*/  IMAD.WIDE.U32.X R66, R64, R19, R60, P6 ;  /* 0x0000001340427225 */ /* 0x000fe200030e043c */
[----:B------:R-:W-:-:S03]  /*13840*/  ISETP.NE.U32.AND P6, PT, R26, RZ, PT ;  /* 0x000000ff1a00720c */ /* 0x000fc60003fc5070 */
[----:B------:R-:W-:Y:S01]  /*13850*/  IMAD.X R27, R8, 0x1, R5, P3 ;  /* 0x00000001081b7824 */ /* 0x000fe200018e0605 */
[----:B------:R-:W-:Y:S01]  /*13860*/  SEL R5, RZ, 0x1, !P5 ;  /* 0x00000001ff057807 */ /* 0x000fe20006800000 */
[----:B------:R-:W-:-:S03]  /*13870*/  IMAD.WIDE.U32 R70, R12, R15, RZ ;  /* 0x0000000f0c467225 */ /* 0x000fc600078e00ff */
[----:B------:R-:W-:Y:S01]  /*13880*/  ISETP.NE.AND.EX P2, PT, R27, RZ, PT, P6 ;  /* 0x000000ff1b00720c */ /* 0x000fe20003f45360 */
[----:B------:R-:W-:Y:S01]  /*13890*/  IMAD.WIDE.U32 R68, R9, R15, RZ ;  /* 0x0000000f09447225 */ /* 0x000fe200078e00ff */
[----:B------:R-:W-:Y:S02]  /*138a0*/  IADD3 R5, P5, PT, R5, R66, RZ ;  /* 0x0000004205057210 */ /* 0x000fe40007fbe0ff */
[----:B------:R-:W-:Y:S01]  /*138b0*/  ISETP.NE.AND.EX P0, PT, R8, RZ, !P2, P0 ;  /* 0x000000ff0800720c */ /* 0x000fe20005705300 */
[----:B------:R-:W-:Y:S01]  /*138c0*/  IMAD.WIDE.U32 R60, P3, R9, R16, R70 ;  /* 0x00000010093c7225 */ /* 0x000fe20007860046 */
[----:B------:R-:W-:-:S03]  /*138d0*/  IADD3 R65, P6, PT, R65, R62, RZ ;  /* 0x0000003e41417210 */ /* 0x000fc60007fde0ff */
[----:B------:R-:W-:Y:S01]  /*138e0*/  IMAD.X R8, RZ, RZ, R67, P5 ;  /* 0x000000ffff087224 */ /* 0x000fe200028e0643 */
[----:B------:R-:W-:Y:S01]  /*138f0*/  IADD3 R62, P5, PT, R5, R56, RZ ;  /* 0x00000038053e7210 */ /* 0x000fe20007fbe0ff */
[----:B------:R-:W-:Y:S01]  /*13900*/  IMAD.X R59, RZ, RZ, R63, P6 ;  /* 0x000000ffff3b7224 */ /* 0x000fe200030e063f */
[----:B------:R-:W-:Y:S01]  /*13910*/  IADD3 RZ, P2, PT, R69, R60, RZ ;  /* 0x0000003c45ff7210 */ /* 0x000fe20007f5e0ff */
[----:B------:R-:W-:-:S04]  /*13920*/  IMAD.WIDE.U32 R70, R64, R20, RZ ;  /* 0x0000001440467225 */ /* 0x000fc800078e00ff */
[----:B------:R-:W-:Y:S01]  /*13930*/  IMAD.X R63, R8, 0x1, R3, P5 ;  /* 0x00000001083f7824 */ /* 0x000fe200028e0603 */
[----:B------:R-:W-:Y:S01]  /*13940*/  ISETP.NE.U32.AND P5, PT, R62, RZ, PT ;  /* 0x000000ff3e00720c */ /* 0x000fe20003fa5070 */
[----:B------:R-:W-:-:S03]  /*13950*/  IMAD.WIDE.U32 R56, R10, R11, RZ ;  /* 0x0000000b0a387225 */ /* 0x000fc600078e00ff */
[----:B------:R-:W-:Y:S01]  /*13960*/  ISETP.NE.AND.EX P5, PT, R63, RZ, PT, P5 ;  /* 0x000000ff3f00720c */ /* 0x000fe20003fa5350 */
[----:B------:R-:W-:Y:S01]  /*13970*/  IMAD.X R67, RZ, RZ, RZ, P3 ;  /* 0x000000ffff437224 */ /* 0x000fe200018e06ff */
[----:B------:R-:W-:Y:S01]  /*13980*/  IADD3 RZ, P3, PT, R28, R57, RZ ;  /* 0x000000391cff7210 */ /* 0x000fe20007f7e0ff */
[----:B------:R-:W-:Y:S01]  /*13990*/  IMAD.X R3, RZ, RZ, RZ, P1 ;  /* 0x000000ffff037224 */ /* 0x000fe200008e06ff */
[----:B------:R-:W-:Y:S01]  /*139a0*/  ISETP.NE.U32.AND P1, PT, R5, RZ, PT ;  /* 0x000000ff0500720c */ /* 0x000fe20003f25070 */
[----:B------:R-:W-:Y:S02]  /*139b0*/  IMAD.MOV.U32 R66, RZ, RZ, R61 ;  /* 0x000000ffff427224 */ /* 0x000fe400078e003d */
[----:B------:R-:W-:Y:S01]  /*139c0*/  IMAD.WIDE.U32 R68, R4, R20, RZ ;  /* 0x0000001404447225 */ /* 0x000fe200078e00ff */
[----:B------:R-:W-:-:S03]  /*139d0*/  ISETP.NE.AND.EX P1, PT, R8, RZ, !P5, P1 ;  /* 0x000000ff0800720c */ /* 0x000fc60006f25310 */
[----:B------:R-:W-:-:S04]  /*139e0*/  IMAD.WIDE.U32 R70, P6, R4, R21, R70 ;  /* 0x0000001504467225 */ /* 0x000fc800078c0046 */
[----:B------:R-:W-:Y:S01]  /*139f0*/  IMAD.WIDE.U32 R56, R4, R20, R62 ;  /* 0x0000001404387225 */ /* 0x000fe200078e003e */
[----:B------:R-:W-:-:S03]  /*13a00*/  IADD3 RZ, P5, PT, R69, R70, RZ ;  /* 0x0000004645ff7210 */ /* 0x000fc60007fbe0ff */
[----:B------:R-:W-:Y:S01]  /*13a10*/  IMAD.WIDE.U32.X R60, R12, R16, R66, P2 ;  /* 0x000000100c3c7225 */ /* 0x000fe200010e0442 */
[----:B------:R-:W-:-:S03]  /*13a20*/  ISETP.GE.U32.AND P2, PT, R2, R6, PT ;  /* 0x000000060200720c */ /* 0x000fc60003f46070 */
[----:B------:R-:W-:Y:S01]  /*13a30*/  IMAD.X R69, RZ, RZ, RZ, P6 ;  /* 0x000000ffff457224 */ /* 0x000fe200030e06ff */
[----:B------:R-:W-:Y:S01]  /*13a40*/  ISETP.LT.U32.AND P6, PT, R56, R62, PT ;  /* 0x0000003e3800720c */ /* 0x000fe20003fc1070 */
[----:B------:R-:W-:Y:S01]  /*13a50*/  IMAD.IADD R5, R70, 0x1, R57 ;  /* 0x0000000146057824 */ /* 0x000fe200078e0239 */
[----:B------:R-:W-:Y:S01]  /*13a60*/  ISETP.GE.U32.AND.EX P2, PT, R17, R7, PT, P2 ;  /* 0x000000071100720c */ /* 0x000fe20003f46120 */
[----:B------:R-:W-:Y:S02]  /*13a70*/  IMAD.MOV.U32 R68, RZ, RZ, R71 ;  /* 0x000000ffff447224 */ /* 0x000fe400078e0047 */
[C---:B------:R-:W-:Y:S01]  /*13a80*/  IMAD.WIDE.U32 R70, R64.reuse, R24, RZ ;  /* 0x0000001840467225 */ /* 0x040fe200078e00ff */
[----:B------:R-:W-:Y:S02]  /*13a90*/  ISETP.LT.U32.OR.EX P6, PT, R5, R63, P1, P6 ;  /* 0x0000003f0500720c */ /* 0x000fe40000fc1560 */
[----:B------:R-:W-:Y:S01]  /*13aa0*/  SEL R2, RZ, 0x1, P2 ;  /* 0x00000001ff027807 */ /* 0x000fe20001000000 */
[----:B------:R-:W-:Y:S01]  /*13ab0*/  IMAD.WIDE.U32.X R68, R64, R21, R68, P5 ;  /* 0x0000001540447225 */ /* 0x000fe200028e0444 */
[----:B------:R-:W-:-:S02]  /*13ac0*/  SEL R17, RZ, 0x1, !P6 ;  /* 0x00000001ff117807 */ /* 0x000fc40007000000 */
[----:B------:R-:W-:Y:S01]  /*13ad0*/  IADD3 R60, P5, P6, R65, R60, R2 ;  /* 0x0000003c413c7210 */ /* 0x000fe20007ebe002 */
[----:B------:R-:W-:-:S03]  /*13ae0*/  IMAD.WIDE.U32 R62, R15, R9, RZ ;  /* 0x000000090f3e7225 */ /* 0x000fc600078e00ff */
[----:B------:R-:W-:Y:S01]  /*13af0*/  IADD3.X R61, PT, PT, R59, R61, RZ, P5, P6 ;  /* 0x0000003d3b3d7210 */ /* 0x000fe20002fec4ff */
[----:B------:R-:W-:Y:S01]  /*13b00*/  IMAD.MOV.U32 R2, RZ, RZ, R29 ;  /* 0x000000ffff027224 */ /* 0x000fe200078e001d */
[----:B------:R-:W-:Y:S01]  /*13b10*/  IADD3 RZ, P2, PT, R30, R63, RZ ;  /* 0x0000003f1eff7210 */ /* 0x000fe20007f5e0ff */
[----:B------:R-:W-:Y:S01]  /*13b20*/  IMAD.WIDE.U32 R62, R11, R10, R26 ;  /* 0x0000000a0b3e7225 */ /* 0x000fe200078e001a */
[----:B------:R-:W-:-:S03]  /*13b30*/  IADD3 R8, P6, PT, R17, R68, RZ ;  /* 0x0000004411087210 */ /* 0x000fc60007fde0ff */
[----:B------:R-:W-:Y:S02]  /*13b40*/  IMAD R29, R0, 0x18f5a7c5, RZ ;  /* 0x18f5a7c5001d7824 */ /* 0x000fe400078e02ff */
[----:B------:R-:W-:-:S04]  /*13b50*/  IMAD.WIDE.U32 R66, R4, R24, RZ ;  /* 0x0000001804427225 */ /* 0x000fc800078e00ff */
[----:B------:R-:W-:-:S04]  /*13b60*/  IMAD.WIDE.U32 R6, P1, R4, R25, R70 ;  /* 0x0000001904067225 */ /* 0x000fc80007820046 */
[----:B------:R-:W-:Y:S01]  /*13b70*/  IMAD.IADD R63, R28, 0x1, R63 ;  /* 0x000000011c3f7824 */ /* 0x000fe200078e023f */
[----:B------:R-:W-:Y:S01]  /*13b80*/  IADD3 RZ, P5, PT, R67, R6, RZ ;  /* 0x0000000643ff7210 */ /* 0x000fe20007fbe0ff */
[----:B------:R-:W-:Y:S01]  /*13b90*/  IMAD.X R17, RZ, RZ, R69, P6 ;  /* 0x000000ffff117224 */ /* 0x000fe200030e0645 */
[----:B------:R-:W-:Y:S01]  /*13ba0*/  ISETP.LT.U32.AND P6, PT, R62, R26, PT ;  /* 0x0000001a3e00720c */ /* 0x000fe20003fc1070 */
[----:B------:R-:W-:-:S03]  /*13bb0*/  IMAD.WIDE.U32 R74, R58, 0x18f5a7c5, RZ ;  /* 0x18f5a7c53a4a7825 */ /* 0x000fc600078e00ff */
[----:B------:R-:W-:Y:S01]  /*13bc0*/  ISETP.LT.U32.OR.EX P0, PT, R63, R27, P0, P6 ;  /* 0x0000001b3f00720c */ /* 0x000fe20000701560 */
[----:B------:R-:W-:Y:S01]  /*13bd0*/  IMAD R57, R58, 0x4b0d7b56, R29 ;  /* 0x4b0d7b563a397824 */ /* 0x000fe200078e021d */
[----:B------:R-:W-:Y:S01]  /*13be0*/  ISETP.NE.U32.AND P6, PT, R60, RZ, PT ;  /* 0x000000ff3c00720c */ /* 0x000fe20003fc5070 */
[----:B------:R-:W-:-:S03]  /*13bf0*/  IMAD.WIDE.U32.X R70, R14, R13, R2, P3 ;  /* 0x0000000d0e467225 */ /* 0x000fc600018e0402 */
[----:B------:R-:W-:Y:S01]  /*13c00*/  ISETP.NE.AND.EX P6, PT, R61, RZ, PT, P6 ;  /* 0x000000ff3d00720c */ /* 0x000fe20003fc5360 */
[----:B------:R-:W-:-:S04]  /*13c10*/  IMAD.WIDE.U32 R2, R13, R9, RZ ;  /* 0x000000090d027225 */ /* 0x000fc800078e00ff */
[----:B------:R-:W-:Y:S01]  /*13c20*/  IMAD.X R29, RZ, RZ, RZ, P1 ;  /* 0x000000ffff1d7224 */ /* 0x000fe200008e06ff */
[----:B------:R-:W-:Y:S01]  /*13c30*/  ISETP.NE.U32.AND P1, PT, R65, RZ, PT ;  /* 0x000000ff4100720c */ /* 0x000fe20003f25070 */
[----:B------:R-:W-:Y:S01]  /*13c40*/  IMAD.MOV.U32 R28, RZ, RZ, R7 ;  /* 0x000000ffff1c7224 */ /* 0x000fe200078e0007 */
[----:B------:R-:W-:Y:S01]  /*13c50*/  SEL R7, RZ, 0x1, !P0 ;  /* 0x00000001ff077807 */ /* 0x000fe20004000000 */
[----:B------:R-:W-:Y:S01]  /*13c60*/  IMAD.IADD R26, R75, 0x1, R57 ;  /* 0x000000014b1a7824 */ /* 0x000fe200078e0239 */
[----:B------:R-:W-:Y:S01]  /*13c70*/  ISETP.NE.AND.EX P1, PT, R59, RZ, !P6, P1 ;  /* 0x000000ff3b00720c */ /* 0x000fe20007725310 */
[----:B------:R-:W-:Y:S01]  /*13c80*/  IMAD.WIDE.U32.X R28, R64, R25, R28, P5 ;  /* 0x00000019401c7225 */ /* 0x000fe200028e041c */
[----:B------:R-:W-:-:S03]  /*13c90*/  IADD3 R7, P0, PT, R7, R70, RZ ;  /* 0x0000004607077210 */ /* 0x000fc60007f1e0ff */
[----:B------:R-:W-:-:S04]  /*13ca0*/  IMAD.WIDE.U32 R68, R26, R22, RZ ;  /* 0x000000161a447225 */ /* 0x000fc800078e00ff */
[----:B------:R-:W-:-:S04]  /*13cb0*/  IMAD.WIDE.U32 R66, R9, R10, R60 ;  /* 0x0000000a09427225 */ /* 0x000fc800078e003c */
[----:B------:R-:W-:Y:S01]  /*13cc0*/  IMAD.WIDE.U32 R2, P5, R12, R10, R2 ;  /* 0x0000000a0c027225 */ /* 0x000fe200078a0002 */
[----:B------:R-:W-:-:S03]  /*13cd0*/  ISETP.LT.U32.AND P6, PT, R66, R60, PT ;  /* 0x0000003c4200720c */ /* 0x000fc60003fc1070 */
[----:B------:R-:W-:-:S04]  /*13ce0*/  IMAD.WIDE.U32 R64, R74, R22, RZ ;  /* 0x000000164a407225 */ /* 0x000fc800078e00ff */
[----:B------:R-:W-:Y:S01]  /*13cf0*/  IMAD.IADD R57, R67, 0x1, R2 ;  /* 0x0000000143397824 */ /* 0x000fe200078e0202 */
[----:B------:R-:W-:Y:S01]  /*13d00*/  LOP3.LUT R27, RZ, R64, RZ, 0x33, !PT ;  /* 0x00000040ff1b7212 */ /* 0x000fe200078e33ff */
[----:B------:R-:W-:-:S03]  /*13d10*/  IMAD.WIDE.U32 R68, P3, R74, R23, R68 ;  /* 0x000000174a447225 */ /* 0x000fc60007860044 */
[----:B------:R-:W-:Y:S01]  /*13d20*/  ISETP.LT.U32.OR.EX P1, PT, R57, R61, P1, P6 ;  /* 0x0000003d3900720c */ /* 0x000fe20000f21560 */
[----:B------:R-:W-:Y:S01]  /*13d30*/  IMAD.X R67, RZ, RZ, RZ, P4 ;  /* 0x000000ffff437224 */ /* 0x000fe200020e06ff */
[----:B------:R-:W-:Y:S01]  /*13d40*/  IADD3 R64, P4, PT, R7, R66, RZ ;  /* 0x0000004207407210 */ /* 0x000fe20007f9e0ff */
[----:B------:R-:W-:Y:S01]  /*13d50*/  IMAD.X R70, RZ, RZ, R71, P0 ;  /* 0x000000ffff467224 */ /* 0x000fe200000e0647 */
[----:B------:R-:W-:Y:S01]  /*13d60*/  ISETP.GT.U32.AND P0, PT, R58, R27, PT ;  /* 0x0000001b3a00720c */ /* 0x000fe20003f04070 */
[----:B------:R-:W-:Y:S01]  /*13d70*/  IMAD.X R59, RZ, RZ, RZ, P3 ;  /* 0x000000ffff3b7224 */ /* 0x000fe200018e06ff */
[----:B------:R-:W-:Y:S01]  /*13d80*/  IADD3 R27, P3, PT, R65, R68, RZ ;  /* 0x00000044411b7210 */ /* 0x000fe20007f7e0ff */
[----:B------:R-:W-:-:S03]  /*13d90*/  IMAD.WIDE.U32 R60, R9, R15, R62 ;  /* 0x0000000f093c7225 */ /* 0x000fc600078e003e */
[----:B------:R-:W-:Y:S01]  /*13da0*/  LOP3.LUT R27, RZ, R27, RZ, 0x33, !PT ;  /* 0x0000001bff1b7212 */ /* 0x000fe200078e33ff */
[----:B------:R-:W-:Y:S02]  /*13db0*/  IMAD.MOV.U32 R66, RZ, RZ, R31 ;  /* 0x000000ffff427224 */ /* 0x000fe400078e001f */
[----:B------:R-:W-:Y:S01]  /*13dc0*/  IMAD.IADD R61, R30, 0x1, R61 ;  /* 0x000000011e3d7824 */ /* 0x000fe200078e023d */
[----:B------:R-:W-:Y:S01]  /*13dd0*/  ISETP.GT.U32.AND.EX P6, PT, R0, R27, PT, P0 ;  /* 0x0000001b0000720c */ /* 0x000fe20003fc4100 */
[----:B------:R-:W-:Y:S01]  /*13de0*/  IMAD.WIDE.U32.X R66, R12, R16, R66, P2 ;  /* 0x000000100c427225 */ /* 0x000fe200010e0442 */
[----:B------:R-:W-:Y:S02]  /*13df0*/  ISETP.GE.U32.AND P2, PT, R60, R62, PT ;  /* 0x0000003e3c00720c */ /* 0x000fe40003f46070 */
[----:B------:R-:W-:Y:S01]  /*13e00*/  ISETP.NE.U32.AND P0, PT, R7, RZ, PT ;  /* 0x000000ff0700720c */ /* 0x000fe20003f05070 */
[----:B------:R-:W-:Y:S01]  /*13e10*/  IMAD.MOV.U32 R58, RZ, RZ, R69 ;  /* 0x000000ffff3a7224 */ /* 0x000fe200078e0045 */
[----:B------:R-:W-:Y:S01]  /*13e20*/  ISETP.GE.U32.AND.EX P2, PT, R61, R63, PT, P2 ;  /* 0x0000003f3d00720c */ /* 0x000fe20003f46120 */
[----:B------:R-:W-:Y:S01]  /*13e30*/  IMAD.X R65, R70, 0x1, R57, P4 ;  /* 0x0000000146417824 */ /* 0x000fe200020e0639 */
[----:B------:R-:W-:Y:S01]  /*13e40*/  ISETP.NE.U32.AND P4, PT, R64, RZ, PT ;  /* 0x000000ff4000720c */ /* 0x000fe20003f85070 */
[----:B------:R-:W-:Y:S01]  /*13e50*/  IMAD.WIDE.U32 R62, R14, R11, RZ ;  /* 0x0000000b0e3e7225 */ /* 0x000fe200078e00ff */
[----:B------:R-:W-:-:S02]  /*13e60*/  SEL R57, RZ, 0x1, !P6 ;  /* 0x00000001ff397807 */ /* 0x000fc40007000000 */
[----:B------:R-:W-:Y:S01]  /*13e70*/  SEL R7, RZ, 0x1, P2 ;  /* 0x00000001ff077807 */ /* 0x000fe20001000000 */
[----:B------:R-:W-:Y:S01]  /*13e80*/  IMAD.WIDE.U32.X R58, R26, R23, R58, P3 ;  /* 0x000000171a3a7225 */ /* 0x000fe200018e043a */
[----:B------:R-:W-:Y:S02]  /*13e90*/  ISETP.NE.AND.EX P3, PT, R65, RZ, PT, P4 ;  /* 0x000000ff4100720c */ /* 0x000fe40003f65340 */
[----:B------:R-:W-:Y:S01]  /*13ea0*/  IADD3 R7, P4, PT, R7, R66, RZ ;  /* 0x0000004207077210 */ /* 0x000fe20007f9e0ff */
[----:B------:R-:W-:Y:S01]  /*13eb0*/  IMAD.WIDE.U32 R30, R11, R11, R64 ;  /* 0x0000000b0b1e7225 */ /* 0x000fe200078e0040 */
[----:B------:R-:W-:Y:S02]  /*13ec0*/  IADD3 R57, P6, PT, R57, R58, RZ ;  /* 0x0000003a39397210 */ /* 0x000fe40007fde0ff */
[----:B------:R-:W-:Y:S01]  /*13ed0*/  ISETP.NE.AND.EX P0, PT, R70, RZ, !P3, P0 ;  /* 0x000000ff4600720c */ /* 0x000fe20005f05300 */
[----:B------:R-:W-:Y:S01]  /*13ee0*/  IMAD.WIDE.U32 R62, P2, R11, R14, R62 ;  /* 0x0000000e0b3e7225 */ /* 0x000fe2000784003e */
[----:B------:R-:W-:-:S03]  /*13ef0*/  ISETP.LT.U32.AND P3, PT, R30, R64, PT ;  /* 0x000000401e00720c */ /* 0x000fc60003f61070 */
[----:B------:R-:W-:Y:S02]  /*13f00*/  IMAD.IADD R27, R62, 0x1, R31 ;  /* 0x000000013e1b7824 */ /* 0x000fe400078e021f */
[----:B------:R-:W-:Y:S01]  /*13f10*/  IMAD.X R0, RZ, RZ, R59, P6 ;  /* 0x000000ffff007224 */ /* 0x000fe200030e063b */
[----:B------:R-:W-:Y:S01]  /*13f20*/  IADD3 R60, P6, PT, R8, R60, RZ ;  /* 0x0000003c083c7210 */ /* 0x000fe20007fde0ff */
[----:B------:R-:W-:Y:S01]  /*13f30*/  IMAD.X R66, RZ, RZ, R67, P4 ;  /* 0x000000ffff427224 */ /* 0x000fe200020e0643 */
[----:B------:R-:W-:Y:S01]  /*13f40*/  IADD3 R56, P4, PT, R57, R56, RZ ;  /* 0x0000003839387210 */ /* 0x000fe20007f9e0ff */
[----:B------:R-:W-:Y:S01]  /*13f50*/  IMAD.X R73, RZ, RZ, RZ, P2 ;  /* 0x000000ffff497224 */ /* 0x000fe200010e06ff */
[----:B------:R-:W-:Y:S01]  /*13f60*/  ISETP.LT.U32.OR.EX P3, PT, R27, R65, P0, P3 ;  /* 0x000000411b00720c */ /* 0x000fe20000761530 */
[----:B------:R-:W-:Y:S01]  /*13f70*/  IMAD.X R61, R17, 0x1, R61, P6 ;  /* 0x00000001113d7824 */ /* 0x000fe200030e063d */
[----:B------:R-:W-:Y:S01]  /*13f80*/  ISETP.NE.U32.AND P0, PT, R57, RZ, PT ;  /* 0x000000ff3900720c */ /* 0x000fe20003f05070 */
[----:B------:R-:W-:Y:S01]  /*13f90*/  IMAD.X R57, R0, 0x1, R5, P4 ;  /* 0x0000000100397824 */ /* 0x000fe200020e0605 */
[----:B------:R-:W-:Y:S01]  /*13fa0*/  ISETP.NE.U32.AND P6, PT, R60, RZ, PT ;  /* 0x000000ff3c00720c */ /* 0x000fe20003fc5070 */
[----:B------:R-:W-:Y:S01]  /*13fb0*/  IMAD.WIDE.U32 R64, R26, R18, RZ ;  /* 0x000000121a407225 */ /* 0x000fe200078e00ff */
[----:B------:R-:W-:-:S02]  /*13fc0*/  ISETP.NE.U32.AND P4, PT, R56, RZ, PT ;  /* 0x000000ff3800720c */ /* 0x000fc40003f85070 */
[----:B------:R-:W-:Y:S01]  /*13fd0*/  ISETP.NE.U32.AND P2, PT, R8, RZ, PT ;  /* 0x000000ff0800720c */ /* 0x000fe20003f45070 */
[----:B------:R-:W-:Y:S01]  /*13fe0*/  IMAD.WIDE.U32 R58, R11, R11, RZ ;  /* 0x0000000b0b3a7225 */ /* 0x000fe200078e00ff */
[----:B------:R-:W-:Y:S02]  /*13ff0*/  ISETP.NE.AND.EX P6, PT, R61, RZ, PT, P6 ;  /* 0x000000ff3d00720c */ /* 0x000fe40003fc5360 */
[----:B------:R-:W-:Y:S01]  /*14000*/  ISETP.NE.AND.EX P4, PT, R57, RZ, PT, P4 ;  /* 0x000000ff3900720c */ /* 0x000fe20003f85340 */
[----:B------:R-:W-:Y:S01]  /*14010*/  IMAD.MOV.U32 R72, RZ, RZ, R63 ;  /* 0x000000ffff487224 */ /* 0x000fe200078e003f */
[----:B------:R-:W-:Y:S01]  /*14020*/  ISETP.NE.AND.EX P2, PT, R17, RZ, !P6, P2 ;  /* 0x000000ff1100720c */ /* 0x000fe20007745320 */
[----:B------:R-:W-:Y:S01]  /*14030*/  IMAD.WIDE.U32 R4, R4, R24, R60 ;  /* 0x0000001804047225 */ /* 0x000fe200078e003c */
[----:B------:R-:W-:Y:S02]  /*14040*/  ISETP.NE.AND.EX P0, PT, R0, RZ, !P4, P0 ;  /* 0x000000ff0000720c */ /* 0x000fe40006705300 */
[----:B------:R-:W-:Y:S01]  /*14050*/  IADD3 RZ, P6, PT, R59, R62, RZ ;  /* 0x0000003e3bff7210 */ /* 0x000fe20007fde0ff */
[----:B------:R-:W-:-:S04]  /*14060*/  IMAD.WIDE.U32 R68, P4, R74, R19, R64 ;  /* 0x000000134a447225 */ /* 0x000fc80007880040 */
[----:B------:R-:W-:-:S04]  /*14070*/  IMAD.WIDE.U32 R64, R74, R18, RZ ;  /* 0x000000124a407225 */ /* 0x000fc800078e00ff */
[----:B------:R-:W-:-:S04]  /*14080*/  IMAD.WIDE.U32 R58, R74, R18, R56 ;  /* 0x000000124a3a7225 */ /* 0x000fc800078e0038 */
[----:B------:R-:W-:Y:S01]  /*14090*/  IMAD.X R63, RZ, RZ, RZ, P4 ;  /* 0x000000ffff3f7224 */ /* 0x000fe200020e06ff */
[----:B------:R-:W-:Y:S01]  /*140a0*/  ISETP.LT.U32.AND P4, PT, R58, R56, PT ;  /* 0x000000383a00720c */ /* 0x000fe20003f81070 */
[----:B------:R-:W-:Y:S01]  /*140b0*/  IMAD.WIDE.U32.X R72, R14, R14, R72, P6 ;  /* 0x0000000e0e487225 */ /* 0x000fe200030e0448 */
[----:B------:R-:W-:-:S03]  /*140c0*/  IADD3 RZ, P6, PT, R65, R68, RZ ;  /* 0x0000004441ff7210 */ /* 0x000fc60007fde0ff */
[----:B------:R-:W-:Y:S02]  /*140d0*/  IMAD.IADD R8, R68, 0x1, R59 ;  /* 0x0000000144087824 */ /* 0x000fe400078e023b */
[----:B------:R-:W-:Y:S02]  /*140e0*/  IMAD.MOV.U32 R62, RZ, RZ, R69 ;  /* 0x000000ffff3e7224 */ /* 0x000fe400078e0045 */
[----:B------:R-:W-:Y:S01]  /*140f0*/  IMAD.IADD R17, R6, 0x1, R5 ;  /* 0x0000000106117824 */ /* 0x000fe200078e0205 */
[----:B------:R-:W-:Y:S01]  /*14100*/  ISETP.LT.U32.OR.EX P4, PT, R8, R57, P0, P4 ;  /* 0x000000390800720c */ /* 0x000fe20000781540 */
[----:B------:R-:W-:Y:S01]  /*14110*/  IMAD.WIDE.U32.X R56, R26, R19, R62, P6 ;  /* 0x000000131a387225 */ /* 0x000fe200030e043e */
[----:B------:R-:W-:Y:S02]  /*14120*/  IADD3 R64, P6, PT, R7, R30, RZ ;  /* 0x0000001e07407210 */ /* 0x000fe40007fde0ff */
[----:B------:R-:W-:Y:S01]  /*14130*/  SEL R5, RZ, 0x1, !P4 ;  /* 0x00000001ff057807 */ /* 0x000fe20006000000 */
[----:B------:R-:W-:Y:S01]  /*14140*/  IMAD.X R31, RZ, RZ, RZ, P5 ;  /* 0x000000ffff1f7224 */ /* 0x000fe200028e06ff */
[----:B------:R-:W-:Y:S01]  /*14150*/  ISETP.NE.U32.AND P4, PT, R64, RZ, PT ;  /* 0x000000ff4000720c */ /* 0x000fe20003f85070 */
[----:B------:R-:W-:Y:S01]  /*14160*/  IMAD.X R65, R66, 0x1, R27, P6 ;  /* 0x0000000142417824 */ /* 0x000fe200030e061b */
[----:B------:R-:W-:Y:S01]  /*14170*/  IADD3 R5, P6, PT, R5, R56, RZ ;  /* 0x0000003805057210 */ /* 0x000fe20007fde0ff */
[----:B------:R-:W-:Y:S01]  /*14180*/  IMAD.MOV.U32 R30, RZ, RZ, R3 ;  /* 0x000000ffff1e7224 */ /* 0x000fe200078e0003 */
[----:B------:R-:W-:Y:S01]  /*14190*/  ISETP.NE.U32.AND P0, PT, R7, RZ, PT ;  /* 0x000000ff0700720c */ /* 0x000fe20003f05070 */
[----:B------:R-:W-:Y:S01]  /*141a0*/  IMAD.WIDE.U32 R6, R12, R10, RZ ;  /* 0x0000000a0c067225 */ /* 0x000fe200078e00ff */
[----:B------:R-:W-:-:S02]  /*141b0*/  ISETP.NE.AND.EX P4, PT, R65, RZ, PT, P4 ;  /* 0x000000ff4100720c */ /* 0x000fc40003f85340 */
[----:B------:R-:W-:Y:S01]  /*141c0*/  SEL R27, RZ, 0x1, !P3 ;  /* 0x00000001ff1b7807 */ /* 0x000fe20005800000 */
[----:B------:R-:W-:Y:S01]  /*141d0*/  IMAD.X R0, RZ, RZ, R57, P6 ;  /* 0x000000ffff007224 */ /* 0x000fe200030e0639 */
[----:B------:R-:W-:Y:S01]  /*141e0*/  ISETP.LT.U32.AND P3, PT, R4, R60, PT ;  /* 0x0000003c0400720c */ /* 0x000fe20003f61070 */
[----:B------:R-:W-:Y:S01]  /*141f0*/  IMAD.WIDE.U32 R76, R26, R20, RZ ;  /* 0x000000141a4c7225 */ /* 0x000fe200078e00ff */
[----:B------:R-:W-:Y:S02]  /*14200*/  ISETP.NE.AND.EX P6, PT, R66, RZ, !P4, P0 ;  /* 0x000000ff4200720c */ /* 0x000fe400067c5300 */
[----:B------:R-:W-:Y:S01]  /*14210*/  IADD3 R60, P4, PT, R5, R4, RZ ;  /* 0x00000004053c7210 */ /* 0x000fe20007f9e0ff */
[----:B------:R-:W-:Y:S01]  /*14220*/  IMAD.WIDE.U32 R56, P0, R9, R13, R6 ;  /* 0x0000000d09387225 */ /* 0x000fe20007800006 */
[----:B------:R-:W-:Y:S02]  /*14230*/  ISETP.LT.U32.OR.EX P2, PT, R17, R61, P2, P3 ;  /* 0x0000003d1100720c */ /* 0x000fe40001741530 */
[----:B------:R-:W-:Y:S01]  /*14240*/  IADD3 R68, P3, PT, R27, R72, RZ ;  /* 0x000000481b447210 */ /* 0x000fe20007f7e0ff */
[----:B------:R-:W-:Y:S01]  /*14250*/  IMAD.X R61, R0, 0x1, R17, P4 ;  /* 0x00000001003d7824 */ /* 0x000fe200020e0611 */
[----:B------:R-:W-:Y:S01]  /*14260*/  ISETP.NE.U32.AND P4, PT, R60, RZ, PT ;  /* 0x000000ff3c00720c */ /* 0x000fe20003f85070 */
[----:B------:R-:W-:-:S03]  /*14270*/  IMAD.WIDE.U32 R6, R9, R10, RZ ;  /* 0x0000000a09067225 */ /* 0x000fc600078e00ff */
[----:B------:R-:W-:Y:S01]  /*14280*/  ISETP.NE.AND.EX P5, PT, R61, RZ, PT, P4 ;  /* 0x000000ff3d00720c */ /* 0x000fe20003fa5340 */
[----:B------:R-:W-:Y:S01]  /*14290*/  IMAD.X R63, RZ, RZ, RZ, P0 ;  /* 0x000000ffff3f7224 */ /* 0x000fe200000e06ff */
[----:B------:R-:W-:Y:S01]  /*142a0*/  ISETP.NE.U32.AND P0, PT, R5, RZ, PT ;  /* 0x000000ff0500720c */ /* 0x000fe20003f05070 */
[----:B------:R-:W-:Y:S01]  /*142b0*/  IMAD.X R72, RZ, RZ, R73, P3 ;  /* 0x000000ffff487224 */ /* 0x000fe200018e0649 */
[----:B------:R-:W-:Y:S01]  /*142c0*/  IADD3 RZ, P3, PT, R7, R56, RZ ;  /* 0x0000003807ff7210 */ /* 0x000fe20007f7e0ff */
[----:B------:R-:W-:Y:S01]  /*142d0*/  IMAD.WIDE.U32 R4, R9, R10, R64 ;  /* 0x0000000a09047225 */ /* 0x000fe200078e0040 */
[----:B------:R-:W-:-:S03]  /*142e0*/  ISETP.NE.AND.EX P0, PT, R0, RZ, !P5, P0 ;  /* 0x000000ff0000720c */ /* 0x000fc60006f05300 */
[----:B------:R-:W-:-:S04]  /*142f0*/  IMAD.WIDE.U32 R6, R10, R9, RZ ;  /* 0x000000090a067225 */ /* 0x000fc800078e00ff */
[----:B------:R-:W-:Y:S01]  /*14300*/  IMAD.MOV.U32 R62, RZ, RZ, R57 ;  /* 0x000000ffff3e7224 */ /* 0x000fe200078e0039 */
[C---:B------:R-:W-:Y:S01]  /*14310*/  IADD3 RZ, P4, PT, R2.reuse, R7, RZ ;  /* 0x0000000702ff7210 */ /* 0x040fe20007f9e0ff */
[----:B------:R-:W-:Y:S01]  /*14320*/  IMAD.IADD R0, R2, 0x1, R5 ;  /* 0x0000000102007824 */ /* 0x000fe200078e0205 */
[----:B------:R-:W-:Y:S01]  /*14330*/  SEL R57, RZ, 0x1, !P1 ;  /* 0x00000001ff397807 */ /* 0x000fe20004800000 */
[----:B------:R-:W-:Y:S01]  /*14340*/  IMAD R5, R8, 0x18f5a7c5, RZ ;  /* 0x18f5a7c508057824 */ /* 0x000fe200078e02ff */
[----:B------:R-:W-:Y:S01]  /*14350*/  ISETP.LT.U32.AND P1, PT, R4, R64, PT ;  /* 0x000000400400720c */ /* 0x000fe20003f21070 */
[----:B------:R-:W-:-:S03]  /*14360*/  IMAD.WIDE.U32.X R2, R12, R13, R62, P3 ;  /* 0x0000000d0c027225 */ /* 0x000fc600018e043e */
[----:B------:R-:W-:Y:S01]  /*14370*/  ISETP.LT.U32.OR.EX P1, PT, R0, R65, P6, P1 ;  /* 0x000000410000720c */ /* 0x000fe20003721510 */
[----:B------:R-:W-:Y:S01]  /*14380*/  IMAD.WIDE.U32 R6, R58, 0x18f5a7c5, RZ ;  /* 0x18f5a7c53a067825 */ /* 0x000fe200078e00ff */
[----:B------:R-:W-:-:S03]  /*14390*/  IADD3 R56, P3, P5, R68, R2, R57 ;  /* 0x0000000244387210 */ /* 0x000fc60007d7e039 */
[----:B------:R-:W-:Y:S01]  /*143a0*/  IMAD R5, R58, 0x4b0d7b56, R5 ;  /* 0x4b0d7b563a057824 */ /* 0x000fe200078e0205 */
[----:B------:R-:W-:Y:S01]  /*143b0*/  IADD3.X R57, PT, PT, R72, R3, RZ, P3, P5 ;  /* 0x0000000348397210 */ /* 0x000fe20001fea4ff */
[----:B------:R-:W-:-:S04]  /*143c0*/  IMAD.WIDE.U32 R70, R74, R20, R60 ;  /* 0x000000144a467225 */ /* 0x000fc800078e003c */
[----:B------:R-:W-:Y:S01]  /*143d0*/  IMAD.IADD R5, R7, 0x1, R5 ;  /* 0x0000000107057824 */ /* 0x000fe200078e0205 */
[----:B------:R-:W-:Y:S01]  /*143e0*/  ISETP.LT.U32.AND P3, PT, R70, R60, PT ;  /* 0x0000003c4600720c */ /* 0x000fe20003f61070 */
[----:B------:R-:W-:Y:S01]  /*143f0*/  IMAD.WIDE.U32 R62, R6, R22, RZ ;  /* 0x00000016063e7225 */ /* 0x000fe200078e00ff */
[----:B------:R-:W-:-:S03]  /*14400*/  SEL R7, RZ, 0x1, !P2 ;  /* 0x00000001ff077807 */ /* 0x000fc60005000000 */
[----:B------:R-:W-:Y:S01]  /*14410*/  IMAD.WIDE.U32 R66, R5, R22, RZ ;  /* 0x0000001605427225 */ /* 0x000fe200078e00ff */
[----:B------:R-:W-:-:S03]  /*14420*/  LOP3.LUT R27, RZ, R62, RZ, 0x33, !PT ;  /* 0x0000003eff1b7212 */ /* 0x000fc600078e33ff */
[----:B------:R-:W-:Y:S01]  /*14430*/  IMAD.WIDE.U32 R64, P5, R74, R21, R76 ;  /* 0x000000154a407225 */ /* 0x000fe200078a004c */
[----:B------:R-:W-:-:S03]  /*14440*/  ISETP.GT.U32.AND P2, PT, R58, R27, PT ;  /* 0x0000001b3a00720c */ /* 0x000fc60003f44070 */
[----:B------:R-:W-:Y:S02]  /*14450*/  IMAD.IADD R17, R64, 0x1, R71 ;  /* 0x0000000140117824 */ /* 0x000fe400078e0247 */
[----:B------:R-:W-:-:S03]  /*14460*/  IMAD.WIDE.U32 R66, P6, R6, R23, R66 ;  /* 0x0000001706427225 */ /* 0x000fc600078c0042 */
[----:B------:R-:W-:Y:S01]  /*14470*/  ISETP.LT.U32.OR.EX P0, PT, R17, R61, P0, P3 ;  /* 0x0000003d1100720c */ /* 0x000fe20000701530 */
[----:B------:R-:W-:Y:S01]  /*14480*/  IMAD.WIDE.U32 R2, R26, R24, RZ ;  /* 0x000000181a027225 */ /* 0x000fe200078e00ff */
[----:B------:R-:W-:-:S03]  /*14490*/  IADD3 R27, P3, PT, R63, R66, RZ ;  /* 0x000000423f1b7210 */ /* 0x000fc60007f7e0ff */
[----:B------:R-:W-:Y:S01]  /*144a0*/  IMAD.WIDE.U32 R62, R74, R20, RZ ;  /* 0x000000144a3e7225 */ /* 0x000fe200078e00ff */
[----:B------:R-:W-:-:S03]  /*144b0*/  LOP3.LUT R27, RZ, R27, RZ, 0x33, !PT ;  /* 0x0000001bff1b7212 */ /* 0x000fc600078e33ff */
[----:B------:R-:W-:Y:S01]  /*144c0*/  IMAD.X R79, RZ, RZ, RZ, P6 ;  /* 0x000000ffff4f7224 */ /* 0x000fe200030e06ff */
[----:B------:R-:W-:Y:S01]  /*144d0*/  ISETP.GT.U32.AND.EX P2, PT, R8, R27, PT, P2 ;  /* 0x0000001b0800720c */ /* 0x000fe20003f44120 */
[----:B------:R-:W-:Y:S01]  /*144e0*/  IMAD.MOV.U32 R78, RZ, RZ, R67 ;  /* 0x000000ffff4e7224 */ /* 0x000fe200078e0043 */
[----:B------:R-:W-:Y:S01]  /*144f0*/  IADD3 RZ, P6, PT, R63, R64, RZ ;  /* 0x000000403fff7210 */ /* 0x000fe20007fde0ff */
[----:B------:R-:W-:Y:S01]  /*14500*/  IMAD.X R59, RZ, RZ, RZ, P5 ;  /* 0x000000ffff3b7224 */ /* 0x000fe200028e06ff */
[----:B------:R-:W-:Y:S01]  /*14510*/  SEL R63, RZ, 0x1, !P2 ;  /* 0x00000001ff3f7807 */ /* 0x000fe20005000000 */
[----:B------:R-:W-:-:S04]  /*14520*/  IMAD.WIDE.U32.X R78, R5, R23, R78, P3 ;  /* 0x00000017054e7225 */ /* 0x000fc800018e044e */
[----:B------:R-:W-:Y:S01]  /*14530*/  IMAD.WIDE.U32 R2, P5, R74, R25, R2 ;  /* 0x000000194a027225 */ /* 0x000fe200078a0002 */
[----:B------:R-:W-:-:S03]  /*14540*/  IADD3 R63, P2, PT, R63, R78, RZ ;  /* 0x0000004e3f3f7210 */ /* 0x000fc60007f5e0ff */
[----:B------:R-:W-:-:S04]  /*14550*/  IMAD.WIDE.U32 R76, R74, R24, RZ ;  /* 0x000000184a4c7225 */ /* 0x000fc800078e00ff */
[----:B------:R-:W-:Y:S02]  /*14560*/  IMAD.MOV.U32 R58, RZ, RZ, R65 ;  /* 0x000000ffff3a7224 */ /* 0x000fe400078e0041 */
[----:B------:R-:W-:Y:S01]  /*14570*/  IMAD.X R61, RZ, RZ, RZ, P5 ;  /* 0x000000ffff3d7224 */ /* 0x000fe200028e06ff */
[----:B------:R-:W-:Y:S01]  /*14580*/  IADD3 RZ, P5, PT, R77, R2, RZ ;  /* 0x000000024dff7210 */ /* 0x000fe20007fbe0ff */
[----:B------:R-:W-:Y:S01]  /*14590*/  IMAD.WIDE.U32.X R58, R26, R21, R58, P6 ;  /* 0x000000151a3a7225 */ /* 0x000fe200030e043a */
[----:B------:R-:W-:-:S03]  /*145a0*/  IADD3 R7, P3, P6, R4, R28, R7 ;  /* 0x0000001c04077210 */ /* 0x000fc60007e7e007 */
[----:B------:R-:W-:Y:S01]  /*145b0*/  IMAD.MOV.U32 R60, RZ, RZ, R3 ;  /* 0x000000ffff3c7224 */ /* 0x000fe200078e0003 */
[----:B------:R-:W-:Y:S01]  /*145c0*/  IADD3.X R3, PT, PT, R0, R29, RZ, P3, P6 ;  /* 0x0000001d00037210 */ /* 0x000fe20001fec4ff */
[----:B------:R-:W-:Y:S01]  /*145d0*/  IMAD.X R78, RZ, RZ, R79, P2 ;  /* 0x000000ffff4e7224 */ /* 0x000fe200010e064f */
[----:B------:R-:W-:Y:S01]  /*145e0*/  ISETP.NE.U32.AND P2, PT, R56, RZ, PT ;  /* 0x000000ff3800720c */ /* 0x000fe20003f45070 */
[----:B------:R-:W-:Y:S01]  /*145f0*/  IMAD.WIDE.U32.X R26, R26, R25, R60, P5 ;  /* 0x000000191a1a7225 */ /* 0x000fe200028e043c */
[----:B------:R-:W-:Y:S02]  /*14600*/  ISETP.NE.U32.AND P5, PT, R68, RZ, PT ;  /* 0x000000ff4400720c */ /* 0x000fe40003fa5070 */
[----:B------:R-:W-:Y:S01]  /*14610*/  SEL R29, RZ, 0x1, !P0 ;  /* 0x00000001ff1d7807 */ /* 0x000fe20004000000 */
[----:B------:R-:W-:Y:S01]  /*14620*/  IMAD.WIDE.U32.X R30, R12, R13, R30, P4 ;  /* 0x0000000d0c1e7225 */ /* 0x000fe200020e041e */
[----:B------:R-:W-:Y:S02]  /*14630*/  SEL R61, RZ, 0x1, !P1 ;  /* 0x00000001ff3d7807 */ /* 0x000fe40004800000 */
[----:B------:R-:W-:Y:S01]  /*14640*/  ISETP.NE.AND.EX P0, PT, R57, RZ, PT, P2 ;  /* 0x000000ff3900720c */ /* 0x000fe20003f05320 */
[----:B------:R-:W-:Y:S01]  /*14650*/  IMAD.WIDE.U32 R68, R14, R9, RZ ;  /* 0x000000090e447225 */ /* 0x000fe200078e00ff */
[----:B------:R-:W-:-:S02]  /*14660*/  IADD3 R8, P2, PT, R29, R58, RZ ;  /* 0x0000003a1d087210 */ /* 0x000fc40007f5e0ff */
[----:B------:R-:W-:Y:S01]  /*14670*/  IADD3 R61, P1, PT, R61, R30, RZ ;  /* 0x0000001e3d3d7210 */ /* 0x000fe20007f3e0ff */
[----:B------:R-:W-:Y:S01]  /*14680*/  IMAD.WIDE.U32 R28, R9, R11, R56 ;  /* 0x0000000b091c7225 */ /* 0x000fe200078e0038 */
[----:B------:R-:W-:-:S03]  /*14690*/  ISETP.NE.AND.EX P0, PT, R72, RZ, !P0, P5 ;  /* 0x000000ff4800720c */ /* 0x000fc60004705350 */
[----:B------:R-:W-:Y:S01]  /*146a0*/  IMAD.WIDE.U32 R68, P6, R12, R11, R68 ;  /* 0x0000000b0c447225 */ /* 0x000fe200078c0044 */
[----:B------:R-:W-:-:S03]  /*146b0*/  ISETP.LT.U32.AND P4, PT, R28, R56, PT ;  /* 0x000000381c00720c */ /* 0x000fc60003f81070 */
[----:B------:R-:W-:Y:S01]  /*146c0*/  IMAD.X R62, RZ, RZ, R31, P1 ;  /* 0x000000ffff3e7224 */ /* 0x000fe200008e061f */
[----:B------:R-:W-:Y:S01]  /*146d0*/  IADD3 R58, P1, PT, R61, R28, RZ ;  /* 0x0000001c3d3a7210 */ /* 0x000fe20007f3e0ff */
[----:B------:R-:W-:Y:S01]  /*146e0*/  IMAD.IADD R65, R29, 0x1, R68 ;  /* 0x000000011d417824 */ /* 0x000fe200078e0244 */
[----:B------:R-:W-:Y:S01]  /*146f0*/  IADD3 R28, P3, PT, R8, R7, RZ ;  /* 0x00000007081c7210 */ /* 0x000fe20007f7e0ff */
[----:B------:R-:W-:Y:S01]  /*14700*/  IMAD.X R60, RZ, RZ, R59, P2 ;  /* 0x000000ffff3c7224 */ /* 0x000fe200010e063b */
[----:B------:R-:W-:Y:S01]  /*14710*/  ISETP.NE.U32.AND P2, PT, R58, RZ, PT ;  /* 0x000000ff3a00720c */ /* 0x000fe20003f45070 */
[----:B------:R-:W-:Y:S01]  /*14720*/  IMAD.X R59, R62, 0x1, R65, P1 ;  /* 0x000000013e3b7824 */ /* 0x000fe200008e0641 */
[----:B------:R-:W-:Y:S01]  /*14730*/  ISETP.NE.U32.AND P1, PT, R61, RZ, PT ;  /* 0x000000ff3d00720c */ /* 0x000fe20003f25070 */
[----:B------:R-:W-:Y:S01]  /*14740*/  IMAD.X R29, R60, 0x1, R3, P3 ;  /* 0x000000013c1d7824 */ /* 0x000fe200018e0603 */
[----:B------:R-:W-:Y:S01]  /*14750*/  ISETP.NE.U32.AND P3, PT, R28, RZ, PT ;  /* 0x000000ff1c00720c */ /* 0x000fe20003f65070 */
[----:B------:R-:W-:Y:S01]  /*14760*/  IMAD.WIDE.U32 R30, R9, R11, R58 ;  /* 0x0000000b091e7225 */ /* 0x000fe200078e003a */
[----:B------:R-:W-:-:S02]  /*14770*/  ISETP.NE.AND.EX P2, PT, R59, RZ, PT, P2 ;  /* 0x000000ff3b00720c */ /* 0x000fc40003f45320 */
[----:B------:R-:W-:Y:S01]  /*14780*/  ISETP.LT.U32.OR.EX P0, PT, R65, R57, P0, P4 ;  /* 0x000000394100720c */ /* 0x000fe20000701540 */
[----:B------:R-:W-:Y:S01]  /*14790*/  IMAD.WIDE.U32 R64, R5, R18, RZ ;  /* 0x0000001205407225 */ /* 0x000fe200078e00ff */
[----:B------:R-:W-:Y:S02]  /*147a0*/  ISETP.NE.U32.AND P4, PT, R8, RZ, PT ;  /* 0x000000ff0800720c */ /* 0x000fe40003f85070 */
[----:B------:R-:W-:Y:S01]  /*147b0*/  ISETP.NE.AND.EX P3, PT, R29, RZ, PT, P3 ;  /* 0x000000ff1d00720c */ /* 0x000fe20003f65330 */
[----:B------:R-:W-:Y:S01]  /*147c0*/  IMAD.IADD R8, R68, 0x1, R31 ;  /* 0x0000000144087824 */ /* 0x000fe200078e021f */
[----:B------:R-:W-:Y:S01]  /*147d0*/  ISETP.NE.AND.EX P1, PT, R62, RZ, !P2, P1 ;  /* 0x000000ff3e00720c */ /* 0x000fe20005725310 */
[----:B------:R-:W-:Y:S01]  /*147e0*/  IMAD.WIDE.U32 R72, R12, R11, RZ ;  /* 0x0000000b0c487225 */ /* 0x000fe200078e00ff */
[----:B------:R-:W-:Y:S02]  /*147f0*/  ISETP.NE.AND.EX P2, PT, R60, RZ, !P3, P4 ;  /* 0x000000ff3c00720c */ /* 0x000fe40005f45340 */
[----:B------:R-:W-:Y:S01]  /*14800*/  IADD3 R70, P3, PT, R63, R70, RZ ;  /* 0x000000463f467210 */ /* 0x000fe20007f7e0ff */
[----:B------:R-:W-:Y:S01]  /*14810*/  IMAD.X R57, RZ, RZ, RZ, P6 ;  /* 0x000000ffff397224 */ /* 0x000fe200030e06ff */
[----:B------:R-:W-:Y:S01]  /*14820*/  ISETP.LT.U32.AND P5, PT, R30, R58, PT ;  /* 0x0000003a1e00720c */ /* 0x000fe20003fa1070 */
[----:B------:R-:W-:Y:S01]  /*14830*/  IMAD.WIDE.U32 R64, P6, R6, R19, R64 ;  /* 0x0000001306407225 */ /* 0x000fe200078c0040 */
[----:B------:R-:W-:-:S02]  /*14840*/  ISETP.NE.U32.AND P4, PT, R70, RZ, PT ;  /* 0x000000ff4600720c */ /* 0x000fc40003f85070 */
[----:B------:R-:W-:Y:S01]  /*14850*/  ISETP.LT.U32.OR.EX P1, PT, R8, R59, P1, P5 ;  /* 0x0000003b0800720c */ /* 0x000fe20000f21550 */
[----:B------:R-:W-:Y:S01]  /*14860*/  IMAD.X R71, R78, 0x1, R17, P3 ;  /* 0x000000014e477824 */ /* 0x000fe200018e0611 */
[----:B------:R-:W-:Y:S01]  /*14870*/  ISETP.NE.U32.AND P3, PT, R63, RZ, PT ;  /* 0x000000ff3f00720c */ /* 0x000fe20003f65070 */
[----:B------:R-:W-:-:S03]  /*14880*/  IMAD.WIDE.U32 R58, R11, R9, RZ ;  /* 0x000000090b3a7225 */ /* 0x000fc600078e00ff */
[----:B------:R-:W-:Y:S01]  /*14890*/  ISETP.NE.AND.EX P4, PT, R71, RZ, PT, P4 ;  /* 0x000000ff4700720c */ /* 0x000fe20003f85340 */
[----:B------:R-:W-:Y:S01]  /*148a0*/  IMAD.WIDE.U32 R66, R6, R18, RZ ;  /* 0x0000001206427225 */ /* 0x000fe200078e00ff */
[----:B------:R-:W-:Y:S02]  /*148b0*/  IADD3 RZ, P5, PT, R68, R59, RZ ;  /* 0x0000003b44ff7210 */ /* 0x000fe40007fbe0ff */
[----:B------:R-:W-:Y:S01]  /*148c0*/  ISETP.NE.AND.EX P3, PT, R78, RZ, !P4, P3 ;  /* 0x000000ff4e00720c */ /* 0x000fe20006765330 */
[----:B------:R-:W-:-:S04]  /*148d0*/  IMAD.WIDE.U32 R72, P4, R9, R14, R72 ;  /* 0x0000000e09487225 */ /* 0x000fc80007880048 */
[----:B------:R-:W-:-:S04]  /*148e0*/  IMAD.WIDE.U32 R58, R6, R18, R70 ;  /* 0x00000012063a7225 */ /* 0x000fc800078e0046 */
[----:B------:R-:W-:Y:S01]  /*148f0*/  IMAD.X R61, RZ, RZ, RZ, P4 ;  /* 0x000000ffff3d7224 */ /* 0x000fe200020e06ff */
[----:B------:R-:W-:Y:S01]  /*14900*/  IADD3 RZ, P4, PT, R67, R64, RZ ;  /* 0x0000004043ff7210 */ /* 0x000fe20007f9e0ff */
[----:B------:R-:W-:Y:S01]  /*14910*/  IMAD.X R63, RZ, RZ, RZ, P6 ;  /* 0x000000ffff3f7224 */ /* 0x000fe200030e06ff */
[----:B------:R-:W-:Y:S01]  /*14920*/  ISETP.LT.U32.AND P6, PT, R58, R70, PT ;  /* 0x000000463a00720c */ /* 0x000fe20003fc1070 */
[----:B------:R-:W-:-:S04]  /*14930*/  IMAD.WIDE.U32 R66, R9, R11, RZ ;  /* 0x0000000b09427225 */ /* 0x000fc800078e00ff */
[----:B------:R-:W-:Y:S02]  /*14940*/  IMAD.MOV.U32 R62, RZ, RZ, R65 ;  /* 0x000000ffff3e7224 */ /* 0x000fe400078e0041 */
[----:B------:R-:W-:Y:S02]  /*14950*/  IMAD.IADD R17, R64, 0x1, R59 ;  /* 0x0000000140117824 */ /* 0x000fe400078e023b */
[----:B------:R-:W-:-:S03]  /*14960*/  IMAD.WIDE.U32 R64, R5, R20, RZ ;  /* 0x0000001405407225 */ /* 0x000fc600078e00ff */
[----:B------:R-:W-:Y:S01]  /*14970*/  ISETP.LT.U32.OR.EX P3, PT, R17, R71, P3, P6 ;  /* 0x000000471100720c */ /* 0x000fe20001f61560 */
[----:B------:R-:W-:Y:S01]  /*14980*/  IMAD.WIDE.U32.X R62, R5, R19, R62, P4 ;  /* 0x00000013053e7225 */ /* 0x000fe200020e043e */
[----:B------:R-:W-:Y:S02]  /*14990*/  IADD3 RZ, P4, PT, R67, R72, RZ ;  /* 0x0000004843ff7210 */ /* 0x000fe40007f9e0ff */
[----:B------:R-:W-:Y:S01]  /*149a0*/  SEL R31, RZ, 0x1, !P3 ;  /* 0x00000001ff1f7807 */ /* 0x000fe20005800000 */
[----:B------:R-:W-:-:S04]  /*149b0*/  IMAD.WIDE.U32 R66, R5, R24, RZ ;  /* 0x0000001805427225 */ /* 0x000fc800078e00ff */
[----:B------:R-:W-:-:S04]  /*149c0*/  IMAD.WIDE.U32 R70, R6, R20, RZ ;  /* 0x0000001406467225 */ /* 0x000fc800078e00ff */
[----:B------:R-:W-:-:S04]  /*149d0*/  IMAD.WIDE.U32 R64, P6, R6, R21, R64 ;  /* 0x0000001506407225 */ /* 0x000fc800078c0040 */
[----:B------:R-:W-:Y:S02]  /*149e0*/  IMAD.MOV.U32 R56, RZ, RZ, R69 ;  /* 0x000000ffff387224 */ /* 0x000fe400078e0045 */
[----:B------:R-:W-:-:S04]  /*149f0*/  IMAD.WIDE.U32 R66, P3, R6, R25, R66 ;  /* 0x0000001906427225 */ /* 0x000fc80007860042 */
[----:B------:R-:W-:-:S04]  /*14a00*/  IMAD.WIDE.U32 R68, R6, R24, RZ ;  /* 0x0000001806447225 */ /* 0x000fc800078e00ff */
[----:B------:R-:W-:Y:S02]  /*14a10*/  IMAD.MOV.U32 R60, RZ, RZ, R73 ;  /* 0x000000ffff3c7224 */ /* 0x000fe400078e0049 */
[----:B------:R-:W-:Y:S01]  /*14a20*/  IMAD.X R73, RZ, RZ, RZ, P6 ;  /* 0x000000ffff497224 */ /* 0x000fe200030e06ff */
[----:B------:R-:W-:Y:S01]  /*14a30*/  IADD3 RZ, P6, PT, R71, R64, RZ ;  /* 0x0000004047ff7210 */ /* 0x000fe20007fde0ff */
[----:B------:R-:W-:Y:S02]  /*14a40*/  IMAD.MOV.U32 R72, RZ, RZ, R65 ;  /* 0x000000ffff487224 */ /* 0x000fe400078e0041 */
[----:B------:R-:W-:Y:S01]  /*14a50*/  IMAD.X R71, RZ, RZ, RZ, P3 ;  /* 0x000000ffff477224 */ /* 0x000fe200018e06ff */
[----:B------:R-:W-:Y:S01]  /*14a60*/  IADD3 RZ, P3, PT, R69, R66, RZ ;  /* 0x0000004245ff7210 */ /* 0x000fe20007f7e0ff */
[----:B------:R-:W-:-:S04]  /*14a70*/  IMAD.WIDE.U32 R74, R74, R24, R28 ;  /* 0x000000184a4a7225 */ /* 0x000fc800078e001c */
[----:B------:R-:W-:Y:S02]  /*14a80*/  IMAD.MOV.U32 R70, RZ, RZ, R67 ;  /* 0x000000ffff467224 */ /* 0x000fe400078e0043 */
[----:B------:R-:W-:Y:S02]  /*14a90*/  IMAD R59, R17, 0x18f5a7c5, RZ ;  /* 0x18f5a7c5113b7824 */ /* 0x000fe400078e02ff */
[----:B------:R-:W-:Y:S01]  /*14aa0*/  IMAD.WIDE.U32.X R72, R5, R21, R72, P6 ;  /* 0x0000001505487225 */ /* 0x000fe200030e0448 */
[----:B------:R-:W-:-:S03]  /*14ab0*/  IADD3 R31, P6, PT, R31, R62, RZ ;  /* 0x0000003e1f1f7210 */ /* 0x000fc60007fde0ff */
[----:B------:R-:W-:-:S04]  /*14ac0*/  IMAD.WIDE.U32 R68, R58, 0x18f5a7c5, RZ ;  /* 0x18f5a7c53a447825 */ /* 0x000fc800078e00ff */
[----:B------:R-:W-:Y:S02]  /*14ad0*/  IMAD R67, R58, 0x4b0d7b56, R59 ;  /* 0x4b0d7b563a437824 */ /* 0x000fe400078e023b */
[----:B------:R-:W-:Y:S01]  /*14ae0*/  IMAD.WIDE.U32.X R70, R5, R25, R70, P3 ;  /* 0x0000001905467225 */ /* 0x000fe200018e0446 */
[----:B------:R-:W-:Y:S02]  /*14af0*/  ISETP.LT.U32.AND P3, PT, R74, R28, PT ;  /* 0x0000001c4a00720c */ /* 0x000fe40003f61070 */
[----:B------:R-:W-:Y:S01]  /*14b00*/  SEL R5, RZ, 0x1, !P1 ;  /* 0x00000001ff057807 */ /* 0x000fe20004800000 */
[----:B------:R-:W-:Y:S01]  /*14b10*/  IMAD.WIDE.U32.X R56, R12, R14, R56, P5 ;  /* 0x0000000e0c387225 */ /* 0x000fe200028e0438 */
[----:B------:R-:W-:-:S03]  /*14b20*/  IADD3 R74, P5, PT, R31, R74, RZ ;  /* 0x0000004a1f4a7210 */ /* 0x000fc60007fbe0ff */
[----:B------:R-:W-:Y:S01]  /*14b30*/  IMAD.IADD R65, R2, 0x1, R75 ;  /* 0x0000000102417824 */ /* 0x000fe200078e024b */
[----:B------:R-:W-:Y:S01]  /*14b40*/  ISETP.NE.U32.AND P1, PT, R74, RZ, PT ;  /* 0x000000ff4a00720c */ /* 0x000fe20003f25070 */
[----:B------:R-:W-:Y:S02]  /*14b50*/  IMAD.X R59, RZ, RZ, R63, P6 ;  /* 0x000000ffff3b7224 */ /* 0x000fe400030e063f */
[----:B------:R-:W-:Y:S01]  /*14b60*/  IMAD.IADD R2, R69, 0x1, R67 ;  /* 0x0000000145027824 */ /* 0x000fe200078e0243 */
[----:B------:R-:W-:Y:S01]  /*14b70*/  ISETP.LT.U32.OR.EX P2, PT, R65, R29, P2, P3 ;  /* 0x0000001d4100720c */ /* 0x000fe20001741530 */
[----:B------:R-:W-:Y:S01]  /*14b80*/  IMAD.X R75, R59, 0x1, R65, P5 ;  /* 0x000000013b4b7824 */ /* 0x000fe200028e0641 */
[----:B------:R-:W-:Y:S01]  /*14b90*/  IADD3 R5, P5, PT, R5, R56, RZ ;  /* 0x0000003805057210 */ /* 0x000fe20007fbe0ff */
[----:B------:R-:W-:Y:S01]  /*14ba0*/  IMAD.WIDE.U32 R76, R2, R22, RZ ;  /* 0x00000016024c7225 */ /* 0x000fe200078e00ff */
[----:B------:R-:W-:Y:S02]  /*14bb0*/  ISETP.NE.U32.AND P3, PT, R31, RZ, PT ;  /* 0x000000ff1f00720c */ /* 0x000fe40003f65070 */
[----:B------:R-:W-:Y:S01]  /*14bc0*/  ISETP.NE.AND.EX P1, PT, R75, RZ, PT, P1 ;  /* 0x000000ff4b00720c */ /* 0x000fe20003f25310 */
[----:B------:R-:W-:-:S02]  /*14bd0*/  IMAD.X R56, RZ, RZ, R57, P5 ;  /* 0x000000ffff387224 */ /* 0x000fc400028e0639 */
[C---:B------:R-:W-:Y:S01]  /*14be0*/  IMAD.WIDE.U32 R62, R68.reuse, R22, RZ ;  /* 0x00000016443e7225 */ /* 0x040fe200078e00ff */
[----:B------:R-:W-:Y:S02]  /*14bf0*/  ISETP.NE.AND.EX P1, PT, R59, RZ, !P1, P3 ;  /* 0x000000ff3b00720c */ /* 0x000fe40004f25330 */
[----:B------:R-:W-:Y:S01]  /*14c00*/  ISETP.GE.U32.AND P3, PT, R7, R4, PT ;  /* 0x000000040700720c */ /* 0x000fe20003f66070 */
[----:B------:R-:W-:Y:S01]  /*14c10*/  IMAD.WIDE.U32 R76, P5, R68, R23, R76 ;  /* 0x00000017444c7225 */ /* 0x000fe200078a004c */
[----:B------:R-:W-:Y:S02]  /*14c20*/  LOP3.LUT R29, RZ, R62, RZ, 0x33, !PT ;  /* 0x0000003eff1d7212 */ /* 0x000fe400078e33ff */
[----:B------:R-:W-:Y:S01]  /*14c30*/  ISETP.GE.U32.AND.EX P3, PT, R3, R0, PT, P3 ;  /* 0x000000000300720c */ /* 0x000fe20003f66130 */
[----:B------:R-:W-:Y:S01]  /*14c40*/  IMAD.WIDE.U32.X R60, R12, R14, R60, P4 ;  /* 0x0000000e0c3c7225 */ /* 0x000fe200020e043c */
[----:B------:R-:W-:Y:S02]  /*14c50*/  IADD3 R4, P6, PT, R63, R76, RZ ;  /* 0x0000004c3f047210 */ /* 0x000fe40007fde0ff */
[----:B------:R-:W-:Y:S01]  /*14c60*/  ISETP.GT.U32.AND P4, PT, R58, R29, PT ;  /* 0x0000001d3a00720c */ /* 0x000fe20003f84070 */
[----:B------:R-:W-:Y:S01]  /*14c70*/  IMAD.X R29, RZ, RZ, RZ, P5 ;  /* 0x000000ffff1d7224 */ /* 0x000fe200028e06ff */
[----:B------:R-:W-:Y:S01]  /*14c80*/  LOP3.LUT R4, RZ, R4, RZ, 0x33, !PT ;  /* 0x00000004ff047212 */ /* 0x000fe200078e33ff */
[----:B------:R-:W-:Y:S01]  /*14c90*/  IMAD.MOV.U32 R28, RZ, RZ, R77 ;  /* 0x000000ffff1c7224 */ /* 0x000fe200078e004d */
[----:B------:R-:W-:Y:S01]  /*14ca0*/  SEL R0, RZ, 0x1, !P0 ;  /* 0x00000001ff007807 */ /* 0x000fe20004000000 */
[----:B------:R-:W-:Y:S01]  /*14cb0*/  IMAD.WIDE.U32 R58, R6, R20, R74 ;  /* 0x00000014063a7225 */ /* 0x000fe200078e004a */
[----:B------:R-:W-:-:S02]  /*14cc0*/  ISETP.GT.U32.AND.EX P4, PT, R17, R4, PT, P4 ;  /* 0x000000041100720c */ /* 0x000fc40003f84140 */
[----:B------:R-:W-:Y:S01]  /*14cd0*/  SEL R3, RZ, 0x1, P3 ;  /* 0x00000001ff037807 */ /* 0x000fe20001800000 */
[----:B------:R-:W-:Y:S01]  /*14ce0*/  IMAD.WIDE.U32.X R62, R2, R23, R28, P6 ;  /* 0x00000017023e7225 */ /* 0x000fe200030e041c */
[----:B------:R-:W-:Y:S02]  /*14cf0*/  SEL R7, RZ, 0x1, !P4 ;  /* 0x00000001ff077807 */ /* 0x000fe40006000000 */
[----:B------:R-:W-:Y:S01]  /*14d00*/  ISETP.LT.U32.AND P0, PT, R58, R74, PT ;  /* 0x0000004a3a00720c */ /* 0x000fe20003f01070 */
[----:B------:R-:W-:Y:S01]  /*14d10*/  IMAD.IADD R65, R64, 0x1, R59 ;  /* 0x0000000140417824 */ /* 0x000fe200078e023b */
[----:B------:R-:W-:Y:S02]  /*14d20*/  IADD3 R7, P4, PT, R7, R62, RZ ;  /* 0x0000003e07077210 */ /* 0x000fe40007f9e0ff */
[----:B------:R-:W-:Y:S02]  /*14d30*/  IADD3 R28, P5, P6, R5, R60, R0 ;  /* 0x0000003c051c7210 */ /* 0x000fe40007ebe000 */
[----:B------:R-:W-:Y:S01]  /*14d40*/  ISETP.LT.U32.OR.EX P1, PT, R65, R75, P1, P0 ;  /* 0x0000004b4100720c */ /* 0x000fe20000f21500 */
[----:B------:R-:W-:Y:S01]  /*14d50*/  IMAD.X R0, RZ, RZ, R63, P4 ;  /* 0x000000ffff007224 */ /* 0x000fe200020e063f */
[C---:B------:R-:W-:Y:S01]  /*14d60*/  IADD3 R58, P4, PT, R7.reuse, R58, RZ ;  /* 0x0000003a073a7210 */ /* 0x040fe20007f9e0ff */
[----:B------:R-:W-:Y:S01]  /*14d70*/  IMAD.WIDE.U32 R62, R2, R18, RZ ;  /* 0x00000012023e7225 */ /* 0x000fe200078e00ff */
[----:B------:R-:W-:-:S02]  /*14d80*/  ISETP.NE.U32.AND P0, PT, R7, RZ, PT ;  /* 0x000000ff0700720c */ /* 0x000fc40003f05070 */
[----:B------:R-:W-:Y:S01]  /*14d90*/  SEL R7, RZ, 0x1, !P1 ;  /* 0x00000001ff077807 */ /* 0x000fe20004800000 */
[----:B------:R-:W-:Y:S01]  /*14da0*/  IMAD.X R59, R0, 0x1, R65, P4 ;  /* 0x00000001003b7824 */ /* 0x000fe200020e0641 */
[----:B------:R-:W-:Y:S01]  /*14db0*/  IADD3.X R29, PT, PT, R56, R61, RZ, P5, P6 ;  /* 0x0000003d381d7210 */ /* 0x000fe20002fec4ff */
[----:B------:R-:W-:Y:S01]  /*14dc0*/  IMAD.WIDE.U32 R60, R68, R18, RZ ;  /* 0x00000012443c7225 */ /* 0x000fe200078e00ff */
[----:B------:R-:W-:Y:S02]  /*14dd0*/  IADD3 R3, P3, PT, R3, R30, RZ ;  /* 0x0000001e03037210 */ /* 0x000fe40007f7e0ff */
[----:B------:R-:W-:Y:S01]  /*14de0*/  ISETP.NE.U32.AND P1, PT, R58, RZ, PT ;  /* 0x000000ff3a00720c */ /* 0x000fe20003f25070 */
[C---:B------:R-:W-:Y:S01]  /*14df0*/  IMAD.WIDE.U32 R62, P4, R68.reuse, R19, R62 ;  /* 0x00000013443e7225 */ /* 0x040fe2000788003e */
[----:B------:R-:W-:Y:S02]  /*14e00*/  SEL R60, RZ, 0x1, !P2 ;  /* 0x00000001ff3c7807 */ /* 0x000fe40005000000 */
[----:B------:R-:W-:Y:S01]  /*14e10*/  IADD3 R7, P2, PT, R7, R72, RZ ;  /* 0x0000004807077210 */ /* 0x000fe20007f5e0ff */
[----:B------:R-:W-:Y:S01]  /*14e20*/  IMAD.X R17, RZ, RZ, R8, P3 ;  /* 0x000000ffff117224 */ /* 0x000fe200018e0608 */
[----:B------:R-:W-:Y:S01]  /*14e30*/  ISETP.GE.U32.AND P5, PT, R3, R30, PT ;  /* 0x0000001e0300720c */ /* 0x000fe20003fa6070 */
[----:B------:R-:W-:Y:S01]  /*14e40*/  IMAD.WIDE.U32 R30, R68, R18, R58 ;  /* 0x00000012441e7225 */ /* 0x000fe200078e003a */
[----:B------:R-:W-:-:S02]  /*14e50*/  ISETP.NE.AND.EX P1, PT, R59, RZ, PT, P1 ;  /* 0x000000ff3b00720c */ /* 0x000fc40003f25310 */
[----:B------:R-:W-:Y:S01]  /*14e60*/  IADD3 R60, P3, P6, R3, R26, R60 ;  /* 0x0000001a033c7210 */ /* 0x000fe20007e7e03c */
[----:B------:R-:W-:Y:S01]  /*14e70*/  IMAD.X R73, RZ, RZ, R73, P2 ;  /* 0x000000ffff497224 */ /* 0x000fe200010e0649 */
[----:B------:R-:W-:Y:S01]  /*14e80*/  ISETP.NE.AND.EX P2, PT, R0, RZ, !P1, P0 ;  /* 0x000000ff0000720c */ /* 0x000fe20004f45300 */
[----:B------:R-:W-:Y:S01]  /*14e90*/  IMAD.IADD R0, R62, 0x1, R31 ;  /* 0x000000013e007824 */ /* 0x000fe200078e021f */
[----:B------:R-:W-:Y:S01]  /*14ea0*/  ISETP.LT.U32.AND P1, PT, R30, R58, PT ;  /* 0x0000003a1e00720c */ /* 0x000fe20003f21070 */
[----:B------:R-:W-:Y:S01]  /*14eb0*/  IMAD.X R65, RZ, RZ, RZ, P4 ;  /* 0x000000ffff417224 */ /* 0x000fe200020e06ff */
[----:B------:R-:W-:Y:S01]  /*14ec0*/  IADD3.X R4, PT, PT, R17, R27, RZ, P3, P6 ;  /* 0x0000001b11047210 */ /* 0x000fe20001fec4ff */
[----:B------:R-:W-:Y:S01]  /*14ed0*/  IMAD.MOV.U32 R64, RZ, RZ, R63 ;  /* 0x000000ffff407224 */ /* 0x000fe200078e003f */
[----:B------:R-:W-:Y:S02]  /*14ee0*/  IADD3 R26, P0, PT, R7, R60, RZ ;  /* 0x0000003c071a7210 */ /* 0x000fe40007f1e0ff */
[----:B------:R-:W-:-:S02]  /*14ef0*/  IADD3 RZ, P3, PT, R61, R62, RZ ;  /* 0x0000003e3dff7210 */ /* 0x000fc40007f7e0ff */
[----:B------:R-:W-:Y:S01]  /*14f00*/  ISETP.LT.U32.OR.EX P1, PT, R0, R59, P2, P1 ;  /* 0x0000003b0000720c */ /* 0x000fe20001721510 */
[----:B------:R-:W-:Y:S01]  /*14f10*/  IMAD.X R27, R73, 0x1, R4, P0 ;  /* 0x00000001491b7824 */ /* 0x000fe200000e0604 */
[----:B------:R-:W-:Y:S01]  /*14f20*/  ISETP.NE.U32.AND P0, PT, R5, RZ, PT ;  /* 0x000000ff0500720c */ /* 0x000fe20003f05070 */
[----:B------:R-:W-:Y:S01]  /*14f30*/  IMAD.WIDE.U32.X R62, R2, R19, R64, P3 ;  /* 0x00000013023e7225 */ /* 0x000fe200018e0440 */
[----:B------:R-:W-:Y:S02]  /*14f40*/  SEL R5, RZ, 0x1, !P1 ;  /* 0x00000001ff057807 */ /* 0x000fe40004800000 */
[----:B------:R-:W-:Y:S01]  /*14f50*/  ISETP.NE.U32.AND P4, PT, R28, RZ, PT ;  /* 0x000000ff1c00720c */ /* 0x000fe20003f85070 */
[----:B------:R-:W-:Y:S01]  /*14f60*/  IMAD.WIDE.U32 R58, R6, R24, R26 ;  /* 0x00000018063a7225 */ /* 0x000fe200078e001a */
[----:B------:R-:W-:Y:S02]  /*14f70*/  IADD3 R5, P1, PT, R5, R62, RZ ;  /* 0x0000003e05057210 */ /* 0x000fe40007f3e0ff */
[----:B------:R-:W-:Y:S01]  /*14f80*/  ISETP.NE.AND.EX P4, PT, R29, RZ, PT, P4 ;  /* 0x000000ff1d00720c */ /* 0x000fe20003f85340 */
[----:B------:R-:W-:Y:S01]  /*14f90*/  IMAD.IADD R66, R66, 0x1, R59 ;  /* 0x0000000142427824 */ /* 0x000fe200078e023b */
[----:B------:R-:W-:Y:S01]  /*14fa0*/  ISETP.NE.U32.AND P2, PT, R26, RZ, PT ;  /* 0x000000ff1a00720c */ /* 0x000fe20003f45070 */
[----:B------:R-:W-:Y:S01]  /*14fb0*/  IMAD.X R61, RZ, RZ, R63, P1 ;  /* 0x000000ffff3d7224 */ /* 0x000fe200008e063f */
[----:B------:R-:W-:Y:S01]  /*14fc0*/  IADD3 R6, P1, PT, R5, R58, RZ ;  /* 0x0000003a05067210 */ /* 0x000fe20007f3e0ff */
[----:B------:R-:W-:Y:S01]  /*14fd0*/  IMAD.WIDE.U32 R62, R2, R20, RZ ;  /* 0x00000014023e7225 */ /* 0x000fe200078e00ff */
[----:B------:R-:W-:-:S02]  /*14fe0*/  ISETP.NE.AND.EX P0, PT, R56, RZ, !P4, P0 ;  /* 0x000000ff3800720c */ /* 0x000fc40006705300 */
[----:B------:R-:W-:Y:S01]  /*14ff0*/  ISETP.NE.U32.AND P3, PT, R7, RZ, PT ;  /* 0x000000ff0700720c */ /* 0x000fe20003f65070 */
[-C--:B------:R-:W-:Y:S01]  /*15000*/  IMAD.WIDE.U32 R56, R12, R9.reuse, RZ ;  /* 0x000000090c387225 */ /* 0x080fe200078e00ff */
[----:B------:R-:W-:Y:S02]  /*15010*/  ISETP.NE.AND.EX P2, PT, R27, RZ, PT, P2 ;  /* 0x000000ff1b00720c */ /* 0x000fe40003f45320 */
[----:B------:R-:W-:Y:S01]  /*15020*/  ISETP.NE.U32.AND P6, PT, R6, RZ, PT ;  /* 0x000000ff0600720c */ /* 0x000fe20003fc5070 */
[----:B------:R-:W-:Y:S01]  /*15030*/  IMAD.X R7, R61, 0x1, R66, P1 ;  /* 0x000000013d077824 */ /* 0x000fe200008e0642 */
[----:B------:R-:W-:Y:S01]  /*15040*/  ISETP.NE.AND.EX P2, PT, R73, RZ, !P2, P3 ;  /* 0x000000ff4900720c */ /* 0x000fe20005745330 */
[----:B------:R-:W-:Y:S01]  /*15050*/  IMAD.WIDE.U32 R56, P3, R9, R12, R56 ;  /* 0x0000000c09387225 */ /* 0x000fe20007860038 */
[----:B------:R-:W-:Y:S02]  /*15060*/  ISETP.LT.U32.AND P4, PT, R58, R26, PT ;  /* 0x0000001a3a00720c */ /* 0x000fe40003f81070 */
[----:B------:R-:W-:Y:S01]  /*15070*/  ISETP.NE.U32.AND P1, PT, R5, RZ, PT ;  /* 0x000000ff0500720c */ /* 0x000fe20003f25070 */
[----:B------:R-:W-:Y:S01]  /*15080*/  IMAD.WIDE.U32 R58, R9, R9, RZ ;  /* 0x00000009093a7225 */ /* 0x000fe200078e00ff */
[----:B------:R-:W-:-:S02]  /*15090*/  ISETP.NE.AND.EX P6, PT, R7, RZ, PT, P6 ;  /* 0x000000ff0700720c */ /* 0x000fc40003fc5360 */
[----:B------:R-:W-:Y:S01]  /*150a0*/  ISETP.LT.U32.OR.EX P2, PT, R66, R27, P2, P4 ;  /* 0x0000001b4200720c */ /* 0x000fe20001741540 */
[----:B------:R-:W-:Y:S01]  /*150b0*/  IMAD.X R27, RZ, RZ, RZ, P3 ;  /* 0x000000ffff1b7224 */ /* 0x000fe200018e06ff */
[----:B------:R-:W-:Y:S01]  /*150c0*/  ISETP.NE.AND.EX P1, PT, R61, RZ, !P6, P1 ;  /* 0x000000ff3d00720c */ /* 0x000fe20007725310 */
[----:B------:R-:W-:Y:S01]  /*150d0*/  IMAD.WIDE.U32 R62, P6, R68, R21, R62 ;  /* 0x00000015443e7225 */ /* 0x000fe200078c003e */
[----:B------:R-:W-:Y:S02]  /*150e0*/  IADD3 RZ, P3, PT, R59, R56, RZ ;  /* 0x000000383bff7210 */ /* 0x000fe40007f7e0ff */
[----:B------:R-:W-:Y:S01]  /*150f0*/  ISETP.GE.U32.AND P4, PT, R60, R3, PT ;  /* 0x000000033c00720c */ /* 0x000fe20003f86070 */
[----:B------:R-:W-:Y:S01]  /*15100*/  IMAD.WIDE.U32 R58, R68, R20, RZ ;  /* 0x00000014443a7225 */ /* 0x000fe200078e00ff */
[----:B------:R-:W-:Y:S02]  /*15110*/  ISETP.GE.U32.AND.EX P5, PT, R17, R8, PT, P5 ;  /* 0x000000081100720c */ /* 0x000fe40003fa6150 */
[----:B------:R-:W-:Y:S01]  /*15120*/  ISETP.GE.U32.AND.EX P4, PT, R4, R17, PT, P4 ;  /* 0x000000110400720c */ /* 0x000fe20003f86140 */
[----:B------:R-:W-:Y:S01]  /*15130*/  IMAD.WIDE.U32 R4, R68, R20, R6 ;  /* 0x0000001444047225 */ /* 0x000fe200078e0006 */
[----:B------:R-:W-:-:S02]  /*15140*/  SEL R3, RZ, 0x1, P5 ;  /* 0x00000001ff037807 */ /* 0x000fc40002800000 */
[----:B------:R-:W-:Y:S01]  /*15150*/  IADD3 RZ, P5, PT, R59, R62, RZ ;  /* 0x0000003e3bff7210 */ /* 0x000fe20007fbe0ff */
[----:B------:R-:W-:Y:S01]  /*15160*/  IMAD.WIDE.U32 R58, R9, R9, R28 ;  /* 0x00000009093a7225 */ /* 0x000fe200078e001c */
[----:B------:R-:W-:-:S03]  /*15170*/  SEL R17, RZ, 0x1, P4 ;  /* 0x00000001ff117807 */ /* 0x000fc60002000000 */
[----:B------:R-:W-:Y:S01]  /*15180*/  IMAD.X R61, RZ, RZ, RZ, P6 ;  /* 0x000000ffff3d7224 */ /* 0x000fe200030e06ff */
[----:B------:R-:W-:Y:S01]  /*15190*/  ISETP.LT.U32.AND P6, PT, R4, R6, PT ;  /* 0x000000060400720c */ /* 0x000fe20003fc1070 */
[----:B------:R-:W-:Y:S01]  /*151a0*/  IMAD.IADD R8, R62, 0x1, R5 ;  /* 0x000000013e087824 */ /* 0x000fe200078e0205 */
[----:B------:R-:W-:Y:S01]  /*151b0*/  IADD3 R64, P4, PT, R3, R58, RZ ;  /* 0x0000003a03407210 */ /* 0x000fe20007f9e0ff */
[----:B------:R-:W-:Y:S01]  /*151c0*/  IMAD.IADD R65, R56, 0x1, R59 ;  /* 0x0000000138417824 */ /* 0x000fe200078e023b */
[----:B------:R-:W-:Y:S01]  /*151d0*/  SEL R3, RZ, 0x1, !P2 ;  /* 0x00000001ff037807 */ /* 0x000fe20005000000 */
[----:B------:R-:W-:Y:S01]  /*151e0*/  IMAD.MOV.U32 R60, RZ, RZ, R63 ;  /* 0x000000ffff3c7224 */ /* 0x000fe200078e003f */
[----:B------:R-:W-:Y:S01]  /*151f0*/  ISETP.LT.U32.OR.EX P1, PT, R8, R7, P1, P6 ;  /* 0x000000070800720c */ /* 0x000fe20000f21560 */
[----:B------:R-:W-:Y:S01]  /*15200*/  IMAD.X R66, RZ, RZ, R65, P4 ;  /* 0x000000ffff427224 */ /* 0x000fe200020e0641 */
[----:B------:R-:W-:Y:S01]  /*15210*/  IADD3 R17, P6, PT, R17, R64, RZ ;  /* 0x0000004011117210 */ /* 0x000fe20007fde0ff */
[----:B------:R-:W-:Y:S01]  /*15220*/  IMAD.MOV.U32 R26, RZ, RZ, R57 ;  /* 0x000000ffff1a7224 */ /* 0x000fe200078e0039 */
[----:B------:R-:W-:Y:S01]  /*15230*/  ISETP.LT.U32.AND P2, PT, R58, R28, PT ;  /* 0x0000001c3a00720c */ /* 0x000fe20003f41070 */
[----:B------:R-:W-:-:S03]  /*15240*/  IMAD.WIDE.U32 R56, R68, R24, RZ ;  /* 0x0000001844387225 */ /* 0x000fc600078e00ff */
[----:B------:R-:W-:Y:S01]  /*15250*/  ISETP.LT.U32.OR.EX P0, PT, R65, R29, P0, P2 ;  /* 0x0000001d4100720c */ /* 0x000fe20000701520 */
[----:B------:R-:W-:Y:S01]  /*15260*/  IMAD.WIDE.U32.X R60, R2, R21, R60, P5 ;  /* 0x00000015023c7225 */ /* 0x000fe200028e043c */
[----:B------:R-:W-:-:S03]  /*15270*/  ISETP.GE.U32.AND P2, PT, R17, R64, PT ;  /* 0x000000401100720c */ /* 0x000fc60003f46070 */
[----:B------:R-:W-:Y:S01]  /*15280*/  IMAD.X R59, RZ, RZ, R66, P6 ;  /* 0x000000ffff3b7224 */ /* 0x000fe200030e0642 */
[----:B------:R-:W-:Y:S01]  /*15290*/  IADD3 R56, P5, P6, R17, R70, R3 ;  /* 0x0000004611387210 */ /* 0x000fe20007ebe003 */
[----:B------:R-:W-:Y:S01]  /*152a0*/  IMAD.WIDE.U32 R62, R2, R24, RZ ;  /* 0x00000018023e7225 */ /* 0x000fe200078e00ff */
[----:B------:R-:W-:Y:S02]  /*152b0*/  SEL R3, RZ, 0x1, !P1 ;  /* 0x00000001ff037807 */ /* 0x000fe40004800000 */
[----:B------:R-:W-:Y:S01]  /*152c0*/  IADD3.X R71, PT, PT, R59, R71, RZ, P5, P6 ;  /* 0x000000473b477210 */ /* 0x000fe20002fec4ff */
[----:B------:R-:W-:Y:S01]  /*152d0*/  IMAD.WIDE.U32.X R26, R12, R12, R26, P3 ;  /* 0x0000000c0c1a7225 */ /* 0x000fe200018e041a */
[----:B------:R-:W-:Y:S02]  /*152e0*/  IADD3 R3, P6, PT, R3, R60, RZ ;  /* 0x0000003c03037210 */ /* 0x000fe40007fde0ff */
[----:B------:R-:W-:Y:S01]  /*152f0*/  ISETP.GE.U32.AND P1, PT, R64, R58, PT ;  /* 0x0000003a4000720c */ /* 0x000fe20003f26070 */
[----:B------:R-:W-:-:S03]  /*15300*/  IMAD.WIDE.U32 R6, P4, R68, R25, R62 ;  /* 0x0000001944067225 */ /* 0x000fc6000788003e */
[----:B------:R-:W-:Y:S01]  /*15310*/  ISETP.GE.U32.AND.EX P1, PT, R66, R65, PT, P1 ;  /* 0x000000414200720c */ /* 0x000fe20003f26110 */
[----:B------:R-:W-:Y:S01]  /*15320*/  IMAD.X R60, RZ, RZ, R61, P6 ;  /* 0x000000ffff3c7224 */ /* 0x000fe200030e063d */
[----:B------:R-:W-:Y:S02]  /*15330*/  IADD3 R28, P6, PT, R3, R56, RZ ;  /* 0x00000038031c7210 */ /* 0x000fe40007fde0ff */
[----:B------:R-:W-:Y:S01]  /*15340*/  IADD3 RZ, P5, PT, R57, R6, RZ ;  /* 0x0000000639ff7210 */ /* 0x000fe20007fbe0ff */
[----:B------:R-:W-:Y:S01]  /*15350*/  IMAD.X R57, RZ, RZ, RZ, P4 ;  /* 0x000000ffff397224 */ /* 0x000fe200020e06ff */
[----:B------:R-:W-:Y:S01]  /*15360*/  ISETP.NE.U32.AND P3, PT, R28, RZ, PT ;  /* 0x000000ff1c00720c */ /* 0x000fe20003f65070 */
[----:B------:R-:W-:Y:S01]  /*15370*/  IMAD.X R29, R60, 0x1, R71, P6 ;  /* 0x000000013c1d7824 */ /* 0x000fe200030e0647 */
[----:B------:R-:W-:Y:S01]  /*15380*/  ISETP.GE.U32.AND P4, PT, R56, R17, PT ;  /* 0x000000113800720c */ /* 0x000fe20003f86070 */
[----:B------:R-:W-:Y:S01]  /*15390*/  IMAD.MOV.U32 R56, RZ, RZ, R7 ;  /* 0x000000ffff387224 */ /* 0x000fe200078e0007 */
[----:B------:R-:W-:Y:S01]  /*153a0*/  ISETP.GE.U32.AND.EX P6, PT, R59, R66, PT, P2 ;  /* 0x000000423b00720c */ /* 0x000fe20003fc6120 */
[----:B------:R-:W-:Y:S01]  /*153b0*/  IMAD.WIDE.U32 R68, R68, R24, R28 ;  /* 0x0000001844447225 */ /* 0x000fe200078e001c */
[----:B------:R-:W-:-:S02]  /*153c0*/  ISETP.NE.U32.AND P2, PT, R3, RZ, PT ;  /* 0x000000ff0300720c */ /* 0x000fc40003f45070 */
[----:B------:R-:W-:Y:S01]  /*153d0*/  ISETP.NE.AND.EX P3, PT, R29, RZ, PT, P3 ;  /* 0x000000ff1d00720c */ /* 0x000fe20003f65330 */
[----:B------:R-:W-:Y:S01]  /*153e0*/  IMAD.IADD R58, R6, 0x1, R69 ;  /* 0x00000001063a7824 */ /* 0x000fe200078e0245 */
[----:B------:R-:W-:Y:S02]  /*153f0*/  SEL R3, RZ, 0x1, !P0 ;  /* 0x00000001ff037807 */ /* 0x000fe40004000000 */
[----:B------:R-:W-:Y:S02]  /*15400*/  SEL R17, RZ, 0x1, P1 ;  /* 0x00000001ff117807 */ /* 0x000fe40000800000 */
[----:B------:R-:W-:Y:S02]  /*15410*/  ISETP.GE.U32.AND.EX P4, PT, R71, R59, PT, P4 ;  /* 0x0000003b4700720c */ /* 0x000fe40003f86140 */
[----:B------:R-:W-:Y:S02]  /*15420*/  ISETP.NE.AND.EX P2, PT, R60, RZ, !P3, P2 ;  /* 0x000000ff3c00720c */ /* 0x000fe40005f45320 */
[----:B------:R-:W-:-:S02]  /*15430*/  ISETP.LT.U32.AND P0, PT, R68, R28, PT ;  /* 0x0000001c4400720c */ /* 0x000fc40003f01070 */
[----:B------:R-:W-:Y:S01]  /*15440*/  IADD3 R17, P1, P3, R17, R26, R3 ;  /* 0x0000001a11117210 */ /* 0x000fe20007b3e003 */
[----:B------:R-:W-:Y:S01]  /*15450*/  IMAD.WIDE.U32.X R2, R2, R25, R56, P5 ;  /* 0x0000001902027225 */ /* 0x000fe200028e0438 */
[----:B------:R-:W-:Y:S02]  /*15460*/  SEL R7, RZ, 0x1, P6 ;  /* 0x00000001ff077807 */ /* 0x000fe40003000000 */
[----:B------:R-:W-:Y:S02]  /*15470*/  SEL R6, RZ, 0x1, P4 ;  /* 0x00000001ff067807 */ /* 0x000fe40002000000 */
[----:B------:R-:W-:Y:S02]  /*15480*/  ISETP.LT.U32.OR.EX P2, PT, R58, R29, P2, P0 ;  /* 0x0000001d3a00720c */ /* 0x000fe40001741500 */
[----:B------:R-:W-:Y:S02]  /*15490*/  IADD3.X R26, PT, PT, RZ, R27, RZ, P1, P3 ;  /* 0x0000001bff1a7210 */ /* 0x000fe40000fe64ff */
        /* <DEDUP_REMOVED lines=49> */
.L_x_61:
[----:B------:R-:W-:Y:S05]  /*157b0*/  BSYNC.RELIABLE B2 ;  /* 0x0000000000027941 */ /* 0x000fea0003800100 */
.L_x_60:
[CC--:B------:R-:W-:Y:S02]  /*157c0*/  ISETP.GE.U32.AND P0, PT, R30.reuse, R22.reuse, PT ;  /* 0x000000161e00720c */ /* 0x0c0fe40003f06070 */
[----:B------:R-:W-:Y:S02]  /*157d0*/  IADD3 R28, P3, PT, R30, -R22, RZ ;  /* 0x800000161e1c7210 */ /* 0x000fe40007f7e0ff */
        /* <DEDUP_REMOVED lines=17> */
[----:B------:R-:W-:Y:S01]  /*158f0*/  IADD3 R3, P5, PT, -R3, R26, RZ ;  /* 0x0000001a03037210 */ /* 0x000fe20007fbe1ff */
[----:B------:R-:W-:Y:S01]  /*15900*/  IMAD.X R26, R0, 0x1, ~R23, P3 ;  /* 0x00000001001a7824 */ /* 0x000fe200018e0e17 */
[----:B------:R-:W-:Y:S01]  /*15910*/  IADD3 R59, P4, PT, -R7, R4, RZ ;  /* 0x00000004073b7210 */ /* 0x000fe20007f9e1ff */
[----:B------:R-:W-:Y:S01]  /*15920*/  IMAD.MOV.U32 R7, RZ, RZ, R28 ;  /* 0x000000ffff077224 */ /* 0x000fe200078e001c */
[C---:B------:R-:W-:Y:S01]  /*15930*/  ISETP.GE.U32.AND.EX P1, PT, R27.reuse, R2, PT, P1 ;  /* 0x000000021b00720c */ /* 0x040fe20003f26110 */
        /* <DEDUP_REMOVED lines=78> */
.L_x_63:
        /* <DEDUP_REMOVED lines=11> */
.L_x_62:
[----:B------:R-:W-:Y:S05]  /*15ed0*/  BSYNC.RECONVERGENT B1 ;  /* 0x0000000000017941 */ /* 0x000fea0003800200 */
.L_x_59:
        /* <DEDUP_REMOVED lines=29> */
[----:B------:R-:W-:Y:S01]  /*160b0*/  IADD3 R17, P1, PT, R7, R22, RZ ;  /* 0x0000001607117210 */ /* 0x000fe20007f3e0ff */
[----:B------:R-:W-:Y:S03]  /*160c0*/  BSSY.RELIABLE B2, `(.L_x_66) ;  /* 0x0000050000027945 */ /* 0x000fe60003800100 */
[----:B------:R-:W-:Y:S01]  /*160d0*/  ISETP.GE.U32.AND P0, PT, R17, R7, PT ;  /* 0x000000071100720c */ /* 0x000fe20003f06070 */
[----:B------:R-:W-:-:S05]  /*160e0*/  IMAD.X R2, R6, 0x1, R23, P1 ;  /* 0x0000000106027824 */ /* 0x000fca00008e0617 */
[----:B------:R-:W-:-:S04]  /*160f0*/  ISETP.GE.U32.AND.EX P0, PT, R2, R6, PT, P0 ;  /* 0x000000060200720c */ /* 0x000fc80003f06100 */
[----:B------:R-:W-:-:S04]  /*16100*/  SEL R0, RZ, 0x1, P0 ;  /* 0x00000001ff007807 */ /* 0x000fc80000000000 */
        /* <DEDUP_REMOVED lines=75> */
.L_x_67:
[----:B------:R-:W-:Y:S05]  /*165c0*/  BSYNC.RELIABLE B2 ;  /* 0x0000000000027941 */ /* 0x000fea0003800100 */
.L_x_66:
[----:B------:R-:W-:Y:S01]  /*165d0*/  ISETP.GE.U32.AND P0, PT, R17, R22, PT ;  /* 0x000000161100720c */ /* 0x000fe20003f06070 */
[----:B------:R-:W-:-:S03]  /*165e0*/  IMAD.MOV.U32 R17, RZ, RZ, R7 ;  /* 0x000000ffff117224 */ /* 0x000fc600078e0007 */
[----:B------:R-:W-:-:S04]  /*165f0*/  ISETP.GE.U32.AND.EX P2, PT, R2, R23, PT, P0 ;  /* 0x000000170200720c */ /* 0x000fc80003f46100 */
[----:B------:R-:W-:-:S04]  /*16600*/  SEL R3, RZ, 0x1, P2 ;  /* 0x00000001ff037807 */ /* 0x000fc80001000000 */
[----:B------:R-:W-:-:S04]  /*16610*/  IADD3 R0, P1, PT, R3, R18, RZ ;  /* 0x0000001203007210 */ /* 0x000fc80007f3e0ff */
[----:B------:R-:W-:Y:S01]  /*16620*/  ISETP.GE.U32.AND P0, PT, R5, R0, PT ;  /* 0x000000000500720c */ /* 0x000fe20003f06070 */
[----:B------:R-:W-:-:S05]  /*16630*/  IMAD.X R0, RZ, RZ, R19, P1 ;  /* 0x000000ffff007224 */ /* 0x000fca00008e0613 */
[----:B------:R-:W-:-:S04]  /*16640*/  ISETP.GE.U32.AND.EX P0, PT, R56, R0, PT, P0 ;  /* 0x000000003800720c */ /* 0x000fc80003f06100 */
[----:B------:R-:W-:Y:S02]  /*16650*/  SEL R3, RZ, 0x1, P0 ;  /* 0x00000001ff037807 */ /* 0x000fe40000000000 */
[----:B------:R-:W-:Y:S02]  /*16660*/  SEL R2, RZ, 0xffffffff, P0 ;  /* 0xffffffffff027807 */ /* 0x000fe40000000000 */
[----:B------:R-:W-:Y:S02]  /*16670*/  IADD3 R0, P3, PT, R3, R20, RZ ;  /* 0x0000001403007210 */ /* 0x000fe40007f7e0ff */
[----:B------:R-:W-:Y:S02]  /*16680*/  SEL R3, RZ, 0xffffffff, P2 ;  /* 0xffffffffff037807 */ /* 0x000fe40001000000 */
[----:B------:R-:W-:Y:S01]  /*16690*/  ISETP.GE.U32.AND P1, PT, R59, R0, PT ;  /* 0x000000003b00720c */ /* 0x000fe20003f26070 */
[----:B------:R-:W-:Y:S01]  /*166a0*/  IMAD.X R0, RZ, RZ, R21, P3 ;  /* 0x000000ffff007224 */ /* 0x000fe200018e0615 */
[----:B------:R-:W-:-:S04]  /*166b0*/  IADD3 R30, P0, PT, R3, R4, RZ ;  /* 0x00000004031e7210 */ /* 0x000fc80007f1e0ff */
[----:B------:R-:W-:Y:S01]  /*166c0*/  ISETP.GE.U32.AND.EX P1, PT, R60, R0, PT, P1 ;  /* 0x000000003c00720c */ /* 0x000fe20003f26110 */
[----:B------:R-:W-:-:S03]  /*166d0*/  IMAD.X R31, R3, 0x1, R8, P0 ;  /* 0x00000001031f7824 */ /* 0x000fc600000e0608 */
[----:B------:R-:W-:Y:S02]  /*166e0*/  SEL R0, RZ, 0xffffffff, P1 ;  /* 0xffffffffff007807 */ /* 0x000fe40000800000 */
[----:B------:R-:W-:Y:S02]  /*166f0*/  IADD3 R28, P1, PT, R2, R57, RZ ;  /* 0x00000039021c7210 */ /* 0x000fe40007f3e0ff */
[----:B------:R-:W-:-:S03]  /*16700*/  IADD3 R26, P2, PT, R0, R61, RZ ;  /* 0x0000003d001a7210 */ /* 0x000fc60007f5e0ff */
[----:B------:R-:W-:Y:S02]  /*16710*/  IMAD.X R29, R2, 0x1, R58, P1 ;  /* 0x00000001021d7824 */ /* 0x000fe400008e063a */
[----:B------:R-:W-:Y:S02]  /*16720*/  IMAD.X R27, R0, 0x1, R62, P2 ;  /* 0x00000001001b7824 */ /* 0x000fe400010e063e */
[----:B------:R-:W-:-:S07]  /*16730*/  IMAD.MOV.U32 R2, RZ, RZ, R6 ;  /* 0x000000ffff027224 */ /* 0x000fce00078e0006 */
.L_x_65:
[----:B------:R-:W-:Y:S05]  /*16740*/  BSYNC.RECONVERGENT B1 ;  /* 0x0000000000017941 */ /* 0x000fea0003800200 */
.L_x_64:
[----:B------:R-:W-:Y:S01]  /*16750*/  ISETP.GE.U32.AND P0, PT, R17, R54, PT ;  /* 0x000000361100720c */ /* 0x000fe20003f06070 */
[----:B------:R-:W-:Y:S01]  /*16760*/  BSSY.RECONVERGENT B1, `(.L_x_68) ;  /* 0x0000085000017945 */ /* 0x000fe20003800200 */
[----:B------:R-:W-:Y:S02]  /*16770*/  IADD3 R17, P1, PT, -R54, R17, RZ ;  /* 0x0000001136117210 */ /* 0x000fe40007f3e1ff */
[----:B------:R-:W-:-:S03]  /*16780*/  ISETP.GE.U32.AND.EX P0, PT, R2, R55, PT, P0 ;  /* 0x000000370200720c */ /* 0x000fc60003f06100 */
[----:B------:R-:W-:Y:S01]  /*16790*/  IMAD.X R55, R2, 0x1, ~R55, P1 ;  /* 0x0000000102377824 */ /* 0x000fe200008e0e37 */
[----:B------:R-:W-:Y:S01]  /*167a0*/  SEL R3, RZ, 0x1, P0 ;  /* 0x00000001ff037807 */ /* 0x000fe20000000000 */
[----:B------:R-:W-:Y:S02]  /*167b0*/  IMAD.MOV.U32 R0, RZ, RZ, R17 ;  /* 0x000000ffff007224 */ /* 0x000fe400078e0011 */
[----:B------:R-:W-:Y:S01]  /*167c0*/  IMAD.MOV.U32 R2, RZ, RZ, R55 ;  /* 0x000000ffff027224 */ /* 0x000fe200078e0037 */
[----:B------:R-:W-:-:S05]  /*167d0*/  IADD3 R3, P0, PT, R52, R3, RZ ;  /* 0x0000000334037210 */ /* 0x000fca0007f1e0ff */
[----:B------:R-:W-:Y:S01]  /*167e0*/  IMAD.X R4, RZ, RZ, R53, P0 ;  /* 0x000000ffff047224 */ /* 0x000fe200000e0635 */
[CC--:B------:R-:W-:Y:S02]  /*167f0*/  ISETP.GE.U32.AND P0, PT, R30.reuse, R3.reuse, PT ;  /* 0x000000031e00720c */ /* 0x0c0fe40003f06070 */
[----:B------:R-:W-:Y:S02]  /*16800*/  IADD3 R3, P2, PT, R30, -R3, RZ ;  /* 0x800000031e037210 */ /* 0x000fe40007f5e0ff */
[----:B------:R-:W-:-:S03]  /*16810*/  ISETP.GE.U32.AND.EX P0, PT, R31, R4, PT, P0 ;  /* 0x000000041f00720c */ /* 0x000fc60003f06100 */
[----:B------:R-:W-:Y:S01]  /*16820*/  IMAD.X R4, R31, 0x1, ~R4, P2 ;  /* 0x000000011f047824 */ /* 0x000fe200010e0e04 */
[----:B------:R-:W-:-:S04]  /*16830*/  SEL R5, RZ, 0x1, P0 ;  /* 0x00000001ff057807 */ /* 0x000fc80000000000 */
        /* <DEDUP_REMOVED lines=12> */
[----:B------:R-:W-:-:S10]  /*16900*/  IMAD.X R8, R27, 0x1, ~R8, P4 ;  /* 0x000000011b087824 */ /* 0x000fd400020e0e08 */
        /* <DEDUP_REMOVED lines=82> */
.L_x_71:
[----:B------:R-:W-:Y:S05]  /*16e30*/  BSYNC.RELIABLE B2 ;  /* 0x0000000000027941 */ /* 0x000fea0003800100 */
.L_x_70:
[----:B------:R-:W-:-:S04]  /*16e40*/  ISETP.GE.U32.AND P0, PT, R0, R22, PT ;  /* 0x000000160000720c */ /* 0x000fc80003f06070 */
        /* <DEDUP_REMOVED lines=15> */
[----:B------:R-:W-:Y:S01]  /*16f40*/  ISETP.GE.U32.AND.EX P1, PT, R53, R0, PT, P1 ;  /* 0x000000003500720c */ /* 0x000fe20003f26110 */
[----:B------:R-:W-:-:S03]  /*16f50*/  IMAD.MOV.U32 R0, RZ, RZ, R17 ;  /* 0x000000ffff007224 */ /* 0x000fc600078e0011 */
[----:B------:R-:W-:Y:S02]  /*16f60*/  SEL R8, RZ, 0xffffffff, P1 ;  /* 0xffffffffff087807 */ /* 0x000fe40000800000 */
[----:B------:R-:W-:Y:S02]  /*16f70*/  IADD3 R5, P1, PT, R6, R49, RZ ;  /* 0x0000003106057210 */ /* 0x000fe40007f3e0ff */
[----:B------:R-:W-:-:S03]  /*16f80*/  IADD3 R7, P2, PT, R8, R57, RZ ;  /* 0x0000003908077210 */ /* 0x000fc60007f5e0ff */
[----:B------:R-:W-:Y:S02]  /*16f90*/  IMAD.X R6, R6, 0x1, R26, P1 ;  /* 0x0000000106067824 */ /* 0x000fe400008e061a */
[----:B------:R-:W-:-:S08]  /*16fa0*/  IMAD.X R8, R8, 0x1, R30, P2 ;  /* 0x0000000108087824 */ /* 0x000fd000010e061e */
.L_x_69:
[----:B------:R-:W-:Y:S05]  /*16fb0*/  BSYNC.RECONVERGENT B1 ;  /* 0x0000000000017941 */ /* 0x000fea0003800200 */
.L_x_68:
        /* <DEDUP_REMOVED lines=19> */
[-C--:B------:R-:W-:Y:S01]  /*170f0*/  ISETP.GE.U32.AND P0, PT, R40, R77.reuse, PT ;  /* 0x0000004d2800720c */ /* 0x080fe20003f06070 */
[----:B------:R-:W-:Y:S01]  /*17100*/  IMAD.X R80, RZ, RZ, R8, P1 ;  /* 0x000000ffff507224 */ /* 0x000fe200008e0608 */
[----:B------:R-:W-:Y:S02]  /*17110*/  IADD3 R27, P1, PT, R46, -R0, RZ ;  /* 0x800000002e1b7210 */ /* 0x000fe40007f3e0ff */
        /* <DEDUP_REMOVED lines=88> */
.L_x_75:
[----:B------:R-:W-:Y:S05]  /*176a0*/  BSYNC.RELIABLE B2 ;  /* 0x0000000000027941 */ /* 0x000fea0003800100 */
.L_x_74:
        /* <DEDUP_REMOVED lines=12> */
[----:B------:R-:W-:-:S04]  /*17770*/  IADD3 R17, P3, PT, R17, R20, RZ ;  /* 0x0000001411117210 */ /* 0x000fc80007f7e0ff */
[----:B------:R-:W-:Y:S01]  /*17780*/  ISETP.GE.U32.AND P1, PT, R43, R17, PT ;  /* 0x000000112b00720c */ /* 0x000fe20003f26070 */
[----:B------:R-:W-:-:S05]  /*17790*/  IMAD.X R17, RZ, RZ, R21, P3 ;  /* 0x000000ffff117224 */ /* 0x000fca00018e0615 */
[----:B------:R-:W-:Y:S02]  /*177a0*/  ISETP.GE.U32.AND.EX P1, PT, R46, R17, PT, P1 ;  /* 0x000000112e00720c */ /* 0x000fe40003f26110 */
[C---:B------:R-:W-:Y:S02]  /*177b0*/  IADD3 R17, P0, PT, R78.reuse, R31, RZ ;  /* 0x0000001f4e117210 */ /* 0x040fe40007f1e0ff */
[----:B------:R-:W-:Y:S02]  /*177c0*/  SEL R80, RZ, 0xffffffff, P1 ;  /* 0xffffffffff507807 */ /* 0x000fe40000800000 */
[----:B------:R-:W-:Y:S01]  /*177d0*/  IADD3 R76, P1, PT, R79, R41, RZ ;  /* 0x000000294f4c7210 */ /* 0x000fe20007f3e0ff */
[----:B------:R-:W-:Y:S01]  /*177e0*/  IMAD.X R78, R78, 0x1, R28, P0 ;  /* 0x000000014e4e7824 */ /* 0x000fe200000e061c */
[----:B------:R-:W-:-:S03]  /*177f0*/  IADD3 R77, P2, PT, R80, R47, RZ ;  /* 0x0000002f504d7210 */ /* 0x000fc60007f5e0ff */
[----:B------:R-:W-:Y:S02]  /*17800*/  IMAD.X R79, R79, 0x1, R42, P1 ;  /* 0x000000014f4f7824 */ /* 0x000fe400008e062a */
[----:B------:R-:W-:-:S08]  /*17810*/  IMAD.X R80, R80, 0x1, R48, P2 ;  /* 0x0000000150507824 */ /* 0x000fd000010e0630 */
.L_x_73:
[----:B------:R-:W-:Y:S05]  /*17820*/  BSYNC.RECONVERGENT B1 ;  /* 0x0000000000017941 */ /* 0x000fea0003800200 */
.L_x_72:
        /* <DEDUP_REMOVED lines=9> */
[----:B------:R-:W-:-:S04]  /*178c0*/  IMAD.WIDE.U32 R28, R10, R45, RZ ;  /* 0x0000002d0a1c7225 */ /* 0x000fc800078e00ff */
[----:B------:R-:W-:-:S04]  /*178d0*/  IMAD.WIDE.U32.X R26, R16, R44, R30, P0 ;  /* 0x0000002c101a7225 */ /* 0x000fc800000e041e */
[----:B------:R-:W-:-:S04]  /*178e0*/  IMAD.WIDE.U32 R40, P0, R10, R44, R40 ;  /* 0x0000002c0a287225 */ /* 0x000fc80007800028 */
[----:B------:R-:W-:Y:S01]  /*178f0*/  IMAD.WIDE.U32 R30, R16, R17, RZ ;  /* 0x00000011101e7225 */ /* 0x000fe200078e00ff */
[----:B------:R-:W-:-:S03]  /*17900*/  IADD3 RZ, P3, PT, R29, R40, RZ ;  /* 0x000000281dff7210 */ /* 0x000fc60007f7e0ff */
[----:B------:R-:W-:Y:S02]  /*17910*/  IMAD R42, R44, R10, RZ ;  /* 0x0000000a2c2a7224 */ /* 0x000fe400078e02ff */
[----:B------:R-:W-:-:S04]  /*17920*/  IMAD.WIDE.U32 R62, R10, R45, R26 ;  /* 0x0000002d0a3e7225 */ /* 0x000fc800078e001a */
[----:B------:R-:W-:Y:S02]  /*17930*/  IMAD R43, R13, R45, R42 ;  /* 0x0000002d0d2b7224 */ /* 0x000fe400078e022a */
[----:B------:R-:W-:-:S04]  /*17940*/  IMAD.WIDE.U32 R46, R15, R17, RZ ;  /* 0x000000110f2e7225 */ /* 0x000fc800078e00ff */
[----:B------:R-:W-:-:S04]  /*17950*/  IMAD.WIDE.U32 R28, P4, R15, R78, R30 ;  /* 0x0000004e0f1c7225 */ /* 0x000fc8000788001e */
[----:B------:R-:W-:Y:S01]  /*17960*/  IMAD.X R31, RZ, RZ, RZ, P0 ;  /* 0x000000ffff1f7224 */ /* 0x000fe200000e06ff */
[----:B------:R-:W-:Y:S01]  /*17970*/  ISETP.GE.U32.AND P0, PT, R62, R26, PT ;  /* 0x0000001a3e00720c */ /* 0x000fe20003f06070 */
[----:B------:R-:W-:Y:S01]  /*17980*/  IMAD.IADD R63, R63, 0x1, R43 ;  /* 0x000000013f3f7824 */ /* 0x000fe200078e022b */
[----:B------:R-:W-:Y:S01]  /*17990*/  IADD3 RZ, P1, PT, R47, R28, RZ ;  /* 0x0000001c2fff7210 */ /* 0x000fe20007f3e0ff */
[----:B------:R-:W-:-:S03]  /*179a0*/  IMAD.WIDE.U32 R42, R14, R45, RZ ;  /* 0x0000002d0e2a7225 */ /* 0x000fc600078e00ff */
[----:B------:R-:W-:Y:S01]  /*179b0*/  ISETP.GE.U32.AND.EX P0, PT, R63, R27, PT, P0 ;  /* 0x0000001b3f00720c */ /* 0x000fe20003f06100 */
[----:B------:R-:W-:Y:S02]  /*179c0*/  IMAD R28, R78, R15, RZ ;  /* 0x0000000f4e1c7224 */ /* 0x000fe400078e02ff */
[----:B------:R-:W-:-:S04]  /*179d0*/  IMAD.WIDE.U32 R50, R15, R17, R62 ;  /* 0x000000110f327225 */ /* 0x000fc800078e003e */
[----:B------:R-:W-:Y:S02]  /*179e0*/  IMAD R47, R16, R17, R28 ;  /* 0x00000011102f7224 */ /* 0x000fe400078e021c */
[----:B------:R-:W-:Y:S02]  /*179f0*/  IMAD.MOV.U32 R30, RZ, RZ, R41 ;  /* 0x000000ffff1e7224 */ /* 0x000fe400078e0029 */
[----:B------:R-:W-:Y:S01]  /*17a00*/  IMAD.WIDE.U32 R26, P2, R11, R44, R42 ;  /* 0x0000002c0b1a7225 */ /* 0x000fe2000784002a */
[----:B------:R-:W-:Y:S02]  /*17a10*/  SEL R43, RZ, 0x1, P0 ;  /* 0x00000001ff2b7807 */ /* 0x000fe40000000000 */
[----:B------:R-:W-:Y:S01]  /*17a20*/  ISETP.GE.U32.AND P0, PT, R50, R62, PT ;  /* 0x0000003e3200720c */ /* 0x000fe20003f06070 */
[----:B------:R-:W-:Y:S02]  /*17a30*/  IMAD.IADD R62, R51, 0x1, R47 ;  /* 0x00000001333e7824 */ /* 0x000fe400078e022f */
[----:B------:R-:W-:-:S03]  /*17a40*/  IMAD.WIDE.U32.X R30, R13, R44, R30, P3 ;  /* 0x0000002c0d1e7225 */ /* 0x000fc600018e041e */
[----:B------:R-:W-:Y:S01]  /*17a50*/  ISETP.GE.U32.AND.EX P0, PT, R62, R63, PT, P0 ;  /* 0x0000003f3e00720c */ /* 0x000fe20003f06100 */
[----:B------:R-:W-:Y:S01]  /*17a60*/  IMAD.X R49, RZ, RZ, RZ, P4 ;  /* 0x000000ffff317224 */ /* 0x000fe200020e06ff */
[----:B------:R-:W-:Y:S01]  /*17a70*/  IADD3 R30, P4, PT, R43, R30, RZ ;  /* 0x0000001e2b1e7210 */ /* 0x000fe20007f9e0ff */
[----:B------:R-:W-:Y:S01]  /*17a80*/  IMAD.MOV.U32 R48, RZ, RZ, R29 ;  /* 0x000000ffff307224 */ /* 0x000fe200078e001d */
[----:B------:R-:W-:Y:S01]  /*17a90*/  SEL R51, RZ, 0x1, P0 ;  /* 0x00000001ff337807 */ /* 0x000fe20000000000 */
[----:B------:R-:W-:-:S04]  /*17aa0*/  IMAD.WIDE.U32 R40, R11, R45, RZ ;  /* 0x0000002d0b287225 */ /* 0x000fc800078e00ff */
[----:B------:R-:W-:Y:S01]  /*17ab0*/  IMAD.WIDE.U32 R28, R13, R17, RZ ;  /* 0x000000110d1c7225 */ /* 0x000fe200078e00ff */
[----:B------:R-:W-:-:S03]  /*17ac0*/  IADD3 RZ, P3, PT, R41, R26, RZ ;  /* 0x0000001a29ff7210 */ /* 0x000fc60007f7e0ff */
[----:B------:R-:W-:-:S04]  /*17ad0*/  IMAD.WIDE.U32.X R48, R16, R78, R48, P1 ;  /* 0x0000004e10307225 */ /* 0x000fc800008e0430 */
[----:B------:R-:W-:Y:S01]  /*17ae0*/  IMAD.X R31, RZ, RZ, R31, P4 ;  /* 0x000000ffff1f7224 */ /* 0x000fe200020e061f */
[----:B------:R-:W-:Y:S01]  /*17af0*/  IADD3 R51, P0, PT, R51, R48, RZ ;  /* 0x0000003033337210 */ /* 0x000fe20007f1e0ff */
[----:B------:R-:W-:Y:S02]  /*17b00*/  IMAD R26, R44, R11, RZ ;  /* 0x0000000b2c1a7224 */ /* 0x000fe400078e02ff */
[----:B------:R-:W-:-:S04]  /*17b10*/  IMAD.WIDE.U32 R42, R10, R17, RZ ;  /* 0x000000110a2a7225 */ /* 0x000fc800078e00ff */
[----:B------:R-:W-:-:S04]  /*17b20*/  IMAD.WIDE.U32 R28, P4, R10, R78, R28 ;  /* 0x0000004e0a1c7225 */ /* 0x000fc8000788001c */
[----:B------:R-:W-:Y:S01]  /*17b30*/  IMAD.WIDE.U32 R46, R11, R45, R30 ;  /* 0x0000002d0b2e7225 */ /* 0x000fe200078e001e */
[----:B------:R-:W-:-:S03]  /*17b40*/  IADD3 RZ, P1, PT, R43, R28, RZ ;  /* 0x0000001c2bff7210 */ /* 0x000fc60007f3e0ff */
[-C--:B------:R-:W-:Y:S02]  /*17b50*/  IMAD R53, R14, R45.reuse, R26 ;  /* 0x0000002d0e357224 */ /* 0x080fe400078e021a */
[----:B------:R-:W-:Y:S01]  /*17b60*/  IMAD.X R28, RZ, RZ, R49, P0 ;  /* 0x000000ffff1c7224 */ /* 0x000fe200000e0631 */
[----:B------:R-:W-:Y:S01]  /*17b70*/  ISETP.NE.U32.AND P0, PT, R51, RZ, PT ;  /* 0x000000ff3300720c */ /* 0x000fe20003f05070 */
[----:B------:R-:W-:Y:S01]  /*17b80*/  IMAD.X R41, RZ, RZ, RZ, P2 ;  /* 0x000000ffff297224 */ /* 0x000fe200010e06ff */
[----:B------:R-:W-:Y:S01]  /*17b90*/  ISETP.GE.U32.AND P2, PT, R46, R30, PT ;  /* 0x0000001e2e00720c */ /* 0x000fe20003f46070 */
[----:B------:R-:W-:Y:S01]  /*17ba0*/  IMAD.IADD R49, R47, 0x1, R53 ;  /* 0x000000012f317824 */ /* 0x000fe200078e0235 */
[----:B------:R-:W-:Y:S01]  /*17bb0*/  IADD3 R30, P6, PT, R51, R46, RZ ;  /* 0x0000002e331e7210 */ /* 0x000fe20007fde0ff */
[----:B------:R-:W-:Y:S02]  /*17bc0*/  IMAD.MOV.U32 R40, RZ, RZ, R27 ;  /* 0x000000ffff287224 */ /* 0x000fe400078e001b */
[----:B------:R-:W-:Y:S01]  /*17bd0*/  IMAD.WIDE.U32 R42, R12, R45, RZ ;  /* 0x0000002d0c2a7225 */ /* 0x000fe200078e00ff */
[----:B------:R-:W-:-:S03]  /*17be0*/  ISETP.GE.U32.AND.EX P2, PT, R49, R31, PT, P2 ;  /* 0x0000001f3100720c */ /* 0x000fc60003f46120 */
[----:B------:R-:W-:Y:S01]  /*17bf0*/  IMAD.WIDE.U32.X R40, R14, R44, R40, P3 ;  /* 0x0000002c0e287225 */ /* 0x000fe200018e0428 */
[----:B------:R-:W-:Y:S02]  /*17c00*/  SEL R27, RZ, 0x1, P2 ;  /* 0x00000001ff1b7807 */ /* 0x000fe40001000000 */
[----:B------:R-:W-:Y:S01]  /*17c10*/  ISETP.NE.U32.AND P2, PT, R30, RZ, PT ;  /* 0x000000ff1e00720c */ /* 0x000fe20003f45070 */
[----:B------:R-:W-:Y:S01]  /*17c20*/  IMAD.X R31, R28, 0x1, R49, P6 ;  /* 0x000000011c1f7824 */ /* 0x000fe200030e0631 */
[----:B------:R-:W-:Y:S01]  /*17c30*/  IADD3 R26, P6, PT, R27, R40, RZ ;  /* 0x000000281b1a7210 */ /* 0x000fe20007fde0ff */
[----:B------:R-:W-:-:S03]  /*17c40*/  IMAD.WIDE.U32 R60, R14, R17, RZ ;  /* 0x000000110e3c7225 */ /* 0x000fc600078e00ff */
[----:B------:R-:W-:Y:S01]  /*17c50*/  ISETP.NE.AND.EX P2, PT, R31, RZ, PT, P2 ;  /* 0x000000ff1f00720c */ /* 0x000fe20003f45320 */
[----:B------:R-:W-:-:S03]  /*17c60*/  IMAD.WIDE.U32 R52, R16, R76, RZ ;  /* 0x0000004c10347225 */ /* 0x000fc600078e00ff */
[----:B------:R-:W-:Y:S01]  /*17c70*/  ISETP.NE.AND.EX P0, PT, R28, RZ, !P2, P0 ;  /* 0x000000ff1c00720c */ /* 0x000fe20005705300 */
[----:B------:R-:W-:-:S04]  /*17c80*/  IMAD.WIDE.U32 R46, R9, R45, RZ ;  /* 0x0000002d092e7225 */ /* 0x000fc800078e00ff */
[----:B------:R-:W-:-:S04]  /*17c90*/  IMAD.WIDE.U32 R42, P5, R9, R44, R42 ;  /* 0x0000002c092a7225 */ /* 0x000fc800078a002a */
[----:B------:R-:W-:-:S04]  /*17ca0*/  IMAD.WIDE.U32 R48, R11, R17, RZ ;  /* 0x000000110b307225 */ /* 0x000fc800078e00ff */
[----:B------:R-:W-:-:S04]  /*17cb0*/  IMAD.WIDE.U32 R60, P3, R11, R78, R60 ;  /* 0x0000004e0b3c7225 */ /* 0x000fc8000786003c */
[----:B------:R-:W-:Y:S01]  /*17cc0*/  IMAD.X R27, RZ, RZ, R41, P6 ;  /* 0x000000ffff1b7224 */ /* 0x000fe200030e0629 */
[----:B------:R-:W-:Y:S01]  /*17cd0*/  IADD3 RZ, P6, PT, R47, R42, RZ ;  /* 0x0000002a2fff7210 */ /* 0x000fe20007fde0ff */
[----:B------:R-:W-:Y:S01]  /*17ce0*/  IMAD R28, R78, R10, RZ ;  /* 0x0000000a4e1c7224 */ /* 0x000fe200078e02ff */
[----:B------:R-:W-:Y:S01]  /*17cf0*/  IADD3 RZ, P2, PT, R49, R60, RZ ;  /* 0x0000003c31ff7210 */ /* 0x000fe20007f5e0ff */
[----:B------:R-:W-:Y:S02]  /*17d00*/  IMAD.X R41, RZ, RZ, RZ, P4 ;  /* 0x000000ffff297224 */ /* 0x000fe400020e06ff */
[----:B------:R-:W-:-:S04]  /*17d10*/  IMAD.WIDE.U32 R54, R15, R76, RZ ;  /* 0x0000004c0f367225 */ /* 0x000fc800078e00ff */
[----:B------:R-:W-:-:S04]  /*17d20*/  IMAD.WIDE.U32 R52, P4, R15, R79, R52 ;  /* 0x0000004f0f347225 */ /* 0x000fc80007880034 */
[----:B------:R-:W-:-:S04]  /*17d30*/  IMAD.WIDE.U32 R46, R10, R17, R30 ;  /* 0x000000110a2e7225 */ /* 0x000fc800078e001e */
[----:B------:R-:W-:Y:S02]  /*17d40*/  IMAD R51, R13, R17, R28 ;  /* 0x000000110d337224 */ /* 0x000fe400078e021c */
[----:B------:R-:W-:Y:S01]  /*17d50*/  IMAD.X R49, RZ, RZ, RZ, P5 ;  /* 0x000000ffff317224 */ /* 0x000fe200028e06ff */
[----:B------:R-:W-:Y:S01]  /*17d60*/  IADD3 RZ, P5, PT, R55, R52, RZ ;  /* 0x0000003437ff7210 */ /* 0x000fe20007fbe0ff */
[----:B------:R-:W-:Y:S01]  /*17d70*/  IMAD.X R55, RZ, RZ, RZ, P4 ;  /* 0x000000ffff377224 */ /* 0x000fe200020e06ff */
[----:B------:R-:W-:Y:S01]  /*17d80*/  ISETP.LT.U32.AND P4, PT, R46, R30, PT ;  /* 0x0000001e2e00720c */ /* 0x000fe20003f81070 */
[----:B------:R-:W-:Y:S02]  /*17d90*/  IMAD.IADD R47, R47, 0x1, R51 ;  /* 0x000000012f2f7824 */ /* 0x000fe400078e0233 */
[----:B------:R-:W-:Y:S02]  /*17da0*/  IMAD.MOV.U32 R48, RZ, RZ, R43 ;  /* 0x000000ffff307224 */ /* 0x000fe400078e002b */
[----:B------:R-:W-:Y:S01]  /*17db0*/  IMAD.MOV.U32 R40, RZ, RZ, R29 ;  /* 0x000000ffff287224 */ /* 0x000fe200078e001d */
[----:B------:R-:W-:Y:S01]  /*17dc0*/  ISETP.LT.U32.OR.EX P0, PT, R47, R31, P0, P4 ;  /* 0x0000001f2f00720c */ /* 0x000fe20000701540 */
[----:B------:R-:W-:-:S02]  /*17dd0*/  IMAD R30, R44, R15, RZ ;  /* 0x0000000f2c1e7224 */ /* 0x000fc400078e02ff */
[----:B------:R-:W-:Y:S01]  /*17de0*/  IMAD.WIDE.U32.X R28, R12, R44, R48, P6 ;  /* 0x0000002c0c1c7225 */ /* 0x000fe200030e0430 */
[----:B------:R-:W-:-:S03]  /*17df0*/  SEL R51, RZ, 0x1, !P0 ;  /* 0x00000001ff337807 */ /* 0x000fc60004000000 */
[----:B------:R-:W-:Y:S02]  /*17e00*/  IMAD R44, R44, R9, RZ ;  /* 0x000000092c2c7224 */ /* 0x000fe400078e02ff */
[----:B------:R-:W-:-:S04]  /*17e10*/  IMAD.WIDE.U32.X R42, R13, R78, R40, P1 ;  /* 0x0000004e0d2a7225 */ /* 0x000fc800008e0428 */
[----:B------:R-:W-:Y:S02]  /*17e20*/  IMAD.MOV.U32 R54, RZ, RZ, R53 ;  /* 0x000000ffff367224 */ /* 0x000fe400078e0035 */
[----:B------:R-:W-:-:S04]  /*17e30*/  IMAD.WIDE.U32 R48, R45, R15, RZ ;  /* 0x0000000f2d307225 */ /* 0x000fc800078e00ff */
[-C--:B------:R-:W-:Y:S02]  /*17e40*/  IMAD R53, R16, R45.reuse, R30 ;  /* 0x0000002d10357224 */ /* 0x080fe400078e021e */
[-C--:B------:R-:W-:Y:S02]  /*17e50*/  IMAD R57, R12, R45.reuse, R44 ;  /* 0x0000002d0c397224 */ /* 0x080fe400078e022c */
[----:B------:R-:W-:Y:S01]  /*17e60*/  IMAD.WIDE.U32 R40, R9, R45, R26 ;  /* 0x0000002d09287225 */ /* 0x000fe200078e001a */
[----:B------:R-:W-:-:S03]  /*17e70*/  IADD3 R45, P0, PT, R51, R42, RZ ;  /* 0x0000002a332d7210 */ /* 0x000fc60007f1e0ff */
[----:B------:R-:W-:Y:S01]  /*17e80*/  IMAD R51, R79, R15, RZ ;  /* 0x0000000f4f337224 */ /* 0x000fe200078e02ff */
[----:B------:R-:W-:Y:S01]  /*17e90*/  IADD3 R44, P6, PT, R45, R40, RZ ;  /* 0x000000282d2c7210 */ /* 0x000fe20007fde0ff */
[----:B------:R-:W-:Y:S02]  /*17ea0*/  IMAD.IADD R49, R49, 0x1, R53 ;  /* 0x0000000131317824 */ /* 0x000fe400078e0235 */
[----:B------:R-:W-:Y:S01]  /*17eb0*/  IMAD.WIDE.U32 R30, R15, R76, R46 ;  /* 0x0000004c0f1e7225 */ /* 0x000fe200078e002e */
[----:B------:R-:W-:-:S03]  /*17ec0*/  ISETP.NE.U32.AND P4, PT, R44, RZ, PT ;  /* 0x000000ff2c00720c */ /* 0x000fc60003f85070 */
[----:B------:R-:W-:Y:S01]  /*17ed0*/  IMAD R51, R16, R76, R51 ;  /* 0x0000004c10337224 */ /* 0x000fe200078e0233 */
[----:B------:R-:W-:Y:S01]  /*17ee0*/  ISETP.GE.U32.AND P1, PT, R30, R46, PT ;  /* 0x0000002e1e00720c */ /* 0x000fe20003f26070 */
[----:B------:R-:W-:Y:S02]  /*17ef0*/  IMAD R53, R49, 0x18f5a7c5, RZ ;  /* 0x18f5a7c531357824 */ /* 0x000fe400078e02ff */
[----:B------:R-:W-:Y:S01]  /*17f00*/  IMAD.X R52, RZ, RZ, R43, P0 ;  /* 0x000000ffff347224 */ /* 0x000fe200000e062b */
[----:B------:R-:W-:Y:S01]  /*17f10*/  ISETP.NE.U32.AND P0, PT, R45, RZ, PT ;  /* 0x000000ff2d00720c */ /* 0x000fe20003f05070 */
[----:B------:R-:W-:-:S04]  /*17f20*/  IMAD.WIDE.U32 R42, R48, 0x18f5a7c5, RZ ;  /* 0x18f5a7c5302a7825 */ /* 0x000fc800078e00ff */
[----:B------:R-:W-:Y:S02]  /*17f30*/  IMAD.IADD R41, R41, 0x1, R57 ;  /* 0x0000000129297824 */ /* 0x000fe400078e0239 */
[----:B------:R-:W-:Y:S02]  /*17f40*/  IMAD.IADD R31, R31, 0x1, R51 ;  /* 0x000000011f1f7824 */ /* 0x000fe400078e0233 */
[----:B------:R-:W-:Y:S02]  /*17f50*/  IMAD R53, R48, 0x4b0d7b56, R53 ;  /* 0x4b0d7b5630357824 */ /* 0x000fe400078e0235 */
[----:B------:R-:W-:Y:S01]  /*17f60*/  IMAD R46, R78, R11, RZ ;  /* 0x0000000b4e2e7224 */ /* 0x000fe200078e02ff */
[----:B------:R-:W-:Y:S01]  /*17f70*/  ISETP.GE.U32.AND.EX P1, PT, R31, R47, PT, P1 ;  /* 0x0000002f1f00720c */ /* 0x000fe20003f26110 */
[----:B------:R-:W-:Y:S02]  /*17f80*/  IMAD.X R45, R52, 0x1, R41, P6 ;  /* 0x00000001342d7824 */ /* 0x000fe400030e0629 */
[----:B------:R-:W-:Y:S01]  /*17f90*/  IMAD.IADD R43, R43, 0x1, R53 ;  /* 0x000000012b2b7824 */ /* 0x000fe200078e0235 */
[----:B------:R-:W-:Y:S01]  /*17fa0*/  SEL R63, RZ, 0x1, P1 ;  /* 0x00000001ff3f7807 */ /* 0x000fe20000800000 */
[----:B------:R-:W-:Y:S01]  /*17fb0*/  IMAD R51, R14, R17, R46 ;  /* 0x000000110e337224 */ /* 0x000fe200078e022e */
[----:B------:R-:W-:Y:S01]  /*17fc0*/  ISETP.NE.AND.EX P4, PT, R45, RZ, PT, P4 ;  /* 0x000000ff2d00720c */ /* 0x000fe20003f85340 */
[----:B------:R-:W-:-:S03]  /*17fd0*/  IMAD.WIDE.U32.X R54, R16, R79, R54, P5 ;  /* 0x0000004f10367225 */ /* 0x000fc600028e0436 */
[----:B------:R-:W-:Y:S01]  /*17fe0*/  ISETP.NE.AND.EX P0, PT, R52, RZ, !P4, P0 ;  /* 0x000000ff3400720c */ /* 0x000fe20006705300 */
[----:B------:R-:W-:Y:S01]  /*17ff0*/  IMAD.WIDE.U32 R46, R43, R22, RZ ;  /* 0x000000162b2e7225 */ /* 0x000fe200078e00ff */
[----:B------:R-:W-:-:S03]  /*18000*/  IADD3 R63, P5, PT, R63, R54, RZ ;  /* 0x000000363f3f7210 */ /* 0x000fc60007fbe0ff */
[----:B------:R-:W-:-:S04]  /*18010*/  IMAD.WIDE.U32 R56, R11, R17, R44 ;  /* 0x000000110b387225 */ /* 0x000fc800078e002c */
[----:B------:R-:W-:Y:S01]  /*18020*/  IMAD.WIDE.U32 R52, R42, R22, RZ ;  /* 0x000000162a347225 */ /* 0x000fe200078e00ff */
[----:B------:R-:W-:Y:S02]  /*18030*/  ISETP.LT.U32.AND P4, PT, R56, R44, PT ;  /* 0x0000002c3800720c */ /* 0x000fe40003f81070 */
[----:B------:R-:W-:Y:S01]  /*18040*/  IADD3 R44, P6, PT, R63, R56, RZ ;  /* 0x000000383f2c7210 */ /* 0x000fe20007fde0ff */
[----:B------:R-:W-:-:S04]  /*18050*/  IMAD.WIDE.U32 R46, P1, R42, R23, R46 ;  /* 0x000000172a2e7225 */ /* 0x000fc8000782002e */
[----:B------:R-:W-:Y:S01]  /*18060*/  IMAD.IADD R57, R57, 0x1, R51 ;  /* 0x0000000139397824 */ /* 0x000fe200078e0233 */
[----:B------:R-:W-:Y:S01]  /*18070*/  LOP3.LUT R51, RZ, R52, RZ, 0x33, !PT ;  /* 0x00000034ff337212 */ /* 0x000fe200078e33ff */
[----:B------:R-:W-:Y:S01]  /*18080*/  IMAD.X R54, RZ, RZ, R55, P5 ;  /* 0x000000ffff367224 */ /* 0x000fe200028e0637 */
[----:B------:R-:W-:Y:S01]  /*18090*/  IADD3 R46, P5, PT, R53, R46, RZ ;  /* 0x0000002e352e7210 */ /* 0x000fe20007fbe0ff */
[----:B------:R-:W-:Y:S01]  /*180a0*/  IMAD.X R59, RZ, RZ, RZ, P1 ;  /* 0x000000ffff3b7224 */ /* 0x000fe200008e06ff */
[----:B------:R-:W-:Y:S01]  /*180b0*/  ISETP.GT.U32.AND P1, PT, R48, R51, PT ;  /* 0x000000333000720c */ /* 0x000fe20003f24070 */
[----:B------:R-:W-:Y:S01]  /*180c0*/  IMAD.MOV.U32 R58, RZ, RZ, R47 ;  /* 0x000000ffff3a7224 */ /* 0x000fe200078e002f */
[----:B------:R-:W-:Y:S01]  /*180d0*/  LOP3.LUT R46, RZ, R46, RZ, 0x33, !PT ;  /* 0x0000002eff2e7212 */ /* 0x000fe200078e33ff */
[----:B------:R-:W-:Y:S01]  /*180e0*/  IMAD.X R65, RZ, RZ, RZ, P3 ;  /* 0x000000ffff417224 */ /* 0x000fe200018e06ff */
[----:B------:R-:W-:Y:S01]  /*180f0*/  ISETP.LT.U32.OR.EX P4, PT, R57, R45, P0, P4 ;  /* 0x0000002d3900720c */ /* 0x000fe20000781540 */
[----:B------:R-:W-:Y:S01]  /*18100*/  IMAD.X R45, R54, 0x1, R57, P6 ;  /* 0x00000001362d7824 */ /* 0x000fe200030e0639 */
[----:B------:R-:W-:Y:S01]  /*18110*/  ISETP.GT.U32.AND.EX P1, PT, R49, R46, PT, P1 ;  /* 0x0000002e3100720c */ /* 0x000fe20003f24110 */
[----:B------:R-:W-:Y:S01]  /*18120*/  IMAD.WIDE.U32 R46, R12, R17, RZ ;  /* 0x000000110c2e7225 */ /* 0x000fe200078e00ff */
[----:B------:R-:W-:-:S02]  /*18130*/  ISETP.NE.U32.AND P6, PT, R44, RZ, PT ;  /* 0x000000ff2c00720c */ /* 0x000fc40003fc5070 */
[----:B------:R-:W-:Y:S01]  /*18140*/  SEL R67, RZ, 0x1, !P1 ;  /* 0x00000001ff437807 */ /* 0x000fe20004800000 */
[----:B------:R-:W-:Y:S01]  /*18150*/  IMAD.WIDE.U32.X R58, R43, R23, R58, P5 ;  /* 0x000000172b3a7225 */ /* 0x000fe200028e043a */
[----:B------:R-:W-:Y:S02]  /*18160*/  ISETP.NE.U32.AND P0, PT, R63, RZ, PT ;  /* 0x000000ff3f00720c */ /* 0x000fe40003f05070 */
[----:B------:R-:W-:Y:S01]  /*18170*/  ISETP.NE.AND.EX P6, PT, R45, RZ, PT, P6 ;  /* 0x000000ff2d00720c */ /* 0x000fe20003fc5360 */
[----:B------:R-:W-:-:S03]  /*18180*/  IMAD.WIDE.U32 R46, P3, R9, R78, R46 ;  /* 0x0000004e092e7225 */ /* 0x000fc6000786002e */
[----:B------:R-:W-:Y:S01]  /*18190*/  ISETP.NE.AND.EX P0, PT, R54, RZ, !P6, P0 ;  /* 0x000000ff3600720c */ /* 0x000fe20007705300 */
[----:B------:R-:W-:-:S04]  /*181a0*/  IMAD.WIDE.U32 R52, R16, R77, RZ ;  /* 0x0000004d10347225 */ /* 0x000fc800078e00ff */
[----:B------:R-:W-:Y:S01]  /*181b0*/  IMAD.X R51, RZ, RZ, RZ, P3 ;  /* 0x000000ffff337224 */ /* 0x000fe200018e06ff */
[----:B------:R-:W-:Y:S01]  /*181c0*/  IADD3 R67, P3, PT, R67, R58, RZ ;  /* 0x0000003a43437210 */ /* 0x000fe20007f7e0ff */
[----:B------:R-:W-:-:S04]  /*181d0*/  IMAD.WIDE.U32 R48, R13, R76, RZ ;  /* 0x0000004c0d307225 */ /* 0x000fc800078e00ff */
[----:B------:R-:W-:-:S04]  /*181e0*/  IMAD.WIDE.U32 R52, P1, R15, R80, R52 ;  /* 0x000000500f347225 */ /* 0x000fc80007820034 */
[----:B------:R-:W-:-:S04]  /*181f0*/  IMAD.WIDE.U32 R54, R9, R17, RZ ;  /* 0x0000001109367225 */ /* 0x000fc800078e00ff */
[----:B------:R-:W-:Y:S01]  /*18200*/  IMAD.WIDE.U32 R56, R13, R77, RZ ;  /* 0x0000004d0d387225 */ /* 0x000fe200078e00ff */
[----:B------:R-:W-:-:S03]  /*18210*/  IADD3 RZ, P5, PT, R55, R46, RZ ;  /* 0x0000002e37ff7210 */ /* 0x000fc60007fbe0ff */
[----:B------:R-:W-:Y:S01]  /*18220*/  IMAD.X R75, RZ, RZ, R59, P3 ;  /* 0x000000ffff4b7224 */ /* 0x000fe200018e063b */
[----:B------:R-:W-:Y:S01]  /*18230*/  ISETP.NE.U32.AND P3, PT, R67, RZ, PT ;  /* 0x000000ff4300720c */ /* 0x000fe20003f65070 */
[----:B------:R-:W-:-:S04]  /*18240*/  IMAD.WIDE.U32 R48, P6, R10, R79, R48 ;  /* 0x0000004f0a307225 */ /* 0x000fc800078c0030 */
[----:B------:R-:W-:Y:S01]  /*18250*/  IMAD.X R59, RZ, RZ, RZ, P1 ;  /* 0x000000ffff3b7224 */ /* 0x000fe200008e06ff */
[----:B------:R-:W-:Y:S01]  /*18260*/  IADD3 R60, P1, PT, R67, R50, RZ ;  /* 0x00000032433c7210 */ /* 0x000fe20007f3e0ff */
[----:B------:R-:W-:Y:S02]  /*18270*/  IMAD.X R55, RZ, RZ, RZ, P6 ;  /* 0x000000ffff377224 */ /* 0x000fe400030e06ff */
[----:B------:R-:W-:-:S04]  /*18280*/  IMAD.WIDE.U32 R66, R43, R18, RZ ;  /* 0x000000122b427225 */ /* 0x000fc800078e00ff */
[----:B------:R-:W-:-:S04]  /*18290*/  IMAD.WIDE.U32 R56, P6, R10, R80, R56 ;  /* 0x000000500a387225 */ /* 0x000fc800078c0038 */
[----:B------:R-:W-:Y:S02]  /*182a0*/  IMAD.MOV.U32 R64, RZ, RZ, R61 ;  /* 0x000000ffff407224 */ /* 0x000fe400078e003d */
[----:B------:R-:W-:Y:S01]  /*182b0*/  IMAD.X R61, R75, 0x1, R62, P1 ;  /* 0x000000014b3d7824 */ /* 0x000fe200008e063e */
[----:B------:R-:W-:Y:S01]  /*182c0*/  ISETP.NE.U32.AND P1, PT, R60, RZ, PT ;  /* 0x000000ff3c00720c */ /* 0x000fe20003f25070 */
[----:B------:R-:W-:-:S03]  /*182d0*/  IMAD.WIDE.U32 R70, R10, R76, RZ ;  /* 0x0000004c0a467225 */ /* 0x000fc600078e00ff */
[----:B------:R-:W-:Y:S01]  /*182e0*/  ISETP.NE.AND.EX P1, PT, R61, RZ, PT, P1 ;  /* 0x000000ff3d00720c */ /* 0x000fe20003f25310 */
[----:B------:R-:W-:Y:S02]  /*182f0*/  IMAD.X R63, RZ, RZ, RZ, P6 ;  /* 0x000000ffff3f7224 */ /* 0x000fe400030e06ff */
[----:B------:R-:W-:Y:S01]  /*18300*/  IMAD.WIDE.U32 R66, P6, R42, R19, R66 ;  /* 0x000000132a427225 */ /* 0x000fe200078c0042 */
[----:B------:R-:W-:-:S03]  /*18310*/  ISETP.NE.AND.EX P3, PT, R75, RZ, !P1, P3 ;  /* 0x000000ff4b00720c */ /* 0x000fc60004f65330 */
[----:B------:R-:W-:-:S04]  /*18320*/  IMAD.WIDE.U32 R68, R42, R18, R60 ;  /* 0x000000122a447225 */ /* 0x000fc800078e003c */
[----:B------:R-:W-:-:S04]  /*18330*/  IMAD.WIDE.U32 R72, R42, R18, RZ ;  /* 0x000000122a487225 */ /* 0x000fc800078e00ff */
[----:B------:R-:W-:Y:S01]  /*18340*/  IMAD.WIDE.U32.X R64, R14, R78, R64, P2 ;  /* 0x0000004e0e407225 */ /* 0x000fe200010e0440 */
[----:B------:R-:W-:Y:S02]  /*18350*/  IADD3 RZ, P2, PT, R71, R48, RZ ;  /* 0x0000003047ff7210 */ /* 0x000fe40007f5e0ff */
[----:B------:R-:W-:Y:S01]  /*18360*/  IADD3 RZ, P1, PT, R73, R66, RZ ;  /* 0x0000004249ff7210 */ /* 0x000fe20007f3e0ff */
[----:B------:R-:W-:Y:S01]  /*18370*/  IMAD.X R71, RZ, RZ, RZ, P6 ;  /* 0x000000ffff477224 */ /* 0x000fe200030e06ff */
[----:B------:R-:W-:Y:S01]  /*18380*/  ISETP.LT.U32.AND P6, PT, R68, R60, PT ;  /* 0x0000003c4400720c */ /* 0x000fe20003fc1070 */
[----:B------:R-:W-:Y:S02]  /*18390*/  IMAD.IADD R46, R66, 0x1, R69 ;  /* 0x00000001422e7824 */ /* 0x000fe400078e0245 */
[----:B------:R-:W-:-:S03]  /*183a0*/  IMAD.WIDE.U32 R72, R15, R77, RZ ;  /* 0x0000004d0f487225 */ /* 0x000fc600078e00ff */
[----:B------:R-:W-:Y:S01]  /*183b0*/  ISETP.LT.U32.OR.EX P6, PT, R46, R61, P3, P6 ;  /* 0x0000003d2e00720c */ /* 0x000fe20001fc1560 */
[----:B------:R-:W-:Y:S02]  /*183c0*/  IMAD.MOV.U32 R70, RZ, RZ, R67 ;  /* 0x000000ffff467224 */ /* 0x000fe400078e0043 */
[----:B------:R-:W-:Y:S01]  /*183d0*/  IMAD.MOV.U32 R54, RZ, RZ, R49 ;  /* 0x000000ffff367224 */ /* 0x000fe200078e0031 */
[----:B------:R-:W-:Y:S01]  /*183e0*/  SEL R49, RZ, 0x1, !P6 ;  /* 0x00000001ff317807 */ /* 0x000fe20007000000 */
[----:B------:R-:W-:Y:S01]  /*183f0*/  IMAD.WIDE.U32.X R70, R43, R19, R70, P1 ;  /* 0x000000132b467225 */ /* 0x000fe200008e0446 */
[----:B------:R-:W-:-:S03]  /*18400*/  IADD3 RZ, P1, PT, R73, R52, RZ ;  /* 0x0000003449ff7210 */ /* 0x000fc60007f3e0ff */
[----:B------:R-:W-:Y:S01]  /*18410*/  IMAD.MOV.U32 R58, RZ, RZ, R53 ;  /* 0x000000ffff3a7224 */ /* 0x000fe200078e0035 */
[----:B------:R-:W-:Y:S01]  /*18420*/  IADD3 R49, P6, PT, R49, R70, RZ ;  /* 0x0000004631317210 */ /* 0x000fe20007fde0ff */
[----:B------:R-:W-:Y:S02]  /*18430*/  IMAD.MOV.U32 R50, RZ, RZ, R47 ;  /* 0x000000ffff327224 */ /* 0x000fe400078e002f */
[----:B------:R-:W-:-:S04]  /*18440*/  IMAD.WIDE.U32 R74, R10, R77, RZ ;  /* 0x0000004d0a4a7225 */ /* 0x000fc800078e00ff */
[----:B------:R-:W-:Y:S01]  /*18450*/  IMAD R47, R80, R15, RZ ;  /* 0x0000000f502f7224 */ /* 0x000fe200078e02ff */
[----:B------:R-:W-:Y:S01]  /*18460*/  IADD3 RZ, P3, PT, R75, R56, RZ ;  /* 0x000000384bff7210 */ /* 0x000fe20007f7e0ff */
[----:B------:R-:W-:Y:S01]  /*18470*/  IMAD.WIDE.U32.X R58, R16, R80, R58, P1 ;  /* 0x00000050103a7225 */ /* 0x000fe200008e043a */
[----:B------:R-:W-:-:S03]  /*18480*/  ISETP.GE.U32.AND P1, PT, R40, R26, PT ;  /* 0x0000001a2800720c */ /* 0x000fc60003f26070 */
[----:B------:R-:W-:Y:S01]  /*18490*/  IMAD R47, R16, R77, R47 ;  /* 0x0000004d102f7224 */ /* 0x000fe200078e022f */
[----:B------:R-:W-:Y:S01]  /*184a0*/  ISETP.GE.U32.AND.EX P1, PT, R41, R27, PT, P1 ;  /* 0x0000001b2900720c */ /* 0x000fe20003f26110 */
[----:B------:R-:W-:Y:S01]  /*184b0*/  IMAD.X R70, RZ, RZ, R71, P6 ;  /* 0x000000ffff467224 */ /* 0x000fe200030e0647 */
[----:B------:R-:W-:Y:S01]  /*184c0*/  IADD3 R30, P6, PT, R49, R30, RZ ;  /* 0x0000001e311e7210 */ /* 0x000fe20007fde0ff */
[----:B------:R-:W-:Y:S01]  /*184d0*/  IMAD R16, R79, R10, RZ ;  /* 0x0000000a4f107224 */ /* 0x000fe200078e02ff */
[----:B------:R-:W-:Y:S01]  /*184e0*/  SEL R56, RZ, 0x1, P1 ;  /* 0x00000001ff387807 */ /* 0x000fe20000800000 */
[----:B------:R-:W-:Y:S01]  /*184f0*/  IMAD.MOV.U32 R62, RZ, RZ, R57 ;  /* 0x000000ffff3e7224 */ /* 0x000fe200078e0039 */
[----:B------:R-:W-:Y:S01]  /*18500*/  SEL R57, RZ, 0x1, !P4 ;  /* 0x00000001ff397807 */ /* 0x000fe20006000000 */
[----:B------:R-:W-:Y:S01]  /*18510*/  IMAD.WIDE.U32.X R54, R13, R79, R54, P2 ;  /* 0x0000004f0d367225 */ /* 0x000fe200010e0436 */
[----:B------:R-:W-:-:S03]  /*18520*/  ISETP.NE.U32.AND P2, PT, R49, RZ, PT ;  /* 0x000000ff3100720c */ /* 0x000fc60003f45070 */
[----:B------:R-:W-:Y:S02]  /*18530*/  IMAD R26, R80, R10, RZ ;  /* 0x0000000a501a7224 */ /* 0x000fe400078e02ff */
[----:B------:R-:W-:-:S04]  /*18540*/  IMAD.WIDE.U32 R48, R43, R20, RZ ;  /* 0x000000142b307225 */ /* 0x000fc800078e00ff */
[C---:B------:R-:W-:Y:S02]  /*18550*/  IMAD R61, R13.reuse, R76, R16 ;  /* 0x0000004c0d3d7224 */ /* 0x040fe400078e0210 */
[C---:B------:R-:W-:Y:S02]  /*18560*/  IMAD R16, R13.reuse, R77, R26 ;  /* 0x0000004d0d107224 */ /* 0x040fe400078e021a */
[----:B------:R-:W-:Y:S01]  /*18570*/  IMAD.WIDE.U32.X R62, R13, R80, R62, P3 ;  /* 0x000000500d3e7225 */ /* 0x000fe200018e043e */
[----:B------:R-:W-:-:S03]  /*18580*/  IADD3 R13, P1, PT, R57, R64, RZ ;  /* 0x00000040390d7210 */ /* 0x000fc60007f3e0ff */
[----:B------:R-:W-:Y:S01]  /*18590*/  IMAD.X R31, R70, 0x1, R31, P6 ;  /* 0x00000001461f7824 */ /* 0x000fe200030e061f */
[----:B------:R-:W-:Y:S01]  /*185a0*/  ISETP.NE.U32.AND P6, PT, R30, RZ, PT ;  /* 0x000000ff1e00720c */ /* 0x000fe20003fc5070 */
[----:B------:R-:W-:-:S03]  /*185b0*/  IMAD.WIDE.U32 R26, R10, R76, R44 ;  /* 0x0000004c0a1a7225 */ /* 0x000fc600078e002c */
[----:B------:R-:W-:Y:S01]  /*185c0*/  ISETP.NE.AND.EX P6, PT, R31, RZ, PT, P6 ;  /* 0x000000ff1f00720c */ /* 0x000fe20003fc5360 */
[----:B------:R-:W-:-:S03]  /*185d0*/  IMAD.WIDE.U32 R52, R42, R20, RZ ;  /* 0x000000142a347225 */ /* 0x000fc600078e00ff */
[----:B------:R-:W-:Y:S01]  /*185e0*/  ISETP.NE.AND.EX P2, PT, R70, RZ, !P6, P2 ;  /* 0x000000ff4600720c */ /* 0x000fe20007745320 */
[----:B------:R-:W-:-:S04]  /*185f0*/  IMAD.WIDE.U32 R48, P4, R42, R21, R48 ;  /* 0x000000152a307225 */ /* 0x000fc80007880030 */
[----:B------:R-:W-:Y:S01]  /*18600*/  IMAD.X R65, RZ, RZ, R65, P1 ;  /* 0x000000ffff417224 */ /* 0x000fe200008e0641 */
[----:B------:R-:W-:Y:S01]  /*18610*/  ISETP.LT.U32.AND P1, PT, R26, R44, PT ;  /* 0x0000002c1a00720c */ /* 0x000fe20003f21070 */
[----:B------:R-:W-:Y:S01]  /*18620*/  IMAD.IADD R27, R27, 0x1, R61 ;  /* 0x000000011b1b7824 */ /* 0x000fe200078e023d */
[----:B------:R-:W-:Y:S01]  /*18630*/  IADD3 RZ, P3, PT, R53, R48, RZ ;  /* 0x0000003035ff7210 */ /* 0x000fe20007f7e0ff */
[----:B------:R-:W-:Y:S01]  /*18640*/  IMAD.X R53, RZ, RZ, RZ, P4 ;  /* 0x000000ffff357224 */ /* 0x000fe200020e06ff */
[----:B------:R-:W-:Y:S01]  /*18650*/  IADD3 R28, P4, P6, R13, R28, R56 ;  /* 0x0000001c0d1c7210 */ /* 0x000fe20007e9e038 */
[----:B------:R-:W-:Y:S01]  /*18660*/  IMAD.WIDE.U32 R40, R42, R20, R30 ;  /* 0x000000142a287225 */ /* 0x000fe200078e001e */
[----:B------:R-:W-:Y:S02]  /*18670*/  ISETP.LT.U32.OR.EX P0, PT, R27, R45, P0, P1 ;  /* 0x0000002d1b00720c */ /* 0x000fe40000701510 */
[----:B------:R-:W-:Y:S01]  /*18680*/  IADD3.X R29, PT, PT, R65, R29, RZ, P4, P6 ;  /* 0x0000001d411d7210 */ /* 0x000fe200027ec4ff */
[----:B------:R-:W-:Y:S01]  /*18690*/  IMAD.WIDE.U32 R44, R15, R77, R26 ;  /* 0x0000004d0f2c7225 */ /* 0x000fe200078e001a */
[----:B------:R-:W-:-:S02]  /*186a0*/  SEL R15, RZ, 0x1, !P0 ;  /* 0x00000001ff0f7807 */ /* 0x000fc40004000000 */
[----:B------:R-:W-:Y:S01]  /*186b0*/  ISETP.NE.U32.AND P0, PT, R13, RZ, PT ;  /* 0x000000ff0d00720c */ /* 0x000fe20003f05070 */
[----:B------:R-:W-:Y:S01]  /*186c0*/  IMAD.WIDE.U32.X R50, R12, R78, R50, P5 ;  /* 0x0000004e0c327225 */ /* 0x000fe200028e0432 */
[----:B------:R-:W-:Y:S02]  /*186d0*/  IADD3 R15, P1, PT, R15, R54, RZ ;  /* 0x000000360f0f7210 */ /* 0x000fe40007f3e0ff */
[----:B------:R-:W-:Y:S01]  /*186e0*/  ISETP.NE.U32.AND P5, PT, R28, RZ, PT ;  /* 0x000000ff1c00720c */ /* 0x000fe20003fa5070 */
[----:B------:R-:W-:Y:S01]  /*186f0*/  IMAD R78, R78, R9, RZ ;  /* 0x000000094e4e7224 */ /* 0x000fe200078e02ff */
[----:B------:R-:W-:Y:S01]  /*18700*/  ISETP.GE.U32.AND P4, PT, R44, R26, PT ;  /* 0x0000001a2c00720c */ /* 0x000fe20003f86070 */
[----:B------:R-:W-:Y:S01]  /*18710*/  IMAD.WIDE.U32 R56, R9, R17, R28 ;  /* 0x0000001109387225 */ /* 0x000fe200078e001c */
[----:B------:R-:W-:-:S03]  /*18720*/  ISETP.NE.AND.EX P5, PT, R29, RZ, PT, P5 ;  /* 0x000000ff1d00720c */ /* 0x000fc60003fa5350 */
[----:B------:R-:W-:Y:S01]  /*18730*/  IMAD.IADD R48, R48, 0x1, R41 ;  /* 0x0000000130307824 */ /* 0x000fe200078e0229 */
[----:B------:R-:W-:Y:S01]  /*18740*/  ISETP.NE.AND.EX P0, PT, R65, RZ, !P5, P0 ;  /* 0x000000ff4100720c */ /* 0x000fe20006f05300 */
[----:B------:R-:W-:Y:S01]  /*18750*/  IMAD R41, R12, R17, R78 ;  /* 0x000000110c297224 */ /* 0x000fe200078e024e */
[----:B------:R-:W-:Y:S01]  /*18760*/  ISETP.LT.U32.AND P5, PT, R40, R30, PT ;  /* 0x0000001e2800720c */ /* 0x000fe20003fa1070 */
[----:B------:R-:W-:Y:S01]  /*18770*/  IMAD.X R26, RZ, RZ, R55, P1 ;  /* 0x000000ffff1a7224 */ /* 0x000fe200008e0637 */
[----:B------:R-:W-:Y:S01]  /*18780*/  IADD3 R54, P1, PT, R15, R56, RZ ;  /* 0x000000380f367210 */ /* 0x000fe20007f3e0ff */
[----:B------:R-:W-:Y:S01]  /*18790*/  IMAD.IADD R13, R57, 0x1, R41 ;  /* 0x00000001390d7824 */ /* 0x000fe200078e0229 */
[----:B------:R-:W-:Y:S01]  /*187a0*/  ISETP.LT.U32.OR.EX P5, PT, R48, R31, P2, P5 ;  /* 0x0000001f3000720c */ /* 0x000fe200017a1550 */
[----:B------:R-:W-:Y:S01]  /*187b0*/  IMAD.IADD R47, R45, 0x1, R47 ;  /* 0x000000012d2f7824 */ /* 0x000fe200078e022f */
[----:B------:R-:W-:Y:S01]  /*187c0*/  ISETP.NE.U32.AND P6, PT, R54, RZ, PT ;  /* 0x000000ff3600720c */ /* 0x000fe20003fc5070 */
[----:B------:R-:W-:Y:S01]  /*187d0*/  IMAD.X R55, R26, 0x1, R13, P1 ;  /* 0x000000011a377824 */ /* 0x000fe200008e060d */
[----:B------:R-:W-:Y:S01]  /*187e0*/  ISETP.NE.U32.AND P1, PT, R15, RZ, PT ;  /* 0x000000ff0f00720c */ /* 0x000fe20003f25070 */
[----:B------:R-:W-:Y:S01]  /*187f0*/  IMAD R15, R46, 0x18f5a7c5, RZ ;  /* 0x18f5a7c52e0f7824 */ /* 0x000fe200078e02ff */
[----:B------:R-:W-:Y:S01]  /*18800*/  ISETP.GE.U32.AND.EX P4, PT, R47, R27, PT, P4 ;  /* 0x0000001b2f00720c */ /* 0x000fe20003f86140 */
[----:B------:R-:W-:Y:S01]  /*18810*/  IMAD.WIDE.U32 R30, R68, 0x18f5a7c5, RZ ;  /* 0x18f5a7c5441e7825 */ /* 0x000fe200078e00ff */
[----:B------:R-:W-:-:S02]  /*18820*/  ISETP.NE.AND.EX P6, PT, R55, RZ, PT, P6 ;  /* 0x000000ff3700720c */ /* 0x000fc40003fc5360 */
[----:B------:R-:W-:Y:S01]  /*18830*/  SEL R17, RZ, 0x1, P4 ;  /* 0x00000001ff117807 */ /* 0x000fe20002000000 */
[----:B------:R-:W-:Y:S01]  /*18840*/  IMAD R15, R68, 0x4b0d7b56, R15 ;  /* 0x4b0d7b56440f7824 */ /* 0x000fe200078e020f */
[----:B------:R-:W-:Y:S01]  /*18850*/  ISETP.NE.AND.EX P2, PT, R26, RZ, !P6, P1 ;  /* 0x000000ff1a00720c */ /* 0x000fe20007745310 */
[----:B------:R-:W-:Y:S01]  /*18860*/  IMAD R41, R79, R11, RZ ;  /* 0x0000000b4f297224 */ /* 0x000fe200078e02ff */
[----:B------:R-:W-:Y:S01]  /*18870*/  IADD3 R17, P1, PT, R17, R58, RZ ;  /* 0x0000003a11117210 */ /* 0x000fe20007f3e0ff */
[----:B------:R-:W-:-:S04]  /*18880*/  IMAD.WIDE.U32 R26, R11, R76, R54 ;  /* 0x0000004c0b1a7225 */ /* 0x000fc800078e0036 */
[----:B------:R-:W-:Y:S02]  /*18890*/  IMAD.IADD R15, R31, 0x1, R15 ;  /* 0x000000011f0f7824 */ /* 0x000fe400078e020f */
[CC--:B------:R-:W-:Y:S02]  /*188a0*/  IMAD R41, R14.reuse, R76.reuse, R41 ;  /* 0x0000004c0e297224 */ /* 0x0c0fe400078e0229 */
[----:B------:R-:W-:-:S04]  /*188b0*/  IMAD.WIDE.U32 R66, R14, R76, RZ ;  /* 0x0000004c0e427225 */ /* 0x000fc800078e00ff */
[----:B------:R-:W-:Y:S02]  /*188c0*/  IMAD.MOV.U32 R52, RZ, RZ, R49 ;  /* 0x000000ffff347224 */ /* 0x000fe400078e0031 */
[----:B------:R-:W-:Y:S01]  /*188d0*/  IMAD.X R31, RZ, RZ, R59, P1 ;  /* 0x000000ffff1f7224 */ /* 0x000fe200008e063b */
[----:B------:R-:W-:Y:S01]  /*188e0*/  ISETP.LT.U32.AND P1, PT, R26, R54, PT ;  /* 0x000000361a00720c */ /* 0x000fe20003f21070 */
[----:B------:R-:W-:-:S04]  /*188f0*/  IMAD.WIDE.U32 R64, R15, R22, RZ ;  /* 0x000000160f407225 */ /* 0x000fc800078e00ff */
[----:B------:R-:W-:Y:S01]  /*18900*/  IMAD.IADD R27, R27, 0x1, R41 ;  /* 0x000000011b1b7824 */ /* 0x000fe200078e0229 */
[----:B------:R-:W-:Y:S01]  /*18910*/  SEL R41, RZ, 0x1, !P5 ;  /* 0x00000001ff297807 */ /* 0x000fe20006800000 */
[----:B------:R-:W-:-:S03]  /*18920*/  IMAD.WIDE.U32.X R52, R43, R21, R52, P3 ;  /* 0x000000152b347225 */ /* 0x000fc600018e0434 */
[----:B------:R-:W-:Y:S01]  /*18930*/  ISETP.LT.U32.OR.EX P1, PT, R27, R55, P2, P1 ;  /* 0x000000371b00720c */ /* 0x000fe20001721510 */
[----:B------:R-:W-:Y:S01]  /*18940*/  IMAD.WIDE.U32 R58, P4, R11, R79, R66 ;  /* 0x0000004f0b3a7225 */ /* 0x000fe20007880042 */
[----:B------:R-:W-:-:S03]  /*18950*/  IADD3 R41, P2, PT, R41, R52, RZ ;  /* 0x0000003429297210 */ /* 0x000fc60007f5e0ff */
[----:B------:R-:W-:-:S04]  /*18960*/  IMAD.WIDE.U32 R60, R11, R76, RZ ;  /* 0x0000004c0b3c7225 */ /* 0x000fc800078e00ff */
[----:B------:R-:W-:Y:S01]  /*18970*/  IMAD.WIDE.U32 R66, R30, R22, RZ ;  /* 0x000000161e427225 */ /* 0x000fe200078e00ff */
[----:B------:R-:W-:-:S03]  /*18980*/  IADD3 RZ, P3, PT, R61, R58, RZ ;  /* 0x0000003a3dff7210 */ /* 0x000fc60007f7e0ff */
[----:B------:R-:W-:Y:S01]  /*18990*/  IMAD.WIDE.U32 R64, P5, R30, R23, R64 ;  /* 0x000000171e407225 */ /* 0x000fe200078a0040 */
[----:B------:R-:W-:-:S03]  /*189a0*/  LOP3.LUT R49, RZ, R66, RZ, 0x33, !PT ;  /* 0x00000042ff317212 */ /* 0x000fc600078e33ff */
[----:B------:R-:W-:Y:S01]  /*189b0*/  IMAD.WIDE.U32 R54, R43, R24, RZ ;  /* 0x000000182b367225 */ /* 0x000fe200078e00ff */
[----:B------:R-:W-:-:S03]  /*189c0*/  IADD3 R66, P6, PT, R67, R64, RZ ;  /* 0x0000004043427210 */ /* 0x000fc60007fde0ff */
[----:B------:R-:W-:Y:S02]  /*189d0*/  IMAD.X R61, RZ, RZ, RZ, P5 ;  /* 0x000000ffff3d7224 */ /* 0x000fe400028e06ff */
[----:B------:R-:W-:Y:S02]  /*189e0*/  IMAD.MOV.U32 R60, RZ, RZ, R65 ;  /* 0x000000ffff3c7224 */ /* 0x000fe400078e0041 */
[----:B------:R-:W-:-:S04]  /*189f0*/  IMAD.WIDE.U32 R54, P5, R42, R25, R54 ;  /* 0x000000192a367225 */ /* 0x000fc800078a0036 */
[----:B------:R-:W-:-:S04]  /*18a00*/  IMAD.WIDE.U32 R64, R42, R24, RZ ;  /* 0x000000182a407225 */ /* 0x000fc800078e00ff */
[----:B------:R-:W-:Y:S01]  /*18a10*/  IMAD.X R45, RZ, RZ, R53, P2 ;  /* 0x000000ffff2d7224 */ /* 0x000fe200010e0635 */
[----:B------:R-:W-:Y:S01]  /*18a20*/  ISETP.GT.U32.AND P2, PT, R68, R49, PT ;  /* 0x000000314400720c */ /* 0x000fe20003f44070 */
[----:B------:R-:W-:Y:S01]  /*18a30*/  IMAD.WIDE.U32.X R60, R15, R23, R60, P6 ;  /* 0x000000170f3c7225 */ /* 0x000fe200030e043c */
[----:B------:R-:W-:Y:S02]  /*18a40*/  LOP3.LUT R49, RZ, R66, RZ, 0x33, !PT ;  /* 0x00000042ff317212 */ /* 0x000fe400078e33ff */
[----:B------:R-:W-:Y:S01]  /*18a50*/  IADD3 RZ, P6, PT, R65, R54, RZ ;  /* 0x0000003641ff7210 */ /* 0x000fe20007fde0ff */
[----:B------:R-:W-:Y:S01]  /*18a60*/  IMAD.X R69, RZ, RZ, RZ, P5 ;  /* 0x000000ffff457224 */ /* 0x000fe200028e06ff */
[----:B------:R-:W-:Y:S01]  /*18a70*/  ISETP.GT.U32.AND.EX P2, PT, R46, R49, PT, P2 ;  /* 0x000000312e00720c */ /* 0x000fe20003f44120 */
[----:B------:R-:W-:Y:S02]  /*18a80*/  IMAD.MOV.U32 R68, RZ, RZ, R55 ;  /* 0x000000ffff447224 */ /* 0x000fe400078e0037 */
[----:B------:R-:W-:Y:S01]  /*18a90*/  IMAD.X R65, RZ, RZ, RZ, P4 ;  /* 0x000000ffff417224 */ /* 0x000fe200020e06ff */
[----:B------:R-:W-:Y:S01]  /*18aa0*/  SEL R49, RZ, 0x1, !P2 ;  /* 0x00000001ff317807 */ /* 0x000fe20005000000 */
[----:B------:R-:W-:Y:S01]  /*18ab0*/  IMAD.WIDE.U32.X R68, R43, R25, R68, P6 ;  /* 0x000000192b447225 */ /* 0x000fe200030e0444 */
[----:B------:R-:W-:-:S02]  /*18ac0*/  IADD3 R26, P6, PT, R17, R26, RZ ;  /* 0x0000001a111a7210 */ /* 0x000fc40007fde0ff */
[----:B------:R-:W-:Y:S01]  /*18ad0*/  IADD3 R46, P4, PT, R49, R60, RZ ;  /* 0x0000003c312e7210 */ /* 0x000fe20007f9e0ff */
[----:B------:R-:W-:Y:S01]  /*18ae0*/  IMAD.MOV.U32 R64, RZ, RZ, R59 ;  /* 0x000000ffff407224 */ /* 0x000fe200078e003b */
[----:B------:R-:W-:Y:S01]  /*18af0*/  SEL R43, RZ, 0x1, !P1 ;  /* 0x00000001ff2b7807 */ /* 0x000fe20004800000 */
[----:B------:R-:W-:Y:S01]  /*18b00*/  IMAD.X R27, R31, 0x1, R27, P6 ;  /* 0x000000011f1b7824 */ /* 0x000fe200030e061b */
[----:B------:R-:W-:Y:S01]  /*18b10*/  ISETP.NE.U32.AND P6, PT, R26, RZ, PT ;  /* 0x000000ff1a00720c */ /* 0x000fe20003fc5070 */
[----:B------:R-:W-:Y:S01]  /*18b20*/  IMAD.WIDE.U32.X R64, R14, R79, R64, P3 ;  /* 0x0000004f0e407225 */ /* 0x000fe200018e0440 */
[----:B------:R-:W-:Y:S02]  /*18b30*/  ISETP.LT.U32.AND P3, PT, R56, R28, PT ;  /* 0x0000001c3800720c */ /* 0x000fe40003f61070 */
[----:B------:R-:W-:Y:S01]  /*18b40*/  ISETP.NE.AND.EX P6, PT, R27, RZ, PT, P6 ;  /* 0x000000ff1b00720c */ /* 0x000fe20003fc5360 */
[----:B------:R-:W-:Y:S01]  /*18b50*/  IMAD.X R55, RZ, RZ, R61, P4 ;  /* 0x000000ffff377224 */ /* 0x000fe200020e063d */
[----:B------:R-:W-:Y:S01]  /*18b60*/  ISETP.NE.U32.AND P4, PT, R17, RZ, PT ;  /* 0x000000ff1100720c */ /* 0x000fe20003f85070 */
[----:B------:R-:W-:Y:S01]  /*18b70*/  IMAD.WIDE.U32 R56, R14, R77, RZ ;  /* 0x0000004d0e387225 */ /* 0x000fe200078e00ff */
[----:B------:R-:W-:-:S02]  /*18b80*/  ISETP.LT.U32.OR.EX P1, PT, R13, R29, P0, P3 ;  /* 0x0000001d0d00720c */ /* 0x000fc40000721530 */
[----:B------:R-:W-:Y:S01]  /*18b90*/  IADD3 R13, P3, PT, R43, R64, RZ ;  /* 0x000000402b0d7210 */ /* 0x000fe20007f7e0ff */
[----:B------:R-:W-:Y:S01]  /*18ba0*/  IMAD.WIDE.U32 R52, R12, R76, RZ ;  /* 0x0000004c0c347225 */ /* 0x000fe200078e00ff */
[----:B------:R-:W-:Y:S02]  /*18bb0*/  ISETP.NE.AND.EX P0, PT, R31, RZ, !P6, P4 ;  /* 0x000000ff1f00720c */ /* 0x000fe40007705340 */
[C---:B------:R-:W-:Y:S01]  /*18bc0*/  IADD3 R28, P6, PT, R46.reuse, R40, RZ ;  /* 0x000000282e1c7210 */ /* 0x040fe20007fde0ff */
[----:B------:R-:W-:Y:S01]  /*18bd0*/  IMAD.X R17, RZ, RZ, R65, P3 ;  /* 0x000000ffff117224 */ /* 0x000fe200018e0641 */
[----:B------:R-:W-:Y:S01]  /*18be0*/  ISETP.NE.U32.AND P3, PT, R46, RZ, PT ;  /* 0x000000ff2e00720c */ /* 0x000fe20003f65070 */
[----:B------:R-:W-:-:S04]  /*18bf0*/  IMAD.WIDE.U32 R60, R11, R77, RZ ;  /* 0x0000004d0b3c7225 */ /* 0x000fc800078e00ff */
[----:B------:R-:W-:-:S04]  /*18c00*/  IMAD.WIDE.U32 R64, R12, R77, RZ ;  /* 0x0000004d0c407225 */ /* 0x000fc800078e00ff */
[----:B------:R-:W-:-:S04]  /*18c10*/  IMAD.WIDE.U32 R56, P4, R11, R80, R56 ;  /* 0x000000500b387225 */ /* 0x000fc80007880038 */
[----:B------:R-:W-:-:S04]  /*18c20*/  IMAD.WIDE.U32 R52, P5, R9, R79, R52 ;  /* 0x0000004f09347225 */ /* 0x000fc800078a0034 */
[----:B------:R-:W-:-:S04]  /*18c30*/  IMAD.WIDE.U32 R66, R9, R76, RZ ;  /* 0x0000004c09427225 */ /* 0x000fc800078e00ff */
[----:B------:R-:W-:Y:S01]  /*18c40*/  IMAD.X R29, R55, 0x1, R48, P6 ;  /* 0x00000001371d7824 */ /* 0x000fe200030e0630 */
[----:B------:R-:W-:Y:S01]  /*18c50*/  ISETP.NE.U32.AND P6, PT, R28, RZ, PT ;  /* 0x000000ff1c00720c */ /* 0x000fe20003fc5070 */
[----:B------:R-:W-:Y:S01]  /*18c60*/  IMAD.X R43, RZ, RZ, RZ, P4 ;  /* 0x000000ffff2b7224 */ /* 0x000fe200020e06ff */
[----:B------:R-:W-:Y:S01]  /*18c70*/  IADD3 RZ, P4, PT, R61, R56, RZ ;  /* 0x000000383dff7210 */ /* 0x000fe20007f9e0ff */
[----:B------:R-:W-:Y:S01]  /*18c80*/  IMAD.X R59, RZ, RZ, RZ, P5 ;  /* 0x000000ffff3b7224 */ /* 0x000fe200028e06ff */
[----:B------:R-:W-:Y:S01]  /*18c90*/  IADD3 RZ, P2, PT, R67, R52, RZ ;  /* 0x0000003443ff7210 */ /* 0x000fe20007f5e0ff */
[----:B------:R-:W-:Y:S01]  /*18ca0*/  IMAD.WIDE.U32 R48, P5, R9, R80, R64 ;  /* 0x0000005009307225 */ /* 0x000fe200078a0040 */
[----:B------:R-:W-:-:S03]  /*18cb0*/  ISETP.NE.AND.EX P6, PT, R29, RZ, PT, P6 ;  /* 0x000000ff1d00720c */ /* 0x000fc60003fc5360 */
[----:B------:R-:W-:Y:S01]  /*18cc0*/  IMAD.WIDE.U32 R60, R15, R18, RZ ;  /* 0x000000120f3c7225 */ /* 0x000fe200078e00ff */
[----:B------:R-:W-:-:S03]  /*18cd0*/  ISETP.NE.AND.EX P3, PT, R55, RZ, !P6, P3 ;  /* 0x000000ff3700720c */ /* 0x000fc60007765330 */
[----:B------:R-:W-:Y:S02]  /*18ce0*/  IMAD.MOV.U32 R58, RZ, RZ, R53 ;  /* 0x000000ffff3a7224 */ /* 0x000fe400078e0035 */
[----:B------:R-:W-:Y:S01]  /*18cf0*/  IMAD.X R71, RZ, RZ, RZ, P5 ;  /* 0x000000ffff477224 */ /* 0x000fe200028e06ff */
[----:B------:R-:W-:Y:S01]  /*18d00*/  IADD3 R46, P5, PT, R41, R44, RZ ;  /* 0x0000002c292e7210 */ /* 0x000fe20007fbe0ff */
[----:B------:R-:W-:-:S04]  /*18d10*/  IMAD.WIDE.U32.X R52, R12, R79, R58, P2 ;  /* 0x0000004f0c347225 */ /* 0x000fc800010e043a */
[----:B------:R-:W-:-:S04]  /*18d20*/  IMAD.WIDE.U32 R60, P6, R30, R19, R60 ;  /* 0x000000131e3c7225 */ /* 0x000fc800078c003c */
[----:B------:R-:W-:-:S04]  /*18d30*/  IMAD.WIDE.U32 R64, R30, R18, R28 ;  /* 0x000000121e407225 */ /* 0x000fc800078e001c */
[----:B------:R-:W-:-:S04]  /*18d40*/  IMAD.WIDE.U32 R58, R30, R18, RZ ;  /* 0x000000121e3a7225 */ /* 0x000fc800078e00ff */
[----:B------:R-:W-:Y:S01]  /*18d50*/  IMAD.X R47, R45, 0x1, R47, P5 ;  /* 0x000000012d2f7824 */ /* 0x000fe200028e062f */
[----:B------:R-:W-:Y:S01]  /*18d60*/  ISETP.LT.U32.AND P5, PT, R64, R28, PT ;  /* 0x0000001c4000720c */ /* 0x000fe20003fa1070 */
[----:B------:R-:W-:Y:S01]  /*18d70*/  IMAD.IADD R31, R60, 0x1, R65 ;  /* 0x000000013c1f7824 */ /* 0x000fe200078e0241 */
[----:B------:R-:W-:Y:S01]  /*18d80*/  IADD3 RZ, P2, PT, R59, R60, RZ ;  /* 0x0000003c3bff7210 */ /* 0x000fe20007f5e0ff */
[----:B------:R-:W-:Y:S02]  /*18d90*/  IMAD.X R59, RZ, RZ, RZ, P6 ;  /* 0x000000ffff3b7224 */ /* 0x000fe400030e06ff */
[----:B------:R-:W-:Y:S01]  /*18da0*/  IMAD.MOV.U32 R58, RZ, RZ, R61 ;  /* 0x000000ffff3a7224 */ /* 0x000fe200078e003d */
[----:B------:R-:W-:Y:S01]  /*18db0*/  ISETP.LT.U32.OR.EX P3, PT, R31, R29, P3, P5 ;  /* 0x0000001d1f00720c */ /* 0x000fe20001f61550 */
[----:B------:R-:W-:Y:S01]  /*18dc0*/  IMAD.MOV.U32 R70, RZ, RZ, R49 ;  /* 0x000000ffff467224 */ /* 0x000fe200078e0031 */
[----:B------:R-:W-:Y:S01]  /*18dd0*/  ISETP.NE.U32.AND P5, PT, R46, RZ, PT ;  /* 0x000000ff2e00720c */ /* 0x000fe20003fa5070 */
[----:B------:R-:W-:Y:S01]  /*18de0*/  IMAD.WIDE.U32.X R58, R15, R19, R58, P2 ;  /* 0x000000130f3a7225 */ /* 0x000fe200010e043a */
[----:B------:R-:W-:-:S02]  /*18df0*/  ISETP.NE.U32.AND P2, PT, R41, RZ, PT ;  /* 0x000000ff2900720c */ /* 0x000fc40003f45070 */
[----:B------:R-:W-:Y:S01]  /*18e00*/  SEL R41, RZ, 0x1, !P3 ;  /* 0x00000001ff297807 */ /* 0x000fe20005800000 */
[----:B------:R-:W-:Y:S01]  /*18e10*/  IMAD.WIDE.U32 R28, R42, R24, R46 ;  /* 0x000000182a1c7225 */ /* 0x000fe200078e002e */
[----:B------:R-:W-:Y:S02]  /*18e20*/  ISETP.NE.AND.EX P5, PT, R47, RZ, PT, P5 ;  /* 0x000000ff2f00720c */ /* 0x000fe40003fa5350 */
[----:B------:R-:W-:Y:S01]  /*18e30*/  IADD3 R49, P3, PT, R41, R58, RZ ;  /* 0x0000003a29317210 */ /* 0x000fe20007f7e0ff */
[----:B------:R-:W-:Y:S01]  /*18e40*/  IMAD.WIDE.U32 R66, R9, R77, RZ ;  /* 0x0000004d09427225 */ /* 0x000fe200078e00ff */
[----:B------:R-:W-:Y:S02]  /*18e50*/  ISETP.NE.AND.EX P2, PT, R45, RZ, !P5, P2 ;  /* 0x000000ff2d00720c */ /* 0x000fe40006f45320 */
[----:B------:R-:W-:Y:S01]  /*18e60*/  ISETP.LT.U32.AND P5, PT, R28, R46, PT ;  /* 0x0000002e1c00720c */ /* 0x000fe20003fa1070 */
[----:B------:R-:W-:Y:S01]  /*18e70*/  IMAD.X R59, RZ, RZ, R59, P3 ;  /* 0x000000ffff3b7224 */ /* 0x000fe200018e063b */
[----:B------:R-:W-:Y:S01]  /*18e80*/  IADD3 RZ, P6, PT, R67, R48, RZ ;  /* 0x0000003043ff7210 */ /* 0x000fe20007fde0ff */
[----:B------:R-:W-:Y:S01]  /*18e90*/  IMAD.IADD R54, R54, 0x1, R29 ;  /* 0x0000000136367824 */ /* 0x000fe200078e021d */
[----:B------:R-:W-:Y:S01]  /*18ea0*/  IADD3 R28, P3, PT, R49, R28, RZ ;  /* 0x0000001c311c7210 */ /* 0x000fe20007f7e0ff */
[----:B------:R-:W-:-:S03]  /*18eb0*/  IMAD.WIDE.U32 R40, R15, R20, RZ ;  /* 0x000000140f287225 */ /* 0x000fc600078e00ff */
[----:B------:R-:W-:Y:S01]  /*18ec0*/  ISETP.LT.U32.OR.EX P2, PT, R54, R47, P2, P5 ;  /* 0x0000002f3600720c */ /* 0x000fe20001741550 */
[----:B------:R-:W-:Y:S02]  /*18ed0*/  IMAD.MOV.U32 R42, RZ, RZ, R57 ;  /* 0x000000ffff2a7224 */ /* 0x000fe400078e0039 */
[----:B------:R-:W-:Y:S01]  /*18ee0*/  IMAD.WIDE.U32.X R70, R12, R80, R70, P6 ;  /* 0x000000500c467225 */ /* 0x000fe200030e0446 */
[----:B------:R-:W-:-:S03]  /*18ef0*/  ISETP.NE.U32.AND P6, PT, R28, RZ, PT ;  /* 0x000000ff1c00720c */ /* 0x000fc60003fc5070 */
[----:B------:R-:W-:Y:S01]  /*18f00*/  IMAD.X R29, R59, 0x1, R54, P3 ;  /* 0x000000013b1d7824 */ /* 0x000fe200018e0636 */
[----:B------:R-:W-:Y:S01]  /*18f10*/  ISETP.NE.U32.AND P3, PT, R49, RZ, PT ;  /* 0x000000ff3100720c */ /* 0x000fe20003f65070 */
[----:B------:R-:W-:-:S03]  /*18f20*/  IMAD.WIDE.U32.X R42, R14, R80, R42, P4 ;  /* 0x000000500e2a7225 */ /* 0x000fc600020e042a */
[----:B------:R-:W-:Y:S01]  /*18f30*/  ISETP.NE.AND.EX P6, PT, R29, RZ, PT, P6 ;  /* 0x000000ff1d00720c */ /* 0x000fe20003fc5360 */
[----:B------:R-:W-:-:S03]  /*18f40*/  IMAD.WIDE.U32 R44, R30, R20, RZ ;  /* 0x000000141e2c7225 */ /* 0x000fc600078e00ff */
[----:B------:R-:W-:Y:S01]  /*18f50*/  ISETP.NE.AND.EX P3, PT, R59, RZ, !P6, P3 ;  /* 0x000000ff3b00720c */ /* 0x000fe20007765330 */
[----:B------:R-:W-:-:S04]  /*18f60*/  IMAD.WIDE.U32 R40, P4, R30, R21, R40 ;  /* 0x000000151e287225 */ /* 0x000fc80007880028 */
[----:B------:R-:W-:Y:S01]  /*18f70*/  IMAD R47, R31, 0x18f5a7c5, RZ ;  /* 0x18f5a7c51f2f7824 */ /* 0x000fe200078e02ff */
[----:B------:R-:W-:Y:S01]  /*18f80*/  IADD3 RZ, P5, PT, R45, R40, RZ ;  /* 0x000000282dff7210 */ /* 0x000fe20007fbe0ff */
[----:B------:R-:W-:-:S04]  /*18f90*/  IMAD.WIDE.U32 R44, R64, 0x18f5a7c5, RZ ;  /* 0x18f5a7c5402c7825 */ /* 0x000fc800078e00ff */
[----:B------:R-:W-:Y:S02]  /*18fa0*/  IMAD R59, R64, 0x4b0d7b56, R47 ;  /* 0x4b0d7b56403b7824 */ /* 0x000fe400078e022f */
[----:B------:R-:W-:-:S04]  /*18fb0*/  IMAD.WIDE.U32 R46, R30, R20, R28 ;  /* 0x000000141e2e7225 */ /* 0x000fc800078e001c */
[----:B------:R-:W-:Y:S01]  /*18fc0*/  IMAD.X R57, RZ, RZ, RZ, P4 ;  /* 0x000000ffff397224 */ /* 0x000fe200020e06ff */
[----:B------:R-:W-:Y:S01]  /*18fd0*/  ISETP.LT.U32.AND P4, PT, R46, R28, PT ;  /* 0x0000001c2e00720c */ /* 0x000fe20003f81070 */
[----:B------:R-:W-:Y:S02]  /*18fe0*/  IMAD.MOV.U32 R56, RZ, RZ, R41 ;  /* 0x000000ffff387224 */ /* 0x000fe400078e0029 */
[----:B------:R-:W-:Y:S02]  /*18ff0*/  IMAD.IADD R45, R45, 0x1, R59 ;  /* 0x000000012d2d7824 */ /* 0x000fe400078e023b */
[----:B------:R-:W-:-:S04]  /*19000*/  IMAD.WIDE.U32 R54, R15, R24, RZ ;  /* 0x000000180f367225 */ /* 0x000fc800078e00ff */
[----:B------:R-:W-:Y:S02]  /*19010*/  IMAD.IADD R47, R40, 0x1, R47 ;  /* 0x00000001282f7824 */ /* 0x000fe400078e022f */
[----:B------:R-:W-:-:S03]  /*19020*/  IMAD.WIDE.U32.X R40, R15, R21, R56, P5 ;  /* 0x000000150f287225 */ /* 0x000fc600028e0438 */
[----:B------:R-:W-:Y:S01]  /*19030*/  ISETP.LT.U32.OR.EX P3, PT, R47, R29, P3, P4 ;  /* 0x0000001d2f00720c */ /* 0x000fe20001f61540 */
[----:B------:R-:W-:-:S04]  /*19040*/  IMAD.WIDE.U32 R56, R45, R22, RZ ;  /* 0x000000162d387225 */ /* 0x000fc800078e00ff */
[----:B------:R-:W-:-:S04]  /*19050*/  IMAD.WIDE.U32 R48, R30, R24, RZ ;  /* 0x000000181e307225 */ /* 0x000fc800078e00ff */
[----:B------:R-:W-:-:S04]  /*19060*/  IMAD.WIDE.U32 R54, P6, R30, R25, R54 ;  /* 0x000000191e367225 */ /* 0x000fc800078c0036 */
[----:B------:R-:W-:Y:S01]  /*19070*/  IMAD.WIDE.U32 R28, R44, R22, RZ ;  /* 0x000000162c1c7225 */ /* 0x000fe200078e00ff */
[----:B------:R-:W-:-:S03]  /*19080*/  IADD3 RZ, P5, PT, R49, R54, RZ ;  /* 0x0000003631ff7210 */ /* 0x000fc60007fbe0ff */
[----:B------:R-:W-:Y:S01]  /*19090*/  IMAD.WIDE.U32 R56, P4, R44, R23, R56 ;  /* 0x000000172c387225 */ /* 0x000fe20007880038 */
[----:B------:R-:W-:-:S03]  /*190a0*/  LOP3.LUT R61, RZ, R28, RZ, 0x33, !PT ;  /* 0x0000001cff3d7212 */ /* 0x000fc600078e33ff */
[----:B------:R-:W-:Y:S02]  /*190b0*/  IMAD R58, R80, R11, RZ ;  /* 0x0000000b503a7224 */ /* 0x000fe400078e02ff */
[----:B------:R-:W-:Y:S01]  /*190c0*/  IMAD.X R49, RZ, RZ, RZ, P6 ;  /* 0x000000ffff317224 */ /* 0x000fe200030e06ff */
[----:B------:R-:W-:Y:S01]  /*190d0*/  IADD3 R56, P6, PT, R29, R56, RZ ;  /* 0x000000381d387210 */ /* 0x000fe20007fde0ff */
[----:B------:R-:W-:Y:S02]  /*190e0*/  IMAD.MOV.U32 R48, RZ, RZ, R55 ;  /* 0x000000ffff307224 */ /* 0x000fe400078e0037 */
[----:B------:R-:W-:Y:S01]  /*190f0*/  IMAD R58, R14, R77, R58 ;  /* 0x0000004d0e3a7224 */ /* 0x000fe200078e023a */
[----:B------:R-:W-:Y:S01]  /*19100*/  LOP3.LUT R56, RZ, R56, RZ, 0x33, !PT ;  /* 0x00000038ff387212 */ /* 0x000fe200078e33ff */
[----:B------:R-:W-:-:S04]  /*19110*/  IMAD.WIDE.U32.X R14, R15, R25, R48, P5 ;  /* 0x000000190f0e7225 */ /* 0x000fc800028e0430 */
[----:B------:R-:W-:Y:S01]  /*19120*/  IMAD.X R49, RZ, RZ, RZ, P4 ;  /* 0x000000ffff317224 */ /* 0x000fe200020e06ff */
[----:B------:R-:W-:Y:S01]  /*19130*/  ISETP.GT.U32.AND P4, PT, R64, R61, PT ;  /* 0x0000003d4000720c */ /* 0x000fe20003f84070 */
[----:B------:R-:W-:Y:S01]  /*19140*/  IMAD.WIDE.U32 R28, R10, R77, R26 ;  /* 0x0000004d0a1c7225 */ /* 0x000fe200078e001a */
[----:B------:R-:W-:Y:S02]  /*19150*/  SEL R10, RZ, 0x1, !P1 ;  /* 0x00000001ff0a7807 */ /* 0x000fe40004800000 */
[----:B------:R-:W-:Y:S01]  /*19160*/  ISETP.GT.U32.AND.EX P4, PT, R31, R56, PT, P4 ;  /* 0x000000381f00720c */ /* 0x000fe20003f84140 */
[----:B------:R-:W-:Y:S01]  /*19170*/  IMAD.MOV.U32 R48, RZ, RZ, R57 ;  /* 0x000000ffff307224 */ /* 0x000fe200078e0039 */
[----:B------:R-:W-:Y:S01]  /*19180*/  SEL R31, RZ, 0x1, !P2 ;  /* 0x00000001ff1f7807 */ /* 0x000fe20005000000 */
[----:B------:R-:W-:Y:S01]  /*19190*/  IMAD.IADD R29, R29, 0x1, R16 ;  /* 0x000000011d1d7824 */ /* 0x000fe200078e0210 */
[----:B------:R-:W-:Y:S01]  /*191a0*/  SEL R55, RZ, 0x1, !P4 ;  /* 0x00000001ff377807 */ /* 0x000fe20006000000 */
[----:B------:R-:W-:Y:S01]  /*191b0*/  IMAD.WIDE.U32.X R48, R45, R23, R48, P6 ;  /* 0x000000172d307225 */ /* 0x000fe200030e0430 */
[----:B------:R-:W-:-:S02]  /*191c0*/  IADD3 R50, P5, P6, R13, R50, R10 ;  /* 0x000000320d327210 */ /* 0x000fc40007ebe00a */
[C---:B------:R-:W-:Y:S01]  /*191d0*/  ISETP.LT.U32.AND P1, PT, R28.reuse, R26, PT ;  /* 0x0000001a1c00720c */ /* 0x040fe20003f21070 */
[----:B------:R-:W-:Y:S01]  /*191e0*/  IMAD.WIDE.U32 R60, R45, R18, RZ ;  /* 0x000000122d3c7225 */ /* 0x000fe200078e00ff */
[----:B------:R-:W-:Y:S02]  /*191f0*/  IADD3.X R51, PT, PT, R17, R51, RZ, P5, P6 ;  /* 0x0000003311337210 */ /* 0x000fe40002fec4ff */
[----:B------:R-:W-:Y:S01]  /*19200*/  IADD3 R31, P4, P5, R28, R68, R31 ;  /* 0x000000441c1f7210 */ /* 0x000fe20007d9e01f */
[----:B------:R-:W-:Y:S01]  /*19210*/  IMAD R59, R79, R9, RZ ;  /* 0x000000094f3b7224 */ /* 0x000fe200078e02ff */
[----:B------:R-:W-:Y:S01]  /*19220*/  IADD3 R55, P6, PT, R55, R48, RZ ;  /* 0x0000003037377210 */ /* 0x000fe20007fde0ff */
[C---:B------:R-:W-:Y:S01]  /*19230*/  IMAD.WIDE.U32 R56, R44.reuse, R18, RZ ;  /* 0x000000122c387225 */ /* 0x040fe200078e00ff */
[----:B------:R-:W-:Y:S02]  /*19240*/  IADD3.X R68, PT, PT, R29, R69, RZ, P4, P5 ;  /* 0x000000451d447210 */ /* 0x000fe400027ea4ff */
[----:B------:R-:W-:Y:S01]  /*19250*/  ISETP.NE.U32.AND P4, PT, R13, RZ, PT ;  /* 0x000000ff0d00720c */ /* 0x000fe20003f85070 */
[----:B------:R-:W-:Y:S01]  /*19260*/  IMAD.X R48, RZ, RZ, R49, P6 ;  /* 0x000000ffff307224 */ /* 0x000fe200030e0631 */
[----:B------:R-:W-:Y:S01]  /*19270*/  SEL R13, RZ, 0x1, !P3 ;  /* 0x00000001ff0d7807 */ /* 0x000fe20005800000 */
[----:B------:R-:W-:Y:S01]  /*19280*/  IMAD.WIDE.U32 R60, P2, R44, R19, R60 ;  /* 0x000000132c3c7225 */ /* 0x000fe2000784003c */
[----:B------:R-:W-:-:S02]  /*19290*/  ISETP.LT.U32.OR.EX P0, PT, R29, R27, P0, P1 ;  /* 0x0000001b1d00720c */ /* 0x000fc40000701510 */
[----:B------:R-:W-:Y:S01]  /*192a0*/  ISETP.NE.U32.AND P6, PT, R50, RZ, PT ;  /* 0x000000ff3200720c */ /* 0x000fe20003fc5070 */
[----:B------:R-:W-:Y:S01]  /*192b0*/  IMAD R59, R12, R76, R59 ;  /* 0x0000004c0c3b7224 */ /* 0x000fe200078e023b */
[----:B------:R-:W-:Y:S01]  /*192c0*/  IADD3 R40, P3, PT, R13, R40, RZ ;  /* 0x000000280d287210 */ /* 0x000fe20007f7e0ff */
[----:B------:R-:W-:Y:S01]  /*192d0*/  IMAD.WIDE.U32 R26, R9, R76, R50 ;  /* 0x0000004c091a7225 */ /* 0x000fe200078e0032 */
[----:B------:R-:W-:Y:S02]  /*192e0*/  ISETP.NE.AND.EX P6, PT, R51, RZ, PT, P6 ;  /* 0x000000ff3300720c */ /* 0x000fe40003fc5360 */
[----:B------:R-:W-:Y:S01]  /*192f0*/  SEL R13, RZ, 0x1, !P0 ;  /* 0x00000001ff0d7807 */ /* 0x000fe20004000000 */
[----:B------:R-:W-:Y:S01]  /*19300*/  IMAD.IADD R59, R27, 0x1, R59 ;  /* 0x000000011b3b7824 */ /* 0x000fe200078e023b */
[----:B------:R-:W-:Y:S01]  /*19310*/  IADD3 R46, P5, PT, R55, R46, RZ ;  /* 0x0000002e372e7210 */ /* 0x000fe20007fbe0ff */
[----:B------:R-:W-:Y:S01]  /*19320*/  IMAD.X R49, RZ, RZ, RZ, P2 ;  /* 0x000000ffff317224 */ /* 0x000fe200010e06ff */
[----:B------:R-:W-:Y:S01]  /*19330*/  IADD3 RZ, P1, PT, R57, R60, RZ ;  /* 0x0000003c39ff7210 */ /* 0x000fe20007f3e0ff */
[----:B------:R-:W-:Y:S01]  /*19340*/  IMAD.X R57, RZ, RZ, R41, P3 ;  /* 0x000000ffff397224 */ /* 0x000fe200018e0629 */
[----:B------:R-:W-:Y:S01]  /*19350*/  ISETP.NE.AND.EX P0, PT, R17, RZ, !P6, P4 ;  /* 0x000000ff1100720c */ /* 0x000fe20007705340 */
[----:B------:R-:W-:Y:S01]  /*19360*/  IMAD.X R47, R48, 0x1, R47, P5 ;  /* 0x00000001302f7824 */ /* 0x000fe200028e062f */
[----:B------:R-:W-:Y:S01]  /*19370*/  IADD3 R13, P3, PT, R13, R62, RZ ;  /* 0x0000003e0d0d7210 */ /* 0x000fe20007f7e0ff */
[----:B------:R-:W-:Y:S01]  /*19380*/  IMAD R80, R80, R9, RZ ;  /* 0x0000000950507224 */ /* 0x000fe200078e02ff */
[----:B------:R-:W-:Y:S01]  /*19390*/  ISETP.LT.U32.AND P4, PT, R26, R50, PT ;  /* 0x000000321a00720c */ /* 0x000fe20003f81070 */
[----:B------:R-:W-:Y:S01]  /*193a0*/  IMAD.WIDE.U32 R16, R44, R18, R46 ;  /* 0x000000122c107225 */ /* 0x000fe200078e002e */
[----:B------:R-:W-:-:S02]  /*193b0*/  ISETP.NE.U32.AND P5, PT, R46, RZ, PT ;  /* 0x000000ff2e00720c */ /* 0x000fc40003fa5070 */
[----:B------:R-:W-:Y:S01]  /*193c0*/  ISETP.LT.U32.OR.EX P0, PT, R59, R51, P0, P4 ;  /* 0x000000333b00720c */ /* 0x000fe20000701540 */
[----:B------:R-:W-:Y:S01]  /*193d0*/  IMAD.X R62, RZ, RZ, R63, P3 ;  /* 0x000000ffff3e7224 */ /* 0x000fe200018e063f */
[----:B------:R-:W-:Y:S01]  /*193e0*/  ISETP.NE.U32.AND P3, PT, R55, RZ, PT ;  /* 0x000000ff3700720c */ /* 0x000fe20003f65070 */
[----:B------:R-:W-:Y:S01]  /*193f0*/  IMAD.IADD R60, R60, 0x1, R17 ;  /* 0x000000013c3c7824 */ /* 0x000fe200078e0211 */
[----:B------:R-:W-:Y:S01]  /*19400*/  ISETP.NE.AND.EX P4, PT, R47, RZ, PT, P5 ;  /* 0x000000ff2f00720c */ /* 0x000fe20003f85350 */
[----:B------:R-:W-:Y:S01]  /*19410*/  IMAD R12, R12, R77, R80 ;  /* 0x0000004d0c0c7224 */ /* 0x000fe200078e0250 */
[----:B------:R-:W-:Y:S02]  /*19420*/  ISETP.NE.U32.AND P2, PT, R40, RZ, PT ;  /* 0x000000ff2800720c */ /* 0x000fe40003f45070 */
[----:B------:R-:W-:Y:S01]  /*19430*/  ISETP.NE.AND.EX P4, PT, R48, RZ, !P4, P3 ;  /* 0x000000ff3000720c */ /* 0x000fe20006785330 */
[----:B------:R-:W-:Y:S01]  /*19440*/  IMAD.MOV.U32 R48, RZ, RZ, R61 ;  /* 0x000000ffff307224 */ /* 0x000fe200078e003d */
[----:B------:R-:W-:-:S02]  /*19450*/  ISETP.LT.U32.AND P6, PT, R16, R46, PT ;  /* 0x0000002e1000720c */ /* 0x000fc40003fc1070 */
[----:B------:R-:W-:Y:S01]  /*19460*/  IADD3 R40, P3, PT, R40, R31, RZ ;  /* 0x0000001f28287210 */ /* 0x000fe20007f7e0ff */
[----:B------:R-:W-:Y:S01]  /*19470*/  IMAD.WIDE.U32.X R50, R45, R19, R48, P1 ;  /* 0x000000132d327225 */ /* 0x000fe200008e0430 */
[----:B------:R-:W-:Y:S02]  /*19480*/  IADD3 R46, P5, PT, R13, R26, RZ ;  /* 0x0000001a0d2e7210 */ /* 0x000fe40007fbe0ff */
[----:B------:R-:W-:Y:S01]  /*19490*/  ISETP.LT.U32.OR.EX P4, PT, R60, R47, P4, P6 ;  /* 0x0000002f3c00720c */ /* 0x000fe20002781560 */
[----:B------:R-:W-:Y:S01]  /*194a0*/  IMAD.X R41, R57, 0x1, R68, P3 ;  /* 0x0000000139297824 */ /* 0x000fe200018e0644 */
[----:B------:R-:W-:Y:S01]  /*194b0*/  ISETP.NE.U32.AND P3, PT, R13, RZ, PT ;  /* 0x000000ff0d00720c */ /* 0x000fe20003f65070 */
[----:B------:R-:W-:Y:S01]  /*194c0*/  IMAD.X R47, R62, 0x1, R59, P5 ;  /* 0x000000013e2f7824 */ /* 0x000fe200028e063b */
[----:B------:R-:W-:Y:S01]  /*194d0*/  ISETP.NE.U32.AND P6, PT, R40, RZ, PT ;  /* 0x000000ff2800720c */ /* 0x000fe20003fc5070 */
[----:B------:R-:W-:Y:S01]  /*194e0*/  IMAD.WIDE.U32 R48, R30, R24, R40 ;  /* 0x000000181e307225 */ /* 0x000fe200078e0028 */
[----:B------:R-:W-:-:S02]  /*194f0*/  ISETP.NE.U32.AND P1, PT, R46, RZ, PT ;  /* 0x000000ff2e00720c */ /* 0x000fc40003f25070 */
[----:B------:R-:W-:Y:S01]  /*19500*/  SEL R13, RZ, 0x1, !P4 ;  /* 0x00000001ff0d7807 */ /* 0x000fe20006000000 */
[----:B------:R-:W-:Y:S01]  /*19510*/  IMAD.WIDE.U32 R26, R11, R77, R46 ;  /* 0x0000004d0b1a7225 */ /* 0x000fe200078e002e */
[----:B------:R-:W-:Y:S02]  /*19520*/  ISETP.NE.AND.EX P5, PT, R41, RZ, PT, P6 ;  /* 0x000000ff2900720c */ /* 0x000fe40003fa5360 */
[----:B------:R-:W-:Y:S01]  /*19530*/  ISETP.NE.AND.EX P1, PT, R47, RZ, PT, P1 ;  /* 0x000000ff2f00720c */ /* 0x000fe20003f25310 */
[----:B------:R-:W-:Y:S01]  /*19540*/  IMAD.IADD R58, R27, 0x1, R58 ;  /* 0x000000011b3a7824 */ /* 0x000fe200078e023a */
[----:B------:R-:W-:Y:S01]  /*19550*/  IADD3 R11, P6, PT, R13, R50, RZ ;  /* 0x000000320d0b7210 */ /* 0x000fe20007fde0ff */
[----:B------:R-:W-:Y:S01]  /*19560*/  IMAD.IADD R55, R54, 0x1, R49 ;  /* 0x0000000136377824 */ /* 0x000fe200078e0231 */
[----:B------:R-:W-:Y:S01]  /*19570*/  ISETP.NE.AND.EX P2, PT, R57, RZ, !P5, P2 ;  /* 0x000000ff3900720c */ /* 0x000fe20006f45320 */
[----:B------:R-:W-:Y:S01]  /*19580*/  IMAD R13, R60, 0x18f5a7c5, RZ ;  /* 0x18f5a7c53c0d7824 */ /* 0x000fe200078e02ff */
[----:B------:R-:W-:Y:S01]  /*19590*/  ISETP.NE.AND.EX P1, PT, R62, RZ, !P1, P3 ;  /* 0x000000ff3e00720c */ /* 0x000fe20004f25330 */
[----:B------:R-:W-:Y:S01]  /*195a0*/  IMAD.X R50, RZ, RZ, R51, P6 ;  /* 0x000000ffff327224 */ /* 0x000fe200030e0633 */
[----:B------:R-:W-:Y:S01]  /*195b0*/  ISETP.LT.U32.AND P4, PT, R26, R46, PT ;  /* 0x0000002e1a00720c */ /* 0x000fe20003f81070 */
[----:B------:R-:W-:Y:S01]  /*195c0*/  IMAD R13, R16, 0x4b0d7b56, R13 ;  /* 0x4b0d7b56100d7824 */ /* 0x000fe200078e020d */
[----:B------:R-:W-:-:S02]  /*195d0*/  IADD3 R30, P5, PT, R11, R48, RZ ;  /* 0x000000300b1e7210 */ /* 0x000fc40007fbe0ff */
[----:B------:R-:W-:Y:S01]  /*195e0*/  ISETP.LT.U32.OR.EX P1, PT, R58, R47, P1, P4 ;  /* 0x0000002f3a00720c */ /* 0x000fe20000f21540 */
[----:B------:R-:W-:Y:S01]  /*195f0*/  IMAD.WIDE.U32 R46, R45, R20, RZ ;  /* 0x000000142d2e7225 */ /* 0x000fe200078e00ff */
[----:B------:R-:W-:Y:S02]  /*19600*/  ISETP.GE.U32.AND P3, PT, R31, R28, PT ;  /* 0x0000001c1f00720c */ /* 0x000fe40003f66070 */
[----:B------:R-:W-:Y:S01]  /*19610*/  ISETP.LT.U32.AND P4, PT, R48, R40, PT ;  /* 0x000000283000720c */ /* 0x000fe20003f81070 */
[----:B------:R-:W-:Y:S01]  /*19620*/  IMAD.X R31, R50, 0x1, R55, P5 ;  /* 0x00000001321f7824 */ /* 0x000fe200028e0637 */
[----:B------:R-:W-:Y:S02]  /*19630*/  ISETP.NE.U32.AND P6, PT, R30, RZ, PT ;  /* 0x000000ff1e00720c */ /* 0x000fe40003fc5070 */
[----:B------:R-:W-:Y:S01]  /*19640*/  ISETP.LT.U32.OR.EX P2, PT, R55, R41, P2, P4 ;  /* 0x000000293700720c */ /* 0x000fe20001741540 */
[----:B------:R-:W-:Y:S01]  /*19650*/  IMAD.WIDE.U32 R40, R45, R24, RZ ;  /* 0x000000182d287225 */ /* 0x000fe200078e00ff */
[----:B------:R-:W-:-:S02]  /*19660*/  ISETP.NE.U32.AND P5, PT, R11, RZ, PT ;  /* 0x000000ff0b00720c */ /* 0x000fc40003fa5070 */
[----:B------:R-:W-:Y:S01]  /*19670*/  ISETP.NE.AND.EX P6, PT, R31, RZ, PT, P6 ;  /* 0x000000ff1f00720c */ /* 0x000fe20003fc5360 */
[----:B------:R-:W-:Y:S01]  /*19680*/  IMAD.WIDE.U32 R46, P4, R44, R21, R46 ;  /* 0x000000152c2e7225 */ /* 0x000fe2000788002e */
[----:B------:R-:W-:Y:S02]  /*19690*/  ISETP.GE.U32.AND.EX P3, PT, R68, R29, PT, P3 ;  /* 0x0000001d4400720c */ /* 0x000fe40003f66130 */
[----:B------:R-:W-:Y:S01]  /*196a0*/  ISETP.NE.AND.EX P5, PT, R50, RZ, !P6, P5 ;  /* 0x000000ff3200720c */ /* 0x000fe200077a5350 */
[----:B------:R-:W-:Y:S01]  /*196b0*/  IMAD.WIDE.U32 R28, R44, R20, RZ ;  /* 0x000000142c1c7225 */ /* 0x000fe200078e00ff */
[----:B------:R-:W-:-:S03]  /*196c0*/  SEL R56, RZ, 0x1, !P2 ;  /* 0x00000001ff387807 */ /* 0x000fc60005000000 */
[----:B------:R-:W-:-:S04]  /*196d0*/  IMAD.WIDE.U32 R10, R16, 0x18f5a7c5, RZ ;  /* 0x18f5a7c5100a7825 */ /* 0x000fc800078e00ff */
[----:B------:R-:W-:-:S04]  /*196e0*/  IMAD.WIDE.U32 R40, P6, R44, R25, R40 ;  /* 0x000000192c287225 */ /* 0x000fc800078c0028 */
[----:B------:R-:W-:-:S04]  /*196f0*/  IMAD.WIDE.U32 R50, R44, R24, RZ ;  /* 0x000000182c327225 */ /* 0x000fc800078e00ff */
[----:B------:R-:W-:Y:S01]  /*19700*/  IMAD.X R49, RZ, RZ, RZ, P4 ;  /* 0x000000ffff317224 */ /* 0x000fe200020e06ff */
[----:B------:R-:W-:Y:S01]  /*19710*/  IADD3 RZ, P4, PT, R29, R46, RZ ;  /* 0x0000002e1dff7210 */ /* 0x000fe20007f9e0ff */
[----:B------:R-:W-:Y:S01]  /*19720*/  IMAD.IADD R11, R11, 0x1, R13 ;  /* 0x000000010b0b7824 */ /* 0x000fe200078e020d */
[----:B------:R-:W-:Y:S01]  /*19730*/  SEL R13, RZ, 0x1, P3 ;  /* 0x00000001ff0d7807 */ /* 0x000fe20001800000 */
[----:B------:R-:W-:Y:S01]  /*19740*/  IMAD.X R29, RZ, RZ, RZ, P6 ;  /* 0x000000ffff1d7224 */ /* 0x000fe200030e06ff */
[----:B------:R-:W-:Y:S01]  /*19750*/  IADD3 RZ, P6, PT, R51, R40, RZ ;  /* 0x0000002833ff7210 */ /* 0x000fe20007fde0ff */
[----:B------:R-:W-:-:S04]  /*19760*/  IMAD.WIDE.U32 R50, R11, R22, RZ ;  /* 0x000000160b327225 */ /* 0x000fc800078e00ff */
[----:B------:R-:W-:Y:S02]  /*19770*/  IMAD.MOV.U32 R48, RZ, RZ, R47 ;  /* 0x000000ffff307224 */ /* 0x000fe400078e002f */
[----:B------:R-:W-:-:S04]  /*19780*/  IMAD.WIDE.U32 R54, R10, R22, RZ ;  /* 0x000000160a367225 */ /* 0x000fc800078e00ff */
[----:B------:R-:W-:Y:S01]  /*19790*/  IMAD.MOV.U32 R28, RZ, RZ, R41 ;  /* 0x000000ffff1c7224 */ /* 0x000fe200078e0029 */
[----:B------:R-:W-:Y:S01]  /*197a0*/  LOP3.LUT R17, RZ, R54, RZ, 0x33, !PT ;  /* 0x00000036ff117212 */ /* 0x000fe200078e33ff */
[----:B------:R-:W-:-:S04]  /*197b0*/  IMAD.WIDE.U32 R50, P3, R10, R23, R50 ;  /* 0x000000170a327225 */ /* 0x000fc80007860032 */
[----:B------:R-:W-:Y:S01]  /*197c0*/  IMAD.WIDE.U32.X R48, R45, R21, R48, P4 ;  /* 0x000000152d307225 */ /* 0x000fe200020e0430 */
[----:B------:R-:W-:-:S03]  /*197d0*/  IADD3 R13, P4, PT, R13, R26, RZ ;  /* 0x0000001a0d0d7210 */ /* 0x000fc60007f9e0ff */
[----:B------:R-:W-:Y:S01]  /*197e0*/  IMAD.WIDE.U32.X R28, R45, R25, R28, P6 ;  /* 0x000000192d1c7225 */ /* 0x000fe200030e041c */
[----:B------:R-:W-:Y:S02]  /*197f0*/  IADD3 R41, P6, PT, R55, R50, RZ ;  /* 0x0000003237297210 */ /* 0x000fe40007fde0ff */
[----:B------:R-:W-:Y:S01]  /*19800*/  ISETP.GE.U32.AND P2, PT, R13, R26, PT ;  /* 0x0000001a0d00720c */ /* 0x000fe20003f46070 */
[----:B------:R-:W-:Y:S01]  /*19810*/  IMAD.X R27, RZ, RZ, R58, P4 ;  /* 0x000000ffff1b7224 */ /* 0x000fe200020e063a */
[----:B------:R-:W-:Y:S01]  /*19820*/  ISETP.GT.U32.AND P4, PT, R16, R17, PT ;  /* 0x000000111000720c */ /* 0x000fe20003f84070 */
[----:B------:R-:W-:Y:S01]  /*19830*/  IMAD.X R55, RZ, RZ, RZ, P3 ;  /* 0x000000ffff377224 */ /* 0x000fe200018e06ff */
[----:B------:R-:W-:Y:S01]  /*19840*/  LOP3.LUT R41, RZ, R41, RZ, 0x33, !PT ;  /* 0x00000029ff297212 */ /* 0x000fe200078e33ff */
[----:B------:R-:W-:Y:S01]  /*19850*/  IMAD.WIDE.U32 R16, R44, R20, R30 ;  /* 0x000000142c107225 */ /* 0x000fe200078e001e */
[----:B------:R-:W-:Y:S02]  /*19860*/  ISETP.GE.U32.AND.EX P3, PT, R27, R58, PT, P2 ;  /* 0x0000003a1b00720c */ /* 0x000fe40003f66120 */
[----:B------:R-:W-:Y:S01]  /*19870*/  ISETP.GT.U32.AND.EX P2, PT, R60, R41, PT, P4 ;  /* 0x000000293c00720c */ /* 0x000fe20003f44140 */
[----:B------:R-:W-:Y:S01]  /*19880*/  IMAD.MOV.U32 R54, RZ, RZ, R51 ;  /* 0x000000ffff367224 */ /* 0x000fe200078e0033 */
[----:B------:R-:W-:Y:S01]  /*19890*/  SEL R41, RZ, 0x1, !P1 ;  /* 0x00000001ff297807 */ /* 0x000fe20004800000 */
[----:B------:R-:W-:Y:S01]  /*198a0*/  IMAD.IADD R51, R46, 0x1, R17 ;  /* 0x000000012e337824 */ /* 0x000fe200078e0211 */
[----:B------:R-:W-:Y:S01]  /*198b0*/  IADD3 R56, P4, P1, R13, R14, R56 ;  /* 0x0000000e0d387210 */ /* 0x000fe2000799e038 */
[----:B------:R-:W-:Y:S01]  /*198c0*/  IMAD.WIDE.U32.X R46, R11, R23, R54, P6 ;  /* 0x000000170b2e7225 */ /* 0x000fe200030e0436 */
[----:B------:R-:W-:-:S02]  /*198d0*/  IADD3 R55, P6, PT, R41, R42, RZ ;  /* 0x0000002a29377210 */ /* 0x000fc40007fde0ff */
[----:B------:R-:W-:Y:S02]  /*198e0*/  SEL R41, RZ, 0x1, !P2 ;  /* 0x00000001ff297807 */ /* 0x000fe40005000000 */
[----:B------:R-:W-:Y:S01]  /*198f0*/  IADD3.X R54, PT, PT, R27, R15, RZ, P4, P1 ;  /* 0x0000000f1b367210 */ /* 0x000fe200027e24ff */
[----:B------:R-:W-:Y:S01]  /*19900*/  IMAD.X R57, RZ, RZ, R43, P6 ;  /* 0x000000ffff397224 */ /* 0x000fe200030e062b */
[----:B------:R-:W-:Y:S01]  /*19910*/  ISETP.LT.U32.AND P2, PT, R16, R30, PT ;  /* 0x0000001e1000720c */ /* 0x000fe20003f41070 */
[----:B------:R-:W-:Y:S01]  /*19920*/  IMAD.WIDE.U32 R42, R11, R18, RZ ;  /* 0x000000120b2a7225 */ /* 0x000fe200078e00ff */
[----:B------:R-:W-:Y:S02]  /*19930*/  IADD3 R41, P1, PT, R41, R46, RZ ;  /* 0x0000002e29297210 */ /* 0x000fe40007f3e0ff */
[----:B------:R-:W-:Y:S02]  /*19940*/  SEL R14, RZ, 0x1, !P0 ;  /* 0x00000001ff0e7807 */ /* 0x000fe40004000000 */
[----:B------:R-:W-:Y:S01]  /*19950*/  ISETP.LT.U32.OR.EX P2, PT, R51, R31, P5, P2 ;  /* 0x0000001f3300720c */ /* 0x000fe20002f41520 */
[----:B------:R-:W-:Y:S01]  /*19960*/  IMAD.X R46, RZ, RZ, R47, P1 ;  /* 0x000000ffff2e7224 */ /* 0x000fe200008e062f */
[----:B------:R-:W-:Y:S01]  /*19970*/  IADD3 R30, P4, PT, R41, R16, RZ ;  /* 0x00000010291e7210 */ /* 0x000fe20007f9e0ff */
[----:B------:R-:W-:Y:S01]  /*19980*/  IMAD.WIDE.U32 R16, R10, R18, RZ ;  /* 0x000000120a107225 */ /* 0x000fe200078e00ff */
[----:B------:R-:W-:-:S02]  /*19990*/  IADD3 R14, P0, P1, R55, R52, R14 ;  /* 0x00000034370e7210 */ /* 0x000fc4000791e00e */
[----:B------:R-:W-:Y:S01]  /*199a0*/  SEL R45, RZ, 0x1, !P2 ;  /* 0x00000001ff2d7807 */ /* 0x000fe20005000000 */
[----:B------:R-:W-:Y:S01]  /*199b0*/  IMAD.WIDE.U32 R42, P5, R10, R19, R42 ;  /* 0x000000130a2a7225 */ /* 0x000fe200078a002a */
[----:B------:R-:W-:Y:S02]  /*199c0*/  IADD3.X R15, PT, PT, R57, R53, RZ, P0, P1 ;  /* 0x00000035390f7210 */ /* 0x000fe400007e24ff */
[----:B------:R-:W-:Y:S01]  /*199d0*/  ISETP.NE.U32.AND P1, PT, R30, RZ, PT ;  /* 0x000000ff1e00720c */ /* 0x000fe20003f25070 */
[----:B------:R-:W-:Y:S01]  /*199e0*/  IMAD.X R31, R46, 0x1, R51, P4 ;  /* 0x000000012e1f7824 */ /* 0x000fe200020e0633 */
[----:B------:R-:W-:Y:S01]  /*199f0*/  IADD3 R45, P2, PT, R45, R48, RZ ;  /* 0x000000302d2d7210 */ /* 0x000fe20007f5e0ff */
[----:B------:R-:W-:Y:S01]  /*19a00*/  IMAD.MOV.U32 R48, RZ, RZ, R43 ;  /* 0x000000ffff307224 */ /* 0x000fe200078e002b */
[----:B------:R-:W-:Y:S01]  /*19a10*/  IADD3 RZ, P4, PT, R17, R42, RZ ;  /* 0x0000002a11ff7210 */ /* 0x000fe20007f9e0ff */
[----:B------:R-:W-:Y:S01]  /*19a20*/  IMAD.WIDE.U32 R16, R10, R18, R30 ;  /* 0x000000120a107225 */ /* 0x000fe200078e001e */
[----:B------:R-:W-:-:S02]  /*19a30*/  ISETP.NE.U32.AND P0, PT, R41, RZ, PT ;  /* 0x000000ff2900720c */ /* 0x000fc40003f05070 */
[----:B------:R-:W-:Y:S01]  /*19a40*/  ISETP.NE.AND.EX P1, PT, R31, RZ, PT, P1 ;  /* 0x000000ff1f00720c */ /* 0x000fe20003f25310 */
[----:B------:R-:W-:Y:S01]  /*19a50*/  IMAD.X R50, RZ, RZ, R49, P2 ;  /* 0x000000ffff327224 */ /* 0x000fe200010e0631 */
[----:B------:R-:W-:Y:S01]  /*19a60*/  ISETP.NE.U32.AND P6, PT, R14, RZ, PT ;  /* 0x000000ff0e00720c */ /* 0x000fe20003fc5070 */
[----:B------:R-:W-:Y:S01]  /*19a70*/  IMAD.X R49, RZ, RZ, RZ, P5 ;  /* 0x000000ffff317224 */ /* 0x000fe200028e06ff */
[----:B------:R-:W-:Y:S01]  /*19a80*/  ISETP.NE.AND.EX P0, PT, R46, RZ, !P1, P0 ;  /* 0x000000ff2e00720c */ /* 0x000fe20004f05300 */
[----:B------:R-:W-:Y:S01]  /*19a90*/  IMAD.IADD R26, R42, 0x1, R17 ;  /* 0x000000012a1a7824 */ /* 0x000fe200078e0211 */
[----:B------:R-:W-:Y:S01]  /*19aa0*/  ISETP.LT.U32.AND P5, PT, R16, R30, PT ;  /* 0x0000001e1000720c */ /* 0x000fe20003fa1070 */
[----:B------:R-:W-:Y:S01]  /*19ab0*/  IMAD.WIDE.U32 R42, R10, R20, RZ ;  /* 0x000000140a2a7225 */ /* 0x000fe200078e00ff */
[----:B------:R-:W-:Y:S02]  /*19ac0*/  IADD3 R46, P1, PT, R45, R56, RZ ;  /* 0x000000382d2e7210 */ /* 0x000fe40007f3e0ff */
[----:B------:R-:W-:Y:S01]  /*19ad0*/  ISETP.LT.U32.OR.EX P0, PT, R26, R31, P0, P5 ;  /* 0x0000001f1a00720c */ /* 0x000fe20000701550 */
[----:B------:R-:W-:Y:S01]  /*19ae0*/  IMAD.WIDE.U32.X R30, R11, R19, R48, P4 ;  /* 0x000000130b1e7225 */ /* 0x000fe200020e0430 */
[----:B------:R-:W-:-:S02]  /*19af0*/  ISETP.NE.U32.AND P4, PT, R46, RZ, PT ;  /* 0x000000ff2e00720c */ /* 0x000fc40003f85070 */
[----:B------:R-:W-:Y:S01]  /*19b00*/  SEL R41, RZ, 0x1, !P0 ;  /* 0x00000001ff297807 */ /* 0x000fe20004000000 */
[----:B------:R-:W-:Y:S01]  /*19b10*/  IMAD.X R47, R50, 0x1, R54, P1 ;  /* 0x00000001322f7824 */ /* 0x000fe200008e0636 */
[----:B------:R-:W-:Y:S02]  /*19b20*/  ISETP.NE.U32.AND P1, PT, R45, RZ, PT ;  /* 0x000000ff2d00720c */ /* 0x000fe40003f25070 */
[----:B------:R-:W-:Y:S01]  /*19b30*/  ISETP.NE.U32.AND P2, PT, R55, RZ, PT ;  /* 0x000000ff3700720c */ /* 0x000fe20003f45070 */
[----:B------:R-:W-:Y:S01]  /*19b40*/  IMAD.WIDE.U32 R44, R44, R24, R46 ;  /* 0x000000182c2c7225 */ /* 0x000fe200078e002e */
[----:B------:R-:W-:Y:S02]  /*19b50*/  ISETP.NE.AND.EX P6, PT, R15, RZ, PT, P6 ;  /* 0x000000ff0f00720c */ /* 0x000fe40003fc5360 */
[----:B------:R-:W-:Y:S02]  /*19b60*/  ISETP.NE.AND.EX P4, PT, R47, RZ, PT, P4 ;  /* 0x000000ff2f00720c */ /* 0x000fe40003f85340 */
[----:B------:R-:W-:-:S02]  /*19b70*/  ISETP.GE.U32.AND P5, PT, R56, R13, PT ;  /* 0x0000000d3800720c */ /* 0x000fc40003fa6070 */
[----:B------:R-:W-:Y:S01]  /*19b80*/  IADD3 R13, P0, PT, R41, R30, RZ ;  /* 0x0000001e290d7210 */ /* 0x000fe20007f1e0ff */
[----:B------:R-:W-:Y:S01]  /*19b90*/  IMAD.IADD R41, R40, 0x1, R45 ;  /* 0x0000000128297824 */ /* 0x000fe200078e022d */
[----:B------:R-:W-:Y:S02]  /*19ba0*/  ISETP.NE.AND.EX P2, PT, R57, RZ, !P6, P2 ;  /* 0x000000ff3900720c */ /* 0x000fe40007745320 */
[----:B------:R-:W-:Y:S02]  /*19bb0*/  ISETP.NE.AND.EX P1, PT, R50, RZ, !P4, P1 ;  /* 0x000000ff3200720c */ /* 0x000fe40006725310 */
[----:B------:R-:W-:Y:S01]  /*19bc0*/  ISETP.LT.U32.AND P4, PT, R44, R46, PT ;  /* 0x0000002e2c00720c */ /* 0x000fe20003f81070 */
[----:B------:R-:W-:Y:S01]  /*19bd0*/  IMAD.X R46, RZ, RZ, R31, P0 ;  /* 0x000000ffff2e7224 */ /* 0x000fe200000e061f */
[----:B------:R-:W-:Y:S01]  /*19be0*/  IADD3 R48, P6, PT, R13, R44, RZ ;  /* 0x0000002c0d307210 */ /* 0x000fe20007fde0ff */
[----:B------:R-:W-:Y:S01]  /*19bf0*/  IMAD.WIDE.U32 R30, R11, R20, RZ ;  /* 0x000000140b1e7225 */ /* 0x000fe200078e00ff */
[----:B------:R-:W-:-:S02]  /*19c00*/  ISETP.LT.U32.OR.EX P1, PT, R41, R47, P1, P4 ;  /* 0x0000002f2900720c */ /* 0x000fc40000f21540 */
[----:B------:R-:W-:Y:S01]  /*19c10*/  ISETP.NE.U32.AND P0, PT, R48, RZ, PT ;  /* 0x000000ff3000720c */ /* 0x000fe20003f05070 */
[----:B------:R-:W-:Y:S01]  /*19c20*/  IMAD.X R49, R46, 0x1, R41, P6 ;  /* 0x000000012e317824 */ /* 0x000fe200030e0629 */
[----:B------:R-:W-:Y:S01]  /*19c30*/  ISETP.NE.U32.AND P4, PT, R13, RZ, PT ;  /* 0x000000ff0d00720c */ /* 0x000fe20003f85070 */
[----:B------:R-:W-:Y:S01]  /*19c40*/  IMAD.WIDE.U32 R40, R9, R77, R14 ;  /* 0x0000004d09287225 */ /* 0x000fe200078e000e */
[----:B------:R-:W-:Y:S02]  /*19c50*/  ISETP.GE.U32.AND.EX P5, PT, R54, R27, PT, P5 ;  /* 0x0000001b3600720c */ /* 0x000fe40003fa6150 */
[----:B------:R-:W-:Y:S01]  /*19c60*/  ISETP.NE.AND.EX P0, PT, R49, RZ, PT, P0 ;  /* 0x000000ff3100720c */ /* 0x000fe20003f05300 */
[----:B------:R-:W-:Y:S01]  /*19c70*/  IMAD.WIDE.U32 R44, P6, R10, R21, R30 ;  /* 0x000000150a2c7225 */ /* 0x000fe200078c001e */
[----:B------:R-:W-:Y:S02]  /*19c80*/  SEL R9, RZ, 0x1, P3 ;  /* 0x00000001ff097807 */ /* 0x000fe40001800000 */
[----:B------:R-:W-:Y:S01]  /*19c90*/  ISETP.NE.AND.EX P4, PT, R46, RZ, !P0, P4 ;  /* 0x000000ff2e00720c */ /* 0x000fe20004785340 */
[----:B------:R-:W-:Y:S01]  /*19ca0*/  IMAD.WIDE.U32 R30, R10, R20, R48 ;  /* 0x000000140a1e7225 */ /* 0x000fe200078e0030 */
[----:B------:R-:W-:-:S02]  /*19cb0*/  ISETP.LT.U32.AND P3, PT, R40, R14, PT ;  /* 0x0000000e2800720c */ /* 0x000fc40003f61070 */
[----:B------:R-:W-:Y:S01]  /*19cc0*/  IADD3 RZ, P0, PT, R43, R44, RZ ;  /* 0x0000002c2bff7210 */ /* 0x000fe20007f1e0ff */
[----:B------:R-:W-:Y:S01]  /*19cd0*/  IMAD.MOV.U32 R46, RZ, RZ, R45 ;  /* 0x000000ffff2e7224 */ /* 0x000fe200078e002d */
[----:B------:R-:W-:Y:S01]  /*19ce0*/  SEL R45, RZ, 0x1, P5 ;  /* 0x00000001ff2d7807 */ /* 0x000fe20002800000 */
[----:B------:R-:W-:Y:S01]  /*19cf0*/  IMAD.IADD R14, R44, 0x1, R31 ;  /* 0x000000012c0e7824 */ /* 0x000fe200078e021f */
[----:B------:R-:W-:Y:S01]  /*19d00*/  IADD3 R44, P5, PT, R9, R40, RZ ;  /* 0x00000028092c7210 */ /* 0x000fe20007fbe0ff */
[----:B------:R-:W-:Y:S01]  /*19d10*/  IMAD.X R47, RZ, RZ, RZ, P6 ;  /* 0x000000ffff2f7224 */ /* 0x000fe200030e06ff */
[----:B------:R-:W-:Y:S01]  /*19d20*/  ISETP.LT.U32.AND P6, PT, R30, R48, PT ;  /* 0x000000301e00720c */ /* 0x000fe20003fc1070 */
[----:B------:R-:W-:Y:S01]  /*19d30*/  IMAD.IADD R51, R41, 0x1, R12 ;  /* 0x0000000129337824 */ /* 0x000fe200078e020c */
[----:B------:R-:W-:Y:S01]  /*19d40*/  SEL R27, RZ, 0x1, !P1 ;  /* 0x00000001ff1b7807 */ /* 0x000fe20004800000 */
[----:B------:R-:W-:Y:S01]  /*19d50*/  IMAD.WIDE.U32.X R42, R11, R21, R46, P0 ;  /* 0x000000150b2a7225 */ /* 0x000fe200000e042e */
[----:B------:R-:W-:-:S02]  /*19d60*/  ISETP.LT.U32.OR.EX P4, PT, R14, R49, P4, P6 ;  /* 0x000000310e00720c */ /* 0x000fc40002781560 */
[----:B------:R-:W-:Y:S01]  /*19d70*/  ISETP.GE.U32.AND P0, PT, R44, R40, PT ;  /* 0x000000282c00720c */ /* 0x000fe20003f06070 */
[----:B------:R-:W-:Y:S01]  /*19d80*/  IMAD.X R46, RZ, RZ, R51, P5 ;  /* 0x000000ffff2e7224 */ /* 0x000fe200028e0633 */
[----:B------:R-:W-:Y:S01]  /*19d90*/  IADD3 R45, P5, PT, R45, R44, RZ ;  /* 0x0000002c2d2d7210 */ /* 0x000fe20007fbe0ff */
[----:B------:R-:W-:Y:S01]  /*19da0*/  IMAD.WIDE.U32 R12, R10, R24, RZ ;  /* 0x000000180a0c7225 */ /* 0x000fe200078e00ff */
[----:B------:R-:W-:Y:S02]  /*19db0*/  SEL R9, RZ, 0x1, !P4 ;  /* 0x00000001ff097807 */ /* 0x000fe40006000000 */
[----:B------:R-:W-:Y:S01]  /*19dc0*/  ISETP.LT.U32.OR.EX P2, PT, R51, R15, P2, P3 ;  /* 0x0000000f3300720c */ /* 0x000fe20001741530 */
[----:B------:R-:W-:Y:S01]  /*19dd0*/  IMAD.X R47, RZ, RZ, R46, P5 ;  /* 0x000000ffff2f7224 */ /* 0x000fe200028e062e */
[----:B------:R-:W-:Y:S01]  /*19de0*/  IADD3 R12, P5, P6, R45, R28, R27 ;  /* 0x0000001c2d0c7210 */ /* 0x000fe20007ebe01b */
[----:B------:R-:W-:Y:S01]  /*19df0*/  IMAD.WIDE.U32 R40, R11, R24, RZ ;  /* 0x000000180b287225 */ /* 0x000fe200078e00ff */
[----:B------:R-:W-:-:S02]  /*19e00*/  IADD3 R9, P4, PT, R9, R42, RZ ;  /* 0x0000002a09097210 */ /* 0x000fc40007f9e0ff */
[----:B------:R-:W-:Y:S02]  /*19e10*/  IADD3.X R28, PT, PT, R47, R29, RZ, P5, P6 ;  /* 0x0000001d2f1c7210 */ /* 0x000fe40002fec4ff */
[----:B------:R-:W-:Y:S01]  /*19e20*/  IADD3 R42, P5, PT, R9, R12, RZ ;  /* 0x0000000c092a7210 */ /* 0x000fe20007fbe0ff */
[----:B------:R-:W-:Y:S01]  /*19e30*/  IMAD.WIDE.U32 R40, P1, R10, R25, R40 ;  /* 0x000000190a287225 */ /* 0x000fe20007820028 */
[----:B------:R-:W-:-:S03]  /*19e40*/  ISETP.GE.U32.AND.EX P0, PT, R46, R51, PT, P0 ;  /* 0x000000332e00720c */ /* 0x000fc60003f06100 */
[----:B------:R-:W-:Y:S01]  /*19e50*/  IMAD.X R15, RZ, RZ, R43, P4 ;  /* 0x000000ffff0f7224 */ /* 0x000fe200020e062b */
[----:B------:R-:W-:Y:S01]  /*19e60*/  ISETP.GE.U32.AND P4, PT, R45, R44, PT ;  /* 0x0000002c2d00720c */ /* 0x000fe20003f86070 */
[----:B------:R-:W-:Y:S01]  /*19e70*/  IMAD.X R29, RZ, RZ, RZ, P1 ;  /* 0x000000ffff1d7224 */ /* 0x000fe200008e06ff */
[----:B------:R-:W-:Y:S01]  /*19e80*/  ISETP.NE.U32.AND P1, PT, R42, RZ, PT ;  /* 0x000000ff2a00720c */ /* 0x000fe20003f25070 */
[----:B------:R-:W-:Y:S01]  /*19e90*/  IMAD.X R43, R15, 0x1, R28, P5 ;  /* 0x000000010f2b7824 */ /* 0x000fe200028e061c */
[----:B------:R-:W-:Y:S02]  /*19ea0*/  IADD3 RZ, P3, PT, R13, R40, RZ ;  /* 0x000000280dff7210 */ /* 0x000fe40007f7e0ff */
[----:B------:R-:W-:Y:S01]  /*19eb0*/  ISETP.GE.U32.AND P5, PT, R12, R45, PT ;  /* 0x0000002d0c00720c */ /* 0x000fe20003fa6070 */
[----:B------:R-:W-:Y:S01]  /*19ec0*/  IMAD.WIDE.U32 R12, R10, R24, R42 ;  /* 0x000000180a0c7225 */ /* 0x000fe200078e002a */
[----:B------:R-:W-:Y:S02]  /*19ed0*/  ISETP.GE.U32.AND.EX P6, PT, R47, R46, PT, P4 ;  /* 0x0000002e2f00720c */ /* 0x000fe40003fc6140 */
[----:B------:R-:W-:Y:S01]  /*19ee0*/  ISETP.NE.U32.AND P4, PT, R9, RZ, PT ;  /* 0x000000ff0900720c */ /* 0x000fe20003f85070 */
[----:B------:R-:W-:Y:S01]  /*19ef0*/  IMAD.IADD R44, R40, 0x1, R13 ;  /* 0x00000001282c7824 */ /* 0x000fe200078e020d */
[----:B------:R-:W-:-:S02]  /*19f00*/  ISETP.NE.AND.EX P1, PT, R43, RZ, PT, P1 ;  /* 0x000000ff2b00720c */ /* 0x000fc40003f25310 */
[----:B------:R-:W-:Y:S02]  /*19f10*/  SEL R10, RZ, 0x1, !P2 ;  /* 0x00000001ff0a7807 */ /* 0x000fe40005000000 */
[----:B------:R-:W-:Y:S02]  /*19f20*/  SEL R9, RZ, 0x1, P0 ;  /* 0x00000001ff097807 */ /* 0x000fe40000000000 */
[----:B------:R-:W-:Y:S01]  /*19f30*/  ISETP.GE.U32.AND.EX P5, PT, R28, R47, PT, P5 ;  /* 0x0000002f1c00720c */ /* 0x000fe20003fa6150 */
[----:B------:R-:W-:Y:S01]  /*19f40*/  IMAD.MOV.U32 R28, RZ, RZ, R41 ;  /* 0x000000ffff1c7224 */ /* 0x000fe200078e0029 */
[----:B------:R-:W-:Y:S02]  /*19f50*/  ISETP.NE.AND.EX P1, PT, R15, RZ, !P1, P4 ;  /* 0x000000ff0f00720c */ /* 0x000fe40004f25340 */
[----:B------:R-:W-:Y:S02]  /*19f60*/  ISETP.LT.U32.AND P0, PT, R12, R42, PT ;  /* 0x0000002a0c00720c */ /* 0x000fe40003f01070 */
[----:B------:R-:W-:Y:S01]  /*19f70*/  IADD3 R9, P2, P4, R9, R70, R10 ;  /* 0x0000004609097210 */ /* 0x000fe20007c5e00a */
[----:B------:R-:W-:Y:S01]  /*19f80*/  IMAD.WIDE.U32.X R10, R11, R25, R28, P3 ;  /* 0x000000190b0a7225 */ /* 0x000fe200018e041c */
[----:B------:R-:W-:-:S02]  /*19f90*/  SEL R40, RZ, 0x1, P6 ;  /* 0x00000001ff287807 */ /* 0x000fc40003000000 */
        /* <DEDUP_REMOVED lines=49> */
.L_x_78:
[----:B------:R-:W-:Y:S05]  /*1a2b0*/  BSYNC.RELIABLE B2 ;  /* 0x0000000000027941 */ /* 0x000fea0003800100 */
.L_x_77:
        /* <DEDUP_REMOVED lines=12> */
[----:B------:R-:W-:Y:S01]  /*1a380*/  IADD3 R27, P2, PT, -R49, R12, RZ ;  /* 0x0000000c311b7210 */ /* 0x000fe20007f5e1ff */
[----:B------:R-:W-:-:S03]  /*1a390*/  IMAD.X R12, R26, 0x1, ~R23, P3 ;  /* 0x000000011a0c7824 */ /* 0x000fc600018e0e17 */
[C---:B------:R-:W-:Y:S01]  /*1a3a0*/  ISETP.GE.U32.AND.EX P1, PT, R44.reuse, R51, PT, P1 ;  /* 0x000000332c00720c */ /* 0x040fe20003f26110 */
[----:B------:R-:W-:-:S03]  /*1a3b0*/  IMAD.X R40, R44, 0x1, ~R51, P2 ;  /* 0x000000012c287824 */ /* 0x000fc600010e0e33 */
[----:B------:R-:W-:-:S04]  /*1a3c0*/  SEL R9, RZ, 0x1, P1 ;  /* 0x00000001ff097807 */ /* 0x000fc80000800000 */
[----:B------:R-:W-:-:S04]  /*1a3d0*/  IADD3 R9, P4, PT, R9, R24, RZ ;  /* 0x0000001809097210 */ /* 0x000fc80007f9e0ff */
[----:B------:R-:W-:Y:S01]  /*1a3e0*/  ISETP.GE.U32.AND P1, PT, R29, R9, PT ;  /* 0x000000091d00720c */ /* 0x000fe20003f26070 */
[----:B------:R-:W-:Y:S01]  /*1a3f0*/  IMAD.X R10, RZ, RZ, R25, P4 ;  /* 0x000000ffff0a7224 */ /* 0x000fe200020e0619 */
[----:B------:R-:W-:Y:S01]  /*1a400*/  IADD3 R45, P4, PT, -R11, R30, RZ ;  /* 0x0000001e0b2d7210 */ /* 0x000fe20007f9e1ff */
[----:B------:R-:W-:Y:S01]  /*1a410*/  IMAD.MOV.U32 R11, RZ, RZ, R41 ;  /* 0x000000ffff0b7224 */ /* 0x000fe200078e0029 */
        /* <DEDUP_REMOVED lines=80> */
.L_x_80:
        /* <DEDUP_REMOVED lines=11> */
.L_x_79:
[----:B------:R-:W-:Y:S05]  /*1a9d0*/  BSYNC.RECONVERGENT B1 ;  /* 0x0000000000017941 */ /* 0x000fea0003800200 */
.L_x_76:
[----:B------:R-:W-:Y:S02]  /*1a9e0*/  ISETP.GE.U32.AND P0, PT, R11, R38, PT ;  /* 0x000000260b00720c */ /* 0x000fe40003f06070 */
[----:B------:R-:W-:Y:S02]  /*1a9f0*/  PRMT R26, RZ, 0x7610, R26 ;  /* 0x00007610ff1a7816 */ /* 0x000fe4000000001a */
[----:B------:R-:W-:Y:S02]  /*1aa00*/  ISETP.GE.U32.AND.EX P0, PT, R10, R39, PT, P0 ;  /* 0x000000270a00720c */ /* 0x000fe40003f06100 */
[----:B------:R-:W-:Y:S02]  /*1aa10*/  PRMT R30, RZ, 0x7610, R30 ;  /* 0x00007610ff1e7816 */ /* 0x000fe4000000001e */
[----:B------:R-:W-:Y:S02]  /*1aa20*/  SEL R9, RZ, 0x1, P0 ;  /* 0x00000001ff097807 */ /* 0x000fe40000000000 */
[----:B------:R-:W-:-:S02]  /*1aa30*/  PRMT R31, RZ, 0x7610, R31 ;  /* 0x00007610ff1f7816 */ /* 0x000fc4000000001f */
[----:B------:R-:W-:Y:S02]  /*1aa40*/  IADD3 R36, P0, PT, R36, R9, RZ ;  /* 0x0000000924247210 */ /* 0x000fe40007f1e0ff */
[----:B------:R-:W-:-:S03]  /*1aa50*/  PRMT R56, RZ, 0x7610, R56 ;  /* 0x00007610ff387816 */ /* 0x000fc60000000038 */
[----:B------:R-:W-:Y:S01]  /*1aa60*/  IMAD.X R37, RZ, RZ, R37, P0 ;  /* 0x000000ffff257224 */ /* 0x000fe200000e0625 */
[CC--:B------:R-:W-:Y:S02]  /*1aa70*/  ISETP.GE.U32.AND P0, PT, R15.reuse, R36.reuse, PT ;  /* 0x000000240f00720c */ /* 0x0c0fe40003f06070 */
[----:B------:R-:W-:Y:S02]  /*1aa80*/  IADD3 R36, P1, PT, R15, -R36, RZ ;  /* 0x800000240f247210 */ /* 0x000fe40007f3e0ff */
[----:B------:R-:W-:-:S03]  /*1aa90*/  ISETP.GE.U32.AND.EX P0, PT, R28, R37, PT, P0 ;  /* 0x000000251c00720c */ /* 0x000fc60003f06100 */
[----:B------:R-:W-:Y:S01]  /*1aaa0*/  IMAD.X R37, R28, 0x1, ~R37, P1 ;  /* 0x000000011c257824 */ /* 0x000fe200008e0e25 */
[----:B------:R-:W-:Y:S02]  /*1aab0*/  SEL R9, RZ, 0x1, P0 ;  /* 0x00000001ff097807 */ /* 0x000fe40000000000 */
[----:B------:R-:W-:Y:S02]  /*1aac0*/  PRMT R28, RZ, 0x7610, R28 ;  /* 0x00007610ff1c7816 */ /* 0x000fe4000000001c */
[----:B------:R-:W-:-:S05]  /*1aad0*/  IADD3 R34, P0, PT, R34, R9, RZ ;  /* 0x0000000922227210 */ /* 0x000fca0007f1e0ff */
[----:B------:R-:W-:Y:S01]  /*1aae0*/  IMAD.X R35, RZ, RZ, R35, P0 ;  /* 0x000000ffff237224 */ /* 0x000fe200000e0623 */
[CC--:B------:R-:W-:Y:S02]  /*1aaf0*/  ISETP.GE.U32.AND P0, PT, R27.reuse, R34.reuse, PT ;  /* 0x000000221b00720c */ /* 0x0c0fe40003f06070 */
[----:B------:R-:W-:Y:S02]  /*1ab00*/  IADD3 R34, P2, PT, R27, -R34, RZ ;  /* 0x800000221b227210 */ /* 0x000fe40007f5e0ff */
[C---:B------:R-:W-:Y:S02]  /*1ab10*/  ISETP.GE.U32.AND.EX P0, PT, R40.reuse, R35, PT, P0 ;  /* 0x000000232800720c */ /* 0x040fe40003f06100 */
[----:B------:R-:W-:Y:S01]  /*1ab20*/  PRMT R27, RZ, 0x7610, R27 ;  /* 0x00007610ff1b7816 */ /* 0x000fe2000000001b */
[----:B------:R-:W-:Y:S01]  /*1ab30*/  IMAD.X R35, R40, 0x1, ~R35, P2 ;  /* 0x0000000128237824 */ /* 0x000fe200010e0e23 */
[----:B------:R-:W-:Y:S02]  /*1ab40*/  SEL R9, RZ, 0x1, P0 ;  /* 0x00000001ff097807 */ /* 0x000fe40000000000 */
[----:B------:R-:W-:-:S02]  /*1ab50*/  IADD3 R13, P0, PT, -R38, R11, RZ ;  /* 0x0000000b260d7210 */ /* 0x000fc40007f1e1ff */
[----:B------:R-:W-:Y:S02]  /*1ab60*/  IADD3 R32, P3, PT, R32, R9, RZ ;  /* 0x0000000920207210 */ /* 0x000fe40007f7e0ff */
[----:B------:R-:W-:Y:S01]  /*1ab70*/  PRMT R9, RZ, 0x7610, R9 ;  /* 0x00007610ff097816 */ /* 0x000fe20000000009 */
[----:B------:R-:W-:Y:S01]  /*1ab80*/  IMAD.X R12, R10, 0x1, ~R39, P0 ;  /* 0x000000010a0c7824 */ /* 0x000fe200000e0e27 */
[CC--:B------:R-:W-:Y:S01]  /*1ab90*/  ISETP.GE.U32.AND P0, PT, R29.reuse, R32.reuse, PT ;  /* 0x000000201d00720c */ /* 0x0c0fe20003f06070 */
[----:B------:R-:W-:Y:S01]  /*1aba0*/  IMAD.X R33, RZ, RZ, R33, P3 ;  /* 0x000000ffff217224 */ /* 0x000fe200018e0621 */
[----:B------:R-:W-:Y:S01]  /*1abb0*/  IADD3 R32, P3, PT, R29, -R32, RZ ;  /* 0x800000201d207210 */ /* 0x000fe20007f7e0ff */
[----:B------:R-:W-:Y:S01]  /*1abc0*/  IMAD.MOV.U32 R38, RZ, RZ, R13 ;  /* 0x000000ffff267224 */ /* 0x000fe200078e000d */
[----:B------:R-:W-:Y:S01]  /*1abd0*/  PRMT R29, RZ, 0x7610, R29 ;  /* 0x00007610ff1d7816 */ /* 0x000fe2000000001d */
[----:B------:R-:W-:Y:S01]  /*1abe0*/  IMAD.MOV.U32 R39, RZ, RZ, R12 ;  /* 0x000000ffff277224 */ /* 0x000fe200078e000c */
[C---:B------:R-:W-:Y:S01]  /*1abf0*/  ISETP.GE.U32.AND.EX P0, PT, R42.reuse, R33, PT, P0 ;  /* 0x000000212a00720c */ /* 0x040fe20003f06100 */
[----:B------:R-:W-:-:S12]  /*1ac00*/  IMAD.X R33, R42, 0x1, ~R33, P3 ;  /* 0x000000012a217824 */ /* 0x000fd800018e0e21 */
        /* <DEDUP_REMOVED lines=45> */
[----:B------:R-:W-:Y:S01]  /*1aee0*/  IMAD.MOV.U32 R36, RZ, RZ, R15 ;  /* 0x000000ffff247224 */ /* 0x000fe200078e000f */
[----:B------:R-:W-:Y:S01]  /*1aef0*/  PRMT R26, RZ, 0x7610, R26 ;  /* 0x00007610ff1a7816 */ /* 0x000fe2000000001a */
[----:B------:R-:W-:Y:S01]  /*1af00*/  IMAD.MOV.U32 R37, RZ, RZ, R40 ;  /* 0x000000ffff257224 */ /* 0x000fe200078e0028 */
[----:B------:R-:W-:Y:S01]  /*1af10*/  ISETP.GE.U32.AND.EX P0, PT, R48, R25, PT, P0 ;  /* 0x000000193000720c */ /* 0x000fe20003f06100 */
[----:B------:R-:W-:Y:S01]  /*1af20*/  IMAD.MOV.U32 R34, RZ, RZ, R41 ;  /* 0x000000ffff227224 */ /* 0x000fe200078e0029 */
[----:B------:R-:W-:Y:S01]  /*1af30*/  PRMT R28, RZ, 0x7610, R28 ;  /* 0x00007610ff1c7816 */ /* 0x000fe2000000001c */
[----:B------:R-:W-:Y:S01]  /*1af40*/  IMAD.MOV.U32 R35, RZ, RZ, R44 ;  /* 0x000000ffff237224 */ /* 0x000fe200078e002c */
[----:B------:R-:W-:Y:S01]  /*1af50*/  PRMT R30, RZ, 0x7610, R30 ;  /* 0x00007610ff1e7816 */ /* 0x000fe2000000001e */
[----:B------:R-:W-:Y:S01]  /*1af60*/  IMAD.MOV.U32 R32, RZ, RZ, R45 ;  /* 0x000000ffff207224 */ /* 0x000fe200078e002d */
[----:B------:R-:W-:Y:S01]  /*1af70*/  PRMT R27, RZ, 0x7610, R27 ;  /* 0x00007610ff1b7816 */ /* 0x000fe2000000001b */
[----:B------:R-:W-:Y:S01]  /*1af80*/  IMAD.MOV.U32 R33, RZ, RZ, R48 ;  /* 0x000000ffff217224 */ /* 0x000fe200078e0030 */
[----:B------:R-:W-:-:S02]  /*1af90*/  PRMT R29, RZ, 0x7610, R29 ;  /* 0x00007610ff1d7816 */ /* 0x000fc4000000001d */
[----:B------:R-:W-:Y:S02]  /*1afa0*/  PRMT R31, RZ, 0x7610, R31 ;  /* 0x00007610ff1f7816 */ /* 0x000fe4000000001f */
[----:B------:R-:W-:Y:S01]  /*1afb0*/  PRMT R56, RZ, 0x7610, R56 ;  /* 0x00007610ff387816 */ /* 0x000fe20000000038 */
[----:B------:R-:W-:Y:S05]  /*1afc0*/  @!P0 BREAK.RELIABLE B1 ;  /* 0x0000000000018942 */ /* 0x000fea0003800100 */
[----:B------:R-:W-:Y:S05]  /*1afd0*/  @!P0 BRA `(.L_x_1) ;  /* 0x000001e400bc8947 */ /* 0x000fea0003800000 */
[----:B------:R-:W-:-:S04]  /*1afe0*/  ISETP.GT.U32.AND P0, PT, R41, R20, PT ;  /* 0x000000142900720c */ /* 0x000fc80003f04070 */
[----:B------:R-:W-:-:S13]  /*1aff0*/  ISETP.GT.U32.AND.EX P0, PT, R44, R21, PT, P0 ;  /* 0x000000152c00720c */ /* 0x000fda0003f04100 */
        /* <DEDUP_REMOVED lines=26> */
[----:B------:R-:W-:Y:S01]  /*1b1a0*/  IMAD.MOV.U32 R36, RZ, RZ, R15 ;  /* 0x000000ffff247224 */ /* 0x000fe200078e000f */
[----:B------:R-:W-:Y:S01]  /*1b1b0*/  PRMT R26, RZ, 0x7610, R26 ;  /* 0x00007610ff1a7816 */ /* 0x000fe2000000001a */
[----:B------:R-:W-:Y:S01]  /*1b1c0*/  IMAD.MOV.U32 R37, RZ, RZ, R40 ;  /* 0x000000ffff257224 */ /* 0x000fe200078e0028 */
[----:B------:R-:W-:Y:S01]  /*1b1d0*/  ISETP.LT.U32.OR.EX P0, PT, R40, R19, !P0, P1 ;  /* 0x000000132800720c */ /* 0x000fe20004701510 */
[----:B------:R-:W-:Y:S01]  /*1b1e0*/  IMAD.MOV.U32 R34, RZ, RZ, R41 ;  /* 0x000000ffff227224 */ /* 0x000fe200078e0029 */
[----:B------:R-:W-:Y:S01]  /*1b1f0*/  PRMT R28, RZ, 0x7610, R28 ;  /* 0x00007610ff1c7816 */ /* 0x000fe2000000001c */
[----:B------:R-:W-:Y:S01]  /*1b200*/  IMAD.MOV.U32 R35, RZ, RZ, R44 ;  /* 0x000000ffff237224 */ /* 0x000fe200078e002c */
[----:B------:R-:W-:-:S02]  /*1b210*/  PRMT R30, RZ, 0x7610, R30 ;  /* 0x00007610ff1e7816 */ /* 0x000fc4000000001e */
[----:B------:R-:W-:Y:S02]  /*1b220*/  PRMT R27, RZ, 0x7610, R27 ;  /* 0x00007610ff1b7816 */ /* 0x000fe4000000001b */
[----:B------:R-:W-:Y:S02]  /*1b230*/  PRMT R29, RZ, 0x7610, R29 ;  /* 0x00007610ff1d7816 */ /* 0x000fe4000000001d */
[----:B------:R-:W-:Y:S02]  /*1b240*/  PRMT R31, RZ, 0x7610, R31 ;  /* 0x00007610ff1f7816 */ /* 0x000fe4000000001f */
[----:B------:R-:W-:Y:S01]  /*1b250*/  PRMT R56, RZ, 0x7610, R56 ;  /* 0x00007610ff387816 */ /* 0x000fe20000000038 */
[----:B------:R-:W-:Y:S05]  /*1b260*/  @P0 BREAK.RELIABLE B1 ;  /* 0x0000000000010942 */ /* 0x000fea0003800100 */
[----:B------:R-:W-:Y:S05]  /*1b270*/  @P0 BRA `(.L_x_1) ;  /* 0x000001e400140947 */ /* 0x000fea0003800000 */
.L_x_82:
[----:B------:R-:W-:Y:S05]  /*1b280*/  BSYNC.RELIABLE B1 ;  /* 0x0000000000017941 */ /* 0x000fea0003800100 */
.L_x_81:
[----:B------:R-:W-:Y:S01]  /*1b290*/  ISETP.GE.U32.AND P0, PT, R38, R22, PT ;  /* 0x000000162600720c */ /* 0x000fe20003f06070 */
[----:B------:R-:W-:Y:S01]  /*1b2a0*/  IMAD.MOV.U32 R38, RZ, RZ, R13 ;  /* 0x000000ffff267224 */ /* 0x000fe200078e000d */
[----:B------:R-:W-:Y:S02]  /*1b2b0*/  PRMT R26, RZ, 0x7610, R26 ;  /* 0x00007610ff1a7816 */ /* 0x000fe4000000001a */
[----:B------:R-:W-:Y:S01]  /*1b2c0*/  ISETP.GE.U32.AND.EX P2, PT, R39, R23, PT, P0 ;  /* 0x000000172700720c */ /* 0x000fe20003f46100 */
[----:B------:R-:W-:Y:S01]  /*1b2d0*/  IMAD.MOV.U32 R39, RZ, RZ, R12 ;  /* 0x000000ffff277224 */ /* 0x000fe200078e000c */
[----:B------:R-:W-:Y:S02]  /*1b2e0*/  PRMT R28, RZ, 0x7610, R28 ;  /* 0x00007610ff1c7816 */ /* 0x000fe4000000001c */
[----:B------:R-:W-:Y:S02]  /*1b2f0*/  SEL R11, RZ, 0x1, P2 ;  /* 0x00000001ff0b7807 */ /* 0x000fe40001000000 */
[----:B------:R-:W-:-:S02]  /*1b300*/  SEL R37, RZ, 0xffffffff, P2 ;  /* 0xffffffffff257807 */ /* 0x000fc40001000000 */
[----:B------:R-:W-:Y:S02]  /*1b310*/  IADD3 R18, P1, PT, R11, R18, RZ ;  /* 0x000000120b127210 */ /* 0x000fe40007f3e0ff */
[----:B------:R-:W-:Y:S02]  /*1b320*/  PRMT R30, RZ, 0x7610, R30 ;  /* 0x00007610ff1e7816 */ /* 0x000fe4000000001e */
[----:B------:R-:W-:Y:S01]  /*1b330*/  ISETP.GE.U32.AND P0, PT, R15, R18, PT ;  /* 0x000000120f00720c */ /* 0x000fe20003f06070 */
[----:B------:R-:W-:Y:S01]  /*1b340*/  IMAD.X R19, RZ, RZ, R19, P1 ;  /* 0x000000ffff137224 */ /* 0x000fe200008e0613 */
[----:B------:R-:W-:Y:S02]  /*1b350*/  PRMT R27, RZ, 0x7610, R27 ;  /* 0x00007610ff1b7816 */ /* 0x000fe4000000001b */
[----:B------:R-:W-:Y:S02]  /*1b360*/  PRMT R29, RZ, 0x7610, R29 ;  /* 0x00007610ff1d7816 */ /* 0x000fe4000000001d */
[----:B------:R-:W-:-:S02]  /*1b370*/  ISETP.GE.U32.AND.EX P0, PT, R40, R19, PT, P0 ;  /* 0x000000132800720c */ /* 0x000fc40003f06100 */
[----:B------:R-:W-:Y:S02]  /*1b380*/  PRMT R31, RZ, 0x7610, R31 ;  /* 0x00007610ff1f7816 */ /* 0x000fe4000000001f */
[----:B------:R-:W-:Y:S02]  /*1b390*/  SEL R11, RZ, 0x1, P0 ;  /* 0x00000001ff0b7807 */ /* 0x000fe40000000000 */
[----:B------:R-:W-:Y:S02]  /*1b3a0*/  SEL R35, RZ, 0xffffffff, P0 ;  /* 0xffffffffff237807 */ /* 0x000fe40000000000 */
[----:B------:R-:W-:Y:S02]  /*1b3b0*/  IADD3 R20, P3, PT, R11, R20, RZ ;  /* 0x000000140b147210 */ /* 0x000fe40007f7e0ff */
[----:B------:R-:W-:Y:S02]  /*1b3c0*/  IADD3 R36, P0, PT, R37, R14, RZ ;  /* 0x0000000e25247210 */ /* 0x000fe40007f1e0ff */
[----:B------:R-:W-:Y:S01]  /*1b3d0*/  ISETP.GE.U32.AND P1, PT, R41, R20, PT ;  /* 0x000000142900720c */ /* 0x000fe20003f26070 */
[----:B------:R-:W-:Y:S01]  /*1b3e0*/  IMAD.X R21, RZ, RZ, R21, P3 ;  /* 0x000000ffff157224 */ /* 0x000fe200018e0615 */
[----:B------:R-:W-:Y:S01]  /*1b3f0*/  PRMT R56, RZ, 0x7610, R56 ;  /* 0x00007610ff387816 */ /* 0x000fe20000000038 */
        /* <DEDUP_REMOVED lines=8> */
.L_x_4:
[----:B-----5:R-:W-:Y:S01]  /*1b480*/  ISETP.GT.U32.AND P0, PT, R32, R10, PT ;  /* 0x0000000a2000720c */ /* 0x020fe20003f04070 */
[----:B------:R-:W-:Y:S03]  /*1b490*/  BSSY.RELIABLE B1, `(.L_x_83) ;  /* 0x0001e07000017945 */ /* 0x000fe60003800100 */
[----:B------:R-:W-:-:S13]  /*1b4a0*/  ISETP.GT.U32.AND.EX P0, PT, R33, R11, PT, P0 ;  /* 0x0000000b2100720c */ /* 0x000fda0003f04100 */
[----:B------:R-:W-:Y:S05]  /*1b4b0*/  @P0 BRA `(.L_x_84) ;  /* 0x000001e000100947 */ /* 0x000fea0003800000 */
[----:B------:R-:W-:Y:S02]  /*1b4c0*/  ISETP.NE.U32.AND P0, PT, R36, R14, PT ;  /* 0x0000000e2400720c */ /* 0x000fe40003f05070 */
[----:B------:R-:W-:Y:S02]  /*1b4d0*/  ISETP.EQ.U32.AND P1, PT, R34, R18, PT ;  /* 0x000000122200720c */ /* 0x000fe40003f22070 */
[----:B------:R-:W-:Y:S02]  /*1b4e0*/  ISETP.NE.AND.EX P0, PT, R37, R15, PT, P0 ;  /* 0x0000000f2500720c */ /* 0x000fe40003f05300 */
[----:B------:R-:W-:Y:S02]  /*1b4f0*/  ISETP.GE.U32.AND P2, PT, R32, R10, PT ;  /* 0x0000000a2000720c */ /* 0x000fe40003f46070 */
[----:B------:R-:W-:Y:S02]  /*1b500*/  ISETP.EQ.AND.EX P0, PT, R35, R19, !P0, P1 ;  /* 0x000000132300720c */ /* 0x000fe40004702310 */
[----:B------:R-:W-:-:S02]  /*1b510*/  ISETP.EQ.U32.AND P1, PT, R12, R38, PT ;  /* 0x000000260c00720c */ /* 0x000fc40003f22070 */
[----:B------:R-:W-:-:S04]  /*1b520*/  ISETP.GE.U32.AND.EX P0, PT, R33, R11, P0, P2 ;  /* 0x0000000b2100720c */ /* 0x000fc80000706120 */
[----:B------:R-:W-:-:S13]  /*1b530*/  ISETP.EQ.AND.EX P0, PT, R13, R39, P0, P1 ;  /* 0x000000270d00720c */ /* 0x000fda0000702310 */
[----:B------:R-:W-:Y:S05]  /*1b540*/  @P0 BREAK.RELIABLE B1 ;  /* 0x0000000000010942 */ /* 0x000fea0003800100 */
[----:B------:R-:W-:Y:S05]  /*1b550*/  @!P0 BRA `(.L_x_84) ;  /* 0x000001dc00e88947 */ /* 0x000fea0003800000 */
[-C--:B------:R-:W-:Y:S01]  /*1b560*/  IMAD.WIDE.U32 R2, R47, R46.reuse, RZ ;  /* 0x0000002e2f027225 */ /* 0x080fe200078e00ff */
[----:B------:R-:W0:Y:S01]  /*1b570*/  LDCU.64 UR6, c[0x3][URZ] ;  /* 0x00c00000ff0677ac */ /* 0x000e220008000a00 */
[----:B------:R-:W-:Y:S04]  /*1b580*/  BSSY.RECONVERGENT B3, `(.L_x_85) ;  /* 0x0000307000037945 */ /* 0x000fe80003800200 */
[----:B------:R-:W-:Y:S01]  /*1b590*/  BSSY.RELIABLE B4, `(.L_x_86) ;  /* 0x0000294000047945 */ /* 0x000fe20003800100 */
[C---:B------:R-:W-:Y:S01]  /*1b5a0*/  IMAD.WIDE.U32 R6, R46.reuse, R46, RZ ;  /* 0x0000002e2e067225 */ /* 0x040fe200078e00ff */
[----:B------:R-:W1:Y:S03]  /*1b5b0*/  LDCU.64 UR8, c[0x3][0x8] ;  /* 0x00c00100ff0877ac */ /* 0x000e660008000a00 */
[----:B------:R-:W-:Y:S01]  /*1b5c0*/  IMAD.WIDE.U32 R2, P0, R46, R47, R2 ;  /* 0x0000002f2e027225 */ /* 0x000fe20007800002 */
[----:B------:R-:W2:Y:S03]  /*1b5d0*/  LDCU.64 UR10, c[0x3][0x10] ;  /* 0x00c00200ff0a77ac */ /* 0x000ea60008000a00 */
[----:B------:R-:W-:Y:S01]  /*1b5e0*/  IMAD.X R5, RZ, RZ, RZ, P0 ;  /* 0x000000ffff057224 */ /* 0x000fe200000e06ff */
[----:B------:R-:W-:Y:S01]  /*1b5f0*/  IADD3 R0, P0, PT, R7, R2, RZ ;  /* 0x0000000207007210 */ /* 0x000fe20007f1e0ff */
[----:B------:R-:W-:Y:S01]  /*1b600*/  IMAD.MOV.U32 R4, RZ, RZ, R3 ;  /* 0x000000ffff047224 */ /* 0x000fe200078e0003 */
[----:B------:R-:W3:Y:S01]  /*1b610*/  LDCU.64 UR12, c[0x3][0x18] ;  /* 0x00c00300ff0c77ac */ /* 0x000ee20008000a00 */
[----:B------:R-:W-:-:S04]  /*1b620*/  IMAD.WIDE.U32 R8, R47, R44, RZ ;  /* 0x0000002c2f087225 */ /* 0x000fc800078e00ff */
[----:B------:R-:W-:-:S04]  /*1b630*/  IMAD.WIDE.U32.X R2, R47, R47, R4, P0 ;  /* 0x0000002f2f027225 */ /* 0x000fc800000e0404 */
[----:B------:R-:W-:-:S04]  /*1b640*/  IMAD.WIDE.U32 R4, R45, R46, RZ ;  /* 0x0000002e2d047225 */ /* 0x000fc800078e00ff */
[----:B------:R-:W-:-:S04]  /*1b650*/  IMAD.WIDE.U32 R16, P3, R46, R45, R8 ;  /* 0x0000002d2e107225 */ /* 0x000fc80007860008 */
[----:B------:R-:W-:-:S04]  /*1b660*/  IMAD.WIDE.U32 R14, R46, R44, R2 ;  /* 0x0000002c2e0e7225 */ /* 0x000fc800078e0002 */
[----:B------:R-:W-:-:S04]  /*1b670*/  IMAD.WIDE.U32 R10, P0, R47, R44, R4 ;  /* 0x0000002c2f0a7225 */ /* 0x000fc80007800004 */
[----:B------:R-:W-:-:S04]  /*1b680*/  IMAD.WIDE.U32 R4, R44, R46, RZ ;  /* 0x0000002e2c047225 */ /* 0x000fc800078e00ff */
[----:B------:R-:W-:Y:S01]  /*1b690*/  IMAD.IADD R15, R15, 0x1, R16 ;  /* 0x000000010f0f7824 */ /* 0x000fe200078e0210 */
[----:B------:R-:W-:Y:S01]  /*1b6a0*/  IADD3 RZ, P2, PT, R5, R10, RZ ;  /* 0x0000000a05ff7210 */ /* 0x000fe20007f5e0ff */
[----:B------:R-:W-:Y:S01]  /*1b6b0*/  IMAD.X R13, RZ, RZ, RZ, P0 ;  /* 0x000000ffff0d7224 */ /* 0x000fe200000e06ff */
[----:B------:R-:W-:Y:S01]  /*1b6c0*/  ISETP.GE.U32.AND P0, PT, R14, R2, PT ;  /* 0x000000020e00720c */ /* 0x000fe20003f06070 */
[----:B------:R-:W-:Y:S02]  /*1b6d0*/  IMAD.MOV.U32 R12, RZ, RZ, R11 ;  /* 0x000000ffff0c7224 */ /* 0x000fe400078e000b */
[----:B------:R-:W-:Y:S01]  /*1b6e0*/  IMAD.WIDE.U32 R8, R46, R44, R14 ;  /* 0x0000002c2e087225 */ /* 0x000fe200078e000e */
[----:B------:R-:W-:-:S03]  /*1b6f0*/  ISETP.GE.U32.AND.EX P0, PT, R15, R3, PT, P0 ;  /* 0x000000030f00720c */ /* 0x000fc60003f06100 */
[----:B------:R-:W-:Y:S01]  /*1b700*/  IMAD.WIDE.U32.X R2, R47, R45, R12, P2 ;  /* 0x0000002d2f027225 */ /* 0x000fe200010e040c */
[----:B------:R-:W-:Y:S02]  /*1b710*/  SEL R11, RZ, 0x1, P0 ;  /* 0x00000001ff0b7807 */ /* 0x000fe40000000000 */
[----:B------:R-:W-:Y:S01]  /*1b720*/  ISETP.GE.U32.AND P1, PT, R8, R14, PT ;  /* 0x0000000e0800720c */ /* 0x000fe20003f26070 */
[----:B------:R-:W-:Y:S01]  /*1b730*/  IMAD.WIDE.U32 R4, R46, R44, RZ ;  /* 0x0000002c2e047225 */ /* 0x000fe200078e00ff */
[----:B------:R-:W-:-:S03]  /*1b740*/  IADD3 R14, P2, PT, R11, R2, RZ ;  /* 0x000000020b0e7210 */ /* 0x000fc60007f5e0ff */
[C---:B------:R-:W-:Y:S02]  /*1b750*/  IMAD.IADD R7, R16.reuse, 0x1, R9 ;  /* 0x0000000110077824 */ /* 0x040fe400078e0209 */
[----:B------:R-:W-:Y:S01]  /*1b760*/  IMAD.X R13, RZ, RZ, RZ, P3 ;  /* 0x000000ffff0d7224 */ /* 0x000fe200018e06ff */
[----:B------:R-:W-:Y:S01]  /*1b770*/  IADD3 RZ, P3, PT, R16, R5, RZ ;  /* 0x0000000510ff7210 */ /* 0x000fe20007f7e0ff */
[----:B------:R-:W-:Y:S01]  /*1b780*/  IMAD.MOV.U32 R12, RZ, RZ, R17 ;  /* 0x000000ffff0c7224 */ /* 0x000fe200078e0011 */
[----:B------:R-:W-:Y:S01]  /*1b790*/  ISETP.GE.U32.AND.EX P0, PT, R7, R15, PT, P1 ;  /* 0x0000000f0700720c */ /* 0x000fe20003f06110 */
[----:B------:R-:W-:Y:S02]  /*1b7a0*/  IMAD.X R15, RZ, RZ, R3, P2 ;  /* 0x000000ffff0f7224 */ /* 0x000fe400010e0603 */
[----:B------:R-:W-:Y:S01]  /*1b7b0*/  IMAD.WIDE.U32 R2, R47, R42, RZ ;  /* 0x0000002a2f027225 */ /* 0x000fe200078e00ff */
[----:B------:R-:W-:-:S03]  /*1b7c0*/  SEL R9, RZ, 0x1, P0 ;  /* 0x00000001ff097807 */ /* 0x000fc60000000000 */
[----:B------:R-:W-:-:S04]  /*1b7d0*/  IMAD.WIDE.U32.X R12, R47, R45, R12, P3 ;  /* 0x0000002d2f0c7225 */ /* 0x000fc800018e040c */
[----:B------:R-:W-:Y:S01]  /*1b7e0*/  IMAD.WIDE.U32 R10, R46, R42, R14 ;  /* 0x0000002a2e0a7225 */ /* 0x000fe200078e000e */
[----:B------:R-:W-:-:S03]  /*1b7f0*/  IADD3 R9, P0, PT, R9, R12, RZ ;  /* 0x0000000c09097210 */ /* 0x000fc60007f1e0ff */
[----:B------:R-:W-:Y:S01]  /*1b800*/  IMAD.WIDE.U32 R4, R43, R46, RZ ;  /* 0x0000002e2b047225 */ /* 0x000fe200078e00ff */
[----:B------:R-:W-:Y:S02]  /*1b810*/  ISETP.GE.U32.AND P1, PT, R10, R14, PT ;  /* 0x0000000e0a00720c */ /* 0x000fe40003f26070 */
[----:B------:R-:W-:Y:S01]  /*1b820*/  IADD3 R20, P5, PT, R9, R10, RZ ;  /* 0x0000000a09147210 */ /* 0x000fe20007fbe0ff */
[----:B------:R-:W-:-:S03]  /*1b830*/  IMAD.WIDE.U32 R2, P3, R46, R43, R2 ;  /* 0x0000002b2e027225 */ /* 0x000fc60007860002 */
[----:B------:R-:W-:Y:S01]  /*1b840*/  ISETP.NE.U32.AND P2, PT, R20, RZ, PT ;  /* 0x000000ff1400720c */ /* 0x000fe20003f45070 */
[----:B------:R-:W-:Y:S02]  /*1b850*/  IMAD.IADD R23, R11, 0x1, R2 ;  /* 0x000000010b177824 */ /* 0x000fe400078e0202 */
[----:B------:R-:W-:-:S03]  /*1b860*/  IMAD.WIDE.U32 R10, P4, R47, R42, R4 ;  /* 0x0000002a2f0a7225 */ /* 0x000fc60007880004 */
[----:B------:R-:W-:Y:S01]  /*1b870*/  ISETP.GE.U32.AND.EX P1, PT, R23, R15, PT, P1 ;  /* 0x0000000f1700720c */ /* 0x000fe20003f26110 */
[----:B------:R-:W-:-:S04]  /*1b880*/  IMAD.WIDE.U32 R4, R42, R46, RZ ;  /* 0x0000002e2a047225 */ /* 0x000fc800078e00ff */
[----:B------:R-:W-:Y:S01]  /*1b890*/  IMAD.X R22, RZ, RZ, R13, P0 ;  /* 0x000000ffff167224 */ /* 0x000fe200000e060d */
[----:B------:R-:W-:Y:S01]  /*1b8a0*/  ISETP.NE.U32.AND P0, PT, R9, RZ, PT ;  /* 0x000000ff0900720c */ /* 0x000fe20003f05070 */
[----:B------:R-:W-:Y:S01]  /*1b8b0*/  IMAD.WIDE.U32 R18, R45, R44, RZ ;  /* 0x0000002c2d127225 */ /* 0x000fe200078e00ff */
[----:B------:R-:W-:-:S03]  /*1b8c0*/  SEL R9, RZ, 0x1, P1 ;  /* 0x00000001ff097807 */ /* 0x000fc60000800000 */
[----:B------:R-:W-:Y:S01]  /*1b8d0*/  IMAD.X R13, RZ, RZ, RZ, P4 ;  /* 0x000000ffff0d7224 */ /* 0x000fe200020e06ff */
[----:B------:R-:W-:Y:S01]  /*1b8e0*/  IADD3 RZ, P4, PT, R5, R10, RZ ;  /* 0x0000000a05ff7210 */ /* 0x000fe20007f9e0ff */
[----:B------:R-:W-:Y:S02]  /*1b8f0*/  IMAD.X R21, R22, 0x1, R23, P5 ;  /* 0x0000000116157824 */ /* 0x000fe400028e0617 */
[----:B------:R-:W-:Y:S02]  /*1b900*/  IMAD.MOV.U32 R12, RZ, RZ, R11 ;  /* 0x000000ffff0c7224 */ /* 0x000fe400078e000b */
[----:B------:R-:W-:Y:S01]  /*1b910*/  IMAD.WIDE.U32 R16, R44, R44, R20 ;  /* 0x0000002c2c107225 */ /* 0x000fe200078e0014 */
[----:B------:R-:W-:-:S03]  /*1b920*/  ISETP.NE.AND.EX P2, PT, R21, RZ, PT, P2 ;  /* 0x000000ff1500720c */ /* 0x000fc60003f45320 */
[----:B------:R-:W-:Y:S01]  /*1b930*/  IMAD.WIDE.U32 R18, P5, R44, R45, R18 ;  /* 0x0000002d2c127225 */ /* 0x000fe200078a0012 */
[----:B------:R-:W-:Y:S02]  /*1b940*/  ISETP.NE.AND.EX P0, PT, R22, RZ, !P2, P0 ;  /* 0x000000ff1600720c */ /* 0x000fe40005705300 */
[----:B------:R-:W-:Y:S01]  /*1b950*/  ISETP.LT.U32.AND P2, PT, R16, R20, PT ;  /* 0x000000141000720c */ /* 0x000fe20003f41070 */
[----:B------:R-:W-:-:S04]  /*1b960*/  IMAD.WIDE.U32.X R4, R47, R43, R12, P4 ;  /* 0x0000002b2f047225 */ /* 0x000fc800020e040c */
[----:B------:R-:W-:Y:S01]  /*1b970*/  IMAD.WIDE.U32 R10, R44, R44, RZ ;  /* 0x0000002c2c0a7225 */ /* 0x000fe200078e00ff */
[----:B------:R-:W-:-:S03]  /*1b980*/  IADD3 R10, P1, PT, R9, R4, RZ ;  /* 0x00000004090a7210 */ /* 0x000fc60007f3e0ff */
[----:B------:R-:W-:Y:S01]  /*1b990*/  IMAD.IADD R49, R18, 0x1, R17 ;  /* 0x0000000112317824 */ /* 0x000fe200078e0211 */
[----:B------:R-:W-:Y:S01]  /*1b9a0*/  IADD3 RZ, P4, PT, R11, R18, RZ ;  /* 0x000000120bff7210 */ /* 0x000fe20007f9e0ff */
[----:B------:R-:W-:-:S03]  /*1b9b0*/  IMAD.WIDE.U32 R12, R47, R40, RZ ;  /* 0x000000282f0c7225 */ /* 0x000fc600078e00ff */
[----:B------:R-:W-:Y:S01]  /*1b9c0*/  ISETP.LT.U32.OR.EX P0, PT, R49, R21, P0, P2 ;  /* 0x000000153100720c */ /* 0x000fe20000701520 */
[----:B------:R-:W-:Y:S02]  /*1b9d0*/  IMAD.X R15, RZ, RZ, RZ, P5 ;  /* 0x000000ffff0f7224 */ /* 0x000fe400028e06ff */
[----:B------:R-:W-:Y:S01]  /*1b9e0*/  IMAD.MOV.U32 R14, RZ, RZ, R19 ;  /* 0x000000ffff0e7224 */ /* 0x000fe200078e0013 */
[----:B------:R-:W-:Y:S01]  /*1b9f0*/  SEL R9, RZ, 0x1, !P0 ;  /* 0x00000001ff097807 */ /* 0x000fe20004000000 */
[----:B------:R-:W-:Y:S02]  /*1ba00*/  IMAD.X R11, RZ, RZ, R5, P1 ;  /* 0x000000ffff0b7224 */ /* 0x000fe400008e0605 */
[----:B------:R-:W-:-:S04]  /*1ba10*/  IMAD.WIDE.U32 R4, P5, R46, R41, R12 ;  /* 0x000000292e047225 */ /* 0x000fc800078a000c */
[----:B------:R-:W-:-:S04]  /*1ba20*/  IMAD.WIDE.U32.X R12, R45, R45, R14, P4 ;  /* 0x0000002d2d0c7225 */ /* 0x000fc800020e040e */
[----:B------:R-:W-:Y:S01]  /*1ba30*/  IMAD.WIDE.U32 R20, R46, R40, R10 ;  /* 0x000000282e147225 */ /* 0x000fe200078e000a */
[----:B------:R-:W-:-:S03]  /*1ba40*/  IADD3 R9, P0, PT, R9, R12, RZ ;  /* 0x0000000c09097210 */ /* 0x000fc60007f1e0ff */
[----:B------:R-:W-:Y:S01]  /*1ba50*/  IMAD.IADD R50, R21, 0x1, R4 ;  /* 0x0000000115327824 */ /* 0x000fe200078e0204 */
[C---:B------:R-:W-:Y:S01]  /*1ba60*/  IADD3 R28, P2, PT, R9.reuse, R20, RZ ;  /* 0x00000014091c7210 */ /* 0x040fe20007f5e0ff */
[----:B------:R-:W-:Y:S01]  /*1ba70*/  IMAD.X R17, RZ, RZ, R13, P0 ;  /* 0x000000ffff117224 */ /* 0x000fe200000e060d */
[----:B------:R-:W-:Y:S01]  /*1ba80*/  ISETP.NE.U32.AND P0, PT, R9, RZ, PT ;  /* 0x000000ff0900720c */ /* 0x000fe20003f05070 */
[----:B------:R-:W-:Y:S01]  /*1ba90*/  IMAD.WIDE.U32 R14, R45, R42, RZ ;  /* 0x0000002a2d0e7225 */ /* 0x000fe200078e00ff */
[----:B------:R-:W-:-:S03]  /*1baa0*/  ISETP.NE.U32.AND P1, PT, R28, RZ, PT ;  /* 0x000000ff1c00720c */ /* 0x000fc60003f25070 */
[----:B------:R-:W-:Y:S02]  /*1bab0*/  IMAD.X R29, R17, 0x1, R50, P2 ;  /* 0x00000001111d7824 */ /* 0x000fe400010e0632 */
[----:B------:R-:W-:-:S03]  /*1bac0*/  IMAD.WIDE.U32 R12, R43, R44, RZ ;  /* 0x0000002c2b0c7225 */ /* 0x000fc600078e00ff */
[----:B------:R-:W-:Y:S01]  /*1bad0*/  ISETP.NE.AND.EX P1, PT, R29, RZ, PT, P1 ;  /* 0x000000ff1d00720c */ /* 0x000fe20003f25310 */
[----:B------:R-:W-:-:S03]  /*1bae0*/  IMAD.WIDE.U32 R26, R44, R42, R28 ;  /* 0x0000002a2c1a7225 */ /* 0x000fc600078e001c */
[----:B------:R-:W-:Y:S01]  /*1baf0*/  ISETP.NE.AND.EX P1, PT, R17, RZ, !P1, P0 ;  /* 0x000000ff1100720c */ /* 0x000fe20004f25300 */
[----:B------:R-:W-:Y:S01]  /*1bb00*/  IMAD.WIDE.U32 R14, P2, R44, R43, R14 ;  /* 0x0000002b2c0e7225 */ /* 0x000fe2000784000e */
[----:B------:R-:W-:-:S03]  /*1bb10*/  ISETP.LT.U32.AND P0, PT, R26, R28, PT ;  /* 0x0000001c1a00720c */ /* 0x000fc60003f01070 */
[----:B------:R-:W-:-:S04]  /*1bb20*/  IMAD.WIDE.U32 R22, R42, R44, RZ ;  /* 0x0000002c2a167225 */ /* 0x000fc800078e00ff */
[----:B------:R-:W-:-:S04]  /*1bb30*/  IMAD.WIDE.U32 R24, P6, R45, R42, R12 ;  /* 0x0000002a2d187225 */ /* 0x000fc800078c000c */
[----:B------:R-:W-:Y:S01]  /*1bb40*/  IMAD.WIDE.U32 R18, R41, R46, RZ ;  /* 0x0000002e29127225 */ /* 0x000fe200078e00ff */
[----:B------:R-:W-:-:S03]  /*1bb50*/  IADD3 RZ, P4, PT, R23, R24, RZ ;  /* 0x0000001817ff7210 */ /* 0x000fc60007f9e0ff */
[----:B------:R-:W-:Y:S02]  /*1bb60*/  IMAD.MOV.U32 R48, RZ, RZ, R16 ;  /* 0x000000ffff307224 */ /* 0x000fe400078e0010 */
[----:B------:R-:W-:Y:S02]  /*1bb70*/  IMAD.IADD R27, R27, 0x1, R14 ;  /* 0x000000011b1b7824 */ /* 0x000fe400078e020e */
[----:B------:R-:W-:-:S03]  /*1bb80*/  IMAD.WIDE.U32 R12, R46, R42, R48 ;  /* 0x0000002a2e0c7225 */ /* 0x000fc600078e0030 */
[----:B------:R-:W-:Y:S01]  /*1bb90*/  ISETP.LT.U32.OR.EX P0, PT, R27, R29, P1, P0 ;  /* 0x0000001d1b00720c */ /* 0x000fe20000f01500 */
[----:B------:R-:W-:Y:S01]  /*1bba0*/  IMAD.X R23, RZ, RZ, RZ, P6 ;  /* 0x000000ffff177224 */ /* 0x000fe200030e06ff */
[----:B------:R-:W-:Y:S01]  /*1bbb0*/  ISETP.GE.U32.AND P1, PT, R12, R16, PT ;  /* 0x000000100c00720c */ /* 0x000fe20003f26070 */
[----:B------:R-:W-:-:S04]  /*1bbc0*/  IMAD.WIDE.U32 R18, P6, R47, R40, R18 ;  /* 0x000000282f127225 */ /* 0x000fc800078c0012 */
[----:B------:R-:W-:-:S04]  /*1bbd0*/  IMAD.WIDE.U32 R28, R46, R42, RZ ;  /* 0x0000002a2e1c7225 */ /* 0x000fc800078e00ff */
[----:B------:R-:W-:Y:S02]  /*1bbe0*/  IMAD.IADD R9, R2, 0x1, R13 ;  /* 0x0000000102097824 */ /* 0x000fe400078e020d */
[----:B------:R-:W-:-:S03]  /*1bbf0*/  IMAD.WIDE.U32 R16, R40, R46, RZ ;  /* 0x0000002e28107225 */ /* 0x000fc600078e00ff */
[----:B------:R-:W-:Y:S01]  /*1bc00*/  ISETP.GE.U32.AND.EX P1, PT, R9, R49, PT, P1 ;  /* 0x000000310900720c */ /* 0x000fe20003f26110 */
[----:B------:R-:W-:Y:S01]  /*1bc10*/  IMAD.X R21, RZ, RZ, RZ, P6 ;  /* 0x000000ffff157224 */ /* 0x000fe200030e06ff */
[----:B------:R-:W-:Y:S01]  /*1bc20*/  IADD3 RZ, P6, PT, R2, R29, RZ ;  /* 0x0000001d02ff7210 */ /* 0x000fe20007fde0ff */
[----:B------:R-:W-:Y:S01]  /*1bc30*/  IMAD.X R31, RZ, RZ, RZ, P3 ;  /* 0x000000ffff1f7224 */ /* 0x000fe200018e06ff */
[----:B------:R-:W-:Y:S01]  /*1bc40*/  IADD3 RZ, P3, PT, R17, R18, RZ ;  /* 0x0000001211ff7210 */ /* 0x000fe20007f7e0ff */
[----:B------:R-:W-:Y:S01]  /*1bc50*/  IMAD.MOV.U32 R30, RZ, RZ, R3 ;  /* 0x000000ffff1e7224 */ /* 0x000fe200078e0003 */
[----:B------:R-:W-:Y:S01]  /*1bc60*/  SEL R13, RZ, 0x1, P1 ;  /* 0x00000001ff0d7807 */ /* 0x000fe20000800000 */
[----:B------:R-:W-:Y:S01]  /*1bc70*/  IMAD.MOV.U32 R22, RZ, RZ, R25 ;  /* 0x000000ffff167224 */ /* 0x000fe200078e0019 */
[----:B------:R-:W-:Y:S01]  /*1bc80*/  ISETP.GE.U32.AND P1, PT, R20, R10, PT ;  /* 0x0000000a1400720c */ /* 0x000fe20003f26070 */
[----:B------:R-:W-:-:S03]  /*1bc90*/  IMAD.WIDE.U32.X R16, R47, R43, R30, P6 ;  /* 0x0000002b2f107225 */ /* 0x000fc600030e041e */
[----:B------:R-:W-:Y:S01]  /*1bca0*/  ISETP.GE.U32.AND.EX P1, PT, R50, R11, PT, P1 ;  /* 0x0000000b3200720c */ /* 0x000fe20003f26110 */
[----:B------:R-:W-:Y:S01]  /*1bcb0*/  IMAD.WIDE.U32.X R2, R45, R43, R22, P4 ;  /* 0x0000002b2d027225 */ /* 0x000fe200020e0416 */
[----:B------:R-:W-:Y:S02]  /*1bcc0*/  SEL R23, RZ, 0x1, !P0 ;  /* 0x00000001ff177807 */ /* 0x000fe40004000000 */
[----:B------:R-:W-:Y:S01]  /*1bcd0*/  IADD3 R13, P4, PT, R13, R16, RZ ;  /* 0x000000100d0d7210 */ /* 0x000fe20007f9e0ff */
[----:B------:R-:W-:Y:S01]  /*1bce0*/  IMAD.MOV.U32 R20, RZ, RZ, R19 ;  /* 0x000000ffff147224 */ /* 0x000fe200078e0013 */
[----:B------:R-:W-:Y:S01]  /*1bcf0*/  IADD3 R23, P0, PT, R23, R2, RZ ;  /* 0x0000000217177210 */ /* 0x000fe20007f1e0ff */
[----:B------:R-:W-:Y:S01]  /*1bd00*/  IMAD.WIDE.U32 R10, R44, R42, RZ ;  /* 0x0000002a2c0a7225 */ /* 0x000fe200078e00ff */
[----:B------:R-:W-:-:S03]  /*1bd10*/  SEL R10, RZ, 0x1, P1 ;  /* 0x00000001ff0a7807 */ /* 0x000fc60000800000 */
[----:B------:R-:W-:Y:S01]  /*1bd20*/  IMAD.X R18, RZ, RZ, R17, P4 ;  /* 0x000000ffff127224 */ /* 0x000fe200020e0611 */
[C---:B------:R-:W-:Y:S01]  /*1bd30*/  IADD3 R26, P4, PT, R13.reuse, R26, RZ ;  /* 0x0000001a0d1a7210 */ /* 0x040fe20007f9e0ff */
[----:B------:R-:W-:Y:S01]  /*1bd40*/  IMAD.X R25, RZ, RZ, R3, P0 ;  /* 0x000000ffff197224 */ /* 0x000fe200000e0603 */
[----:B------:R-:W-:Y:S01]  /*1bd50*/  ISETP.NE.U32.AND P0, PT, R13, RZ, PT ;  /* 0x000000ff0d00720c */ /* 0x000fe20003f05070 */
[----:B------:R-:W-:-:S04]  /*1bd60*/  IMAD.WIDE.U32.X R2, R47, R41, R20, P3 ;  /* 0x000000292f027225 */ /* 0x000fc800018e0414 */
[----:B------:R-:W-:Y:S01]  /*1bd70*/  IMAD.X R27, R18, 0x1, R27, P4 ;  /* 0x00000001121b7824 */ /* 0x000fe200020e061b */
[----:B------:R-:W-:Y:S01]  /*1bd80*/  ISETP.NE.U32.AND P4, PT, R26, RZ, PT ;  /* 0x000000ff1a00720c */ /* 0x000fe20003f85070 */
[----:B------:R-:W-:Y:S01]  /*1bd90*/  IMAD.X R19, RZ, RZ, RZ, P2 ;  /* 0x000000ffff137224 */ /* 0x000fe200010e06ff */
[----:B------:R-:W-:Y:S01]  /*1bda0*/  IADD3 R10, P1, P6, R23, R2, R10 ;  /* 0x00000002170a7210 */ /* 0x000fe20007e3e00a */
[----:B------:R-:W-:Y:S01]  /*1bdb0*/  IMAD.WIDE.U32 R20, R44, R42, R26 ;  /* 0x0000002a2c147225 */ /* 0x000fe200078e001a */
[----:B------:R-:W-:Y:S02]  /*1bdc0*/  ISETP.NE.AND.EX P3, PT, R27, RZ, PT, P4 ;  /* 0x000000ff1b00720c */ /* 0x000fe40003f65340 */
[C---:B------:R-:W-:Y:S01]  /*1bdd0*/  IADD3 RZ, P4, PT, R14.reuse, R11, RZ ;  /* 0x0000000b0eff7210 */ /* 0x040fe20007f9e0ff */
[----:B------:R-:W-:Y:S01]  /*1bde0*/  IMAD.IADD R21, R14, 0x1, R21 ;  /* 0x000000010e157824 */ /* 0x000fe200078e0215 */
[----:B------:R-:W-:Y:S01]  /*1bdf0*/  IADD3.X R11, PT, PT, R25, R3, RZ, P1, P6 ;  /* 0x00000003190b7210 */ /* 0x000fe20000fec4ff */
[----:B------:R-:W-:Y:S01]  /*1be00*/  IMAD.WIDE.U32 R16, R46, R40, RZ ;  /* 0x000000282e107225 */ /* 0x000fe200078e00ff */
[----:B------:R-:W-:-:S02]  /*1be10*/  ISETP.NE.AND.EX P0, PT, R18, RZ, !P3, P0 ;  /* 0x000000ff1200720c */ /* 0x000fc40005f05300 */
[----:B------:R-:W-:Y:S01]  /*1be20*/  ISETP.LT.U32.AND P6, PT, R20, R26, PT ;  /* 0x0000001a1400720c */ /* 0x000fe20003fc1070 */
[----:B------:R-:W-:Y:S01]  /*1be30*/  IMAD.MOV.U32 R18, RZ, RZ, R15 ;  /* 0x000000ffff127224 */ /* 0x000fe200078e000f */
[----:B------:R-:W-:Y:S01]  /*1be40*/  ISETP.NE.U32.AND P2, PT, R10, RZ, PT ;  /* 0x000000ff0a00720c */ /* 0x000fe20003f45070 */
[-C--:B------:R-:W-:Y:S01]  /*1be50*/  IMAD.WIDE.U32 R2, R45, R40.reuse, RZ ;  /* 0x000000282d027225 */ /* 0x080fe200078e00ff */
[----:B------:R-:W-:Y:S02]  /*1be60*/  ISETP.LT.U32.OR.EX P0, PT, R21, R27, P0, P6 ;  /* 0x0000001b1500720c */ /* 0x000fe40000701560 */
[----:B------:R-:W-:Y:S01]  /*1be70*/  IADD3 RZ, P3, PT, R4, R17, RZ ;  /* 0x0000001104ff7210 */ /* 0x000fe20007f7e0ff */
[----:B------:R-:W-:Y:S01]  /*1be80*/  IMAD.WIDE.U32.X R14, R45, R43, R18, P4 ;  /* 0x0000002b2d0e7225 */ /* 0x000fe200020e0412 */
[----:B------:R-:W-:Y:S02]  /*1be90*/  SEL R13, RZ, 0x1, !P0 ;  /* 0x00000001ff0d7807 */ /* 0x000fe40004000000 */
[----:B------:R-:W-:Y:S01]  /*1bea0*/  ISETP.NE.U32.AND P1, PT, R23, RZ, PT ;  /* 0x000000ff1700720c */ /* 0x000fe20003f25070 */
[----:B------:R-:W-:Y:S01]  /*1beb0*/  IMAD.WIDE.U32 R18, R44, R40, R10 ;  /* 0x000000282c127225 */ /* 0x000fe200078e000a */
[----:B------:R-:W-:-:S02]  /*1bec0*/  IADD3 R13, P0, PT, R13, R14, RZ ;  /* 0x0000000e0d0d7210 */ /* 0x000fc40007f1e0ff */
[----:B------:R-:W-:Y:S01]  /*1bed0*/  ISETP.NE.AND.EX P2, PT, R11, RZ, PT, P2 ;  /* 0x000000ff0b00720c */ /* 0x000fe20003f45320 */
[----:B------:R-:W-:-:S03]  /*1bee0*/  IMAD.WIDE.U32 R16, R46, R40, R20 ;  /* 0x000000282e107225 */ /* 0x000fc600078e0014 */
[----:B------:R-:W-:Y:S01]  /*1bef0*/  ISETP.NE.AND.EX P1, PT, R25, RZ, !P2, P1 ;  /* 0x000000ff1900720c */ /* 0x000fe20005725310 */
[----:B------:R-:W-:Y:S01]  /*1bf00*/  IMAD.WIDE.U32 R2, P4, R44, R41, R2 ;  /* 0x000000292c027225 */ /* 0x000fe20007880002 */
[----:B------:R-:W-:-:S03]  /*1bf10*/  ISETP.GE.U32.AND P2, PT, R16, R20, PT ;  /* 0x000000141000720c */ /* 0x000fc60003f46070 */
[----:B------:R-:W-:Y:S01]  /*1bf20*/  IMAD.X R29, RZ, RZ, RZ, P5 ;  /* 0x000000ffff1d7224 */ /* 0x000fe200028e06ff */
[C---:B------:R-:W-:Y:S01]  /*1bf30*/  IADD3 R26, P5, PT, R13.reuse, R18, RZ ;  /* 0x000000120d1a7210 */ /* 0x040fe20007fbe0ff */
[----:B------:R-:W-:Y:S01]  /*1bf40*/  IMAD.X R22, RZ, RZ, R15, P0 ;  /* 0x000000ffff167224 */ /* 0x000fe200000e060f */
[----:B------:R-:W-:Y:S01]  /*1bf50*/  ISETP.NE.U32.AND P0, PT, R13, RZ, PT ;  /* 0x000000ff0d00720c */ /* 0x000fe20003f05070 */
[----:B------:R-:W-:Y:S01]  /*1bf60*/  IMAD.IADD R17, R4, 0x1, R17 ;  /* 0x0000000104117824 */ /* 0x000fe200078e0211 */
[----:B------:R-:W-:Y:S01]  /*1bf70*/  ISETP.NE.U32.AND P6, PT, R26, RZ, PT ;  /* 0x000000ff1a00720c */ /* 0x000fe20003fc5070 */
[----:B------:R-:W-:-:S03]  /*1bf80*/  IMAD.WIDE.U32 R14, R43, R42, RZ ;  /* 0x0000002a2b0e7225 */ /* 0x000fc600078e00ff */
[----:B------:R-:W-:Y:S01]  /*1bf90*/  ISETP.GE.U32.AND.EX P2, PT, R17, R21, PT, P2 ;  /* 0x000000151100720c */ /* 0x000fe20003f46120 */
[----:B------:R-:W-:Y:S02]  /*1bfa0*/  IMAD.IADD R31, R19, 0x1, R2 ;  /* 0x00000001131f7824 */ /* 0x000fe400078e0202 */
[----:B------:R-:W-:Y:S01]  /*1bfb0*/  IMAD.MOV.U32 R28, RZ, RZ, R5 ;  /* 0x000000ffff1c7224 */ /* 0x000fe200078e0005 */
[----:B------:R-:W-:Y:S01]  /*1bfc0*/  SEL R13, RZ, 0x1, P2 ;  /* 0x00000001ff0d7807 */ /* 0x000fe20001000000 */
[----:B------:R-:W-:Y:S02]  /*1bfd0*/  IMAD.X R27, R22, 0x1, R31, P5 ;  /* 0x00000001161b7824 */ /* 0x000fe400028e061f */
[----:B------:R-:W-:-:S03]  /*1bfe0*/  IMAD.WIDE.U32 R4, R42, R42, RZ ;  /* 0x0000002a2a047225 */ /* 0x000fc600078e00ff */
[----:B------:R-:W-:Y:S01]  /*1bff0*/  ISETP.NE.AND.EX P6, PT, R27, RZ, PT, P6 ;  /* 0x000000ff1b00720c */ /* 0x000fe20003fc5360 */
[----:B------:R-:W-:-:S03]  /*1c000*/  IMAD.WIDE.U32 R20, P5, R42, R43, R14 ;  /* 0x0000002b2a147225 */ /* 0x000fc600078a000e */
[----:B------:R-:W-:Y:S01]  /*1c010*/  ISETP.NE.AND.EX P0, PT, R22, RZ, !P6, P0 ;  /* 0x000000ff1600720c */ /* 0x000fe20007705300 */
[----:B------:R-:W-:-:S04]  /*1c020*/  IMAD.WIDE.U32 R24, R42, R42, R26 ;  /* 0x0000002a2a187225 */ /* 0x000fc800078e001a */
[----:B------:R-:W-:Y:S01]  /*1c030*/  IMAD.WIDE.U32.X R28, R47, R41, R28, P3 ;  /* 0x000000292f1c7225 */ /* 0x000fe200018e041c */
[----:B------:R-:W-:Y:S02]  /*1c040*/  IADD3 RZ, P3, PT, R5, R20, RZ ;  /* 0x0000001405ff7210 */ /* 0x000fe40007f7e0ff */
[----:B------:R-:W-:Y:S01]  /*1c050*/  ISETP.LT.U32.AND P2, PT, R24, R26, PT ;  /* 0x0000001a1800720c */ /* 0x000fe20003f41070 */
[----:B------:R-:W-:Y:S01]  /*1c060*/  IMAD.WIDE.U32 R4, R41, R44, RZ ;  /* 0x0000002c29047225 */ /* 0x000fe200078e00ff */
[----:B------:R-:W-:-:S03]  /*1c070*/  IADD3 R13, P6, PT, R13, R28, RZ ;  /* 0x0000001c0d0d7210 */ /* 0x000fc60007fde0ff */
[----:B------:R-:W-:Y:S02]  /*1c080*/  IMAD.IADD R25, R20, 0x1, R25 ;  /* 0x0000000114197824 */ /* 0x000fe400078e0219 */
[----:B------:R-:W-:Y:S02]  /*1c090*/  IMAD.X R23, RZ, RZ, RZ, P5 ;  /* 0x000000ffff177224 */ /* 0x000fe400028e06ff */
[----:B------:R-:W-:Y:S01]  /*1c0a0*/  IMAD.WIDE.U32 R14, P5, R45, R40, R4 ;  /* 0x000000282d0e7225 */ /* 0x000fe200078a0004 */
[----:B------:R-:W-:Y:S02]  /*1c0b0*/  ISETP.LT.U32.OR.EX P0, PT, R25, R27, P0, P2 ;  /* 0x0000001b1900720c */ /* 0x000fe40000701520 */
[----:B------:R-:W-:Y:S01]  /*1c0c0*/  IADD3 R24, P2, PT, R13, R24, RZ ;  /* 0x000000180d187210 */ /* 0x000fe20007f5e0ff */
[----:B------:R-:W-:Y:S01]  /*1c0d0*/  IMAD.WIDE.U32 R4, R40, R44, RZ ;  /* 0x0000002c28047225 */ /* 0x000fe200078e00ff */
[----:B------:R-:W-:-:S03]  /*1c0e0*/  SEL R27, RZ, 0x1, !P0 ;  /* 0x00000001ff1b7807 */ /* 0x000fc60004000000 */
[----:B------:R-:W-:Y:S01]  /*1c0f0*/  IMAD.X R28, RZ, RZ, R29, P6 ;  /* 0x000000ffff1c7224 */ /* 0x000fe200030e061d */
[----:B------:R-:W-:Y:S01]  /*1c100*/  ISETP.NE.U32.AND P6, PT, R24, RZ, PT ;  /* 0x000000ff1800720c */ /* 0x000fe20003fc5070 */
[----:B------:R-:W-:Y:S02]  /*1c110*/  IMAD.MOV.U32 R22, RZ, RZ, R21 ;  /* 0x000000ffff167224 */ /* 0x000fe400078e0015 */
[----:B------:R-:W-:Y:S01]  /*1c120*/  IMAD.X R19, RZ, RZ, RZ, P5 ;  /* 0x000000ffff137224 */ /* 0x000fe200028e06ff */
[----:B------:R-:W-:Y:S01]  /*1c130*/  IADD3 RZ, P5, PT, R5, R14, RZ ;  /* 0x0000000e05ff7210 */ /* 0x000fe20007fbe0ff */
[----:B------:R-:W-:Y:S01]  /*1c140*/  IMAD.X R25, R28, 0x1, R25, P2 ;  /* 0x000000011c197824 */ /* 0x000fe200010e0619 */
[----:B------:R-:W-:Y:S01]  /*1c150*/  ISETP.NE.U32.AND P2, PT, R13, RZ, PT ;  /* 0x000000ff0d00720c */ /* 0x000fe20003f45070 */
[----:B------:R-:W-:Y:S01]  /*1c160*/  IMAD.WIDE.U32.X R4, R43, R43, R22, P3 ;  /* 0x0000002b2b047225 */ /* 0x000fe200018e0416 */
[----:B------:R-:W-:Y:S02]  /*1c170*/  ISETP.LT.U32.AND P3, PT, R18, R10, PT ;  /* 0x0000000a1200720c */ /* 0x000fe40003f61070 */
[----:B------:R-:W-:Y:S01]  /*1c180*/  ISETP.NE.AND.EX P0, PT, R25, RZ, PT, P6 ;  /* 0x000000ff1900720c */ /* 0x000fe20003f05360 */
[----:B------:R-:W-:Y:S01]  /*1c190*/  IMAD.MOV.U32 R18, RZ, RZ, R15 ;  /* 0x000000ffff127224 */ /* 0x000fe200078e000f */
[----:B------:R-:W-:Y:S01]  /*1c1a0*/  IADD3 R27, P6, PT, R27, R4, RZ ;  /* 0x000000041b1b7210 */ /* 0x000fe20007fde0ff */
[----:B------:R-:W-:Y:S01]  /*1c1b0*/  IMAD.WIDE.U32 R20, R44, R40, RZ ;  /* 0x000000282c147225 */ /* 0x000fe200078e00ff */
[----:B------:R-:W-:-:S02]  /*1c1c0*/  ISETP.LT.U32.OR.EX P1, PT, R31, R11, P1, P3 ;  /* 0x0000000b1f00720c */ /* 0x000fc40000f21530 */
[----:B------:R-:W-:Y:S01]  /*1c1d0*/  ISETP.NE.AND.EX P0, PT, R28, RZ, !P0, P2 ;  /* 0x000000ff1c00720c */ /* 0x000fe20004705320 */
[----:B------:R-:W-:Y:S01]  /*1c1e0*/  IMAD.X R31, RZ, RZ, R5, P6 ;  /* 0x000000ffff1f7224 */ /* 0x000fe200030e0605 */
[----:B------:R-:W-:Y:S01]  /*1c1f0*/  SEL R20, RZ, 0x1, !P1 ;  /* 0x00000001ff147807 */ /* 0x000fe20004800000 */
[----:B------:R-:W4:Y:S01]  /*1c200*/  LDC.64 R4, c[0x3][RZ] ;  /* 0x00c00000ff047b82 */ /* 0x000f220000000a00 */
[----:B------:R-:W-:-:S04]  /*1c210*/  IMAD.WIDE.U32.X R10, R45, R41, R18, P5 ;  /* 0x000000292d0a7225 */ /* 0x000fc800028e0412 */
[----:B------:R-:W-:Y:S01]  /*1c220*/  IMAD.WIDE.U32 R14, R44, R40, R24 ;  /* 0x000000282c0e7225 */ /* 0x000fe200078e0018 */
[----:B------:R-:W-:-:S03]  /*1c230*/  IADD3 R20, P2, P3, R27, R10, R20 ;  /* 0x0000000a1b147210 */ /* 0x000fc60007b5e014 */
[----:B------:R-:W-:Y:S01]  /*1c240*/  IMAD.X R19, RZ, RZ, RZ, P4 ;  /* 0x000000ffff137224 */ /* 0x000fe200020e06ff */
[----:B------:R-:W-:Y:S01]  /*1c250*/  ISETP.LT.U32.AND P1, PT, R14, R24, PT ;  /* 0x000000180e00720c */ /* 0x000fe20003f21070 */
[C---:B------:R-:W-:Y:S01]  /*1c260*/  IMAD.IADD R15, R2.reuse, 0x1, R15 ;  /* 0x00000001020f7824 */ /* 0x040fe200078e020f */
[----:B------:R-:W-:Y:S01]  /*1c270*/  IADD3 RZ, P4, PT, R2, R21, RZ ;  /* 0x0000001502ff7210 */ /* 0x000fe20007f9e0ff */
[----:B------:R-:W-:Y:S01]  /*1c280*/  IMAD.MOV.U32 R18, RZ, RZ, R3 ;  /* 0x000000ffff127224 */ /* 0x000fe200078e0003 */
[----:B------:R-:W-:Y:S01]  /*1c290*/  IADD3.X R21, PT, PT, R31, R11, RZ, P2, P3 ;  /* 0x0000000b1f157210 */ /* 0x000fe200017e64ff */
[----:B------:R-:W-:Y:S01]  /*1c2a0*/  IMAD R11, R0, 0x18f5a7c5, RZ ;  /* 0x18f5a7c5000b7824 */ /* 0x000fe200078e02ff */
[----:B------:R-:W-:Y:S01]  /*1c2b0*/  ISETP.LT.U32.OR.EX P0, PT, R15, R25, P0, P1 ;  /* 0x000000190f00720c */ /* 0x000fe20000701510 */
[----:B------:R-:W-:Y:S01]  /*1c2c0*/  IMAD.WIDE.U32.X R2, R45, R41, R18, P4 ;  /* 0x000000292d027225 */ /* 0x000fe200020e0412 */
[----:B------:R-:W-:Y:S02]  /*1c2d0*/  ISETP.NE.U32.AND P4, PT, R20, RZ, PT ;  /* 0x000000ff1400720c */ /* 0x000fe40003f85070 */
[----:B------:R-:W-:Y:S01]  /*1c2e0*/  SEL R13, RZ, 0x1, !P0 ;  /* 0x00000001ff0d7807 */ /* 0x000fe20004000000 */
[----:B------:R-:W-:Y:S01]  /*1c2f0*/  IMAD.WIDE.U32 R18, R6, 0x18f5a7c5, RZ ;  /* 0x18f5a7c506127825 */ /* 0x000fe200078e00ff */
[----:B------:R-:W-:-:S02]  /*1c300*/  ISETP.NE.U32.AND P0, PT, R27, RZ, PT ;  /* 0x000000ff1b00720c */ /* 0x000fc40003f05070 */
[----:B------:R-:W-:Y:S01]  /*1c310*/  IADD3 R13, P1, PT, R13, R2, RZ ;  /* 0x000000020d0d7210 */ /* 0x000fe20007f3e0ff */
[----:B------:R-:W-:Y:S01]  /*1c320*/  IMAD R11, R6, 0x4b0d7b56, R11 ;  /* 0x4b0d7b56060b7824 */ /* 0x000fe200078e020b */
[----:B------:R-:W-:Y:S01]  /*1c330*/  ISETP.NE.AND.EX P4, PT, R21, RZ, PT, P4 ;  /* 0x000000ff1500720c */ /* 0x000fe20003f85340 */
[----:B------:R-:W-:-:S03]  /*1c340*/  IMAD.WIDE.U32 R24, R43, R40, RZ ;  /* 0x000000282b187225 */ /* 0x000fc600078e00ff */
[----:B------:R-:W-:Y:S01]  /*1c350*/  ISETP.NE.AND.EX P0, PT, R31, RZ, !P4, P0 ;  /* 0x000000ff1f00720c */ /* 0x000fe20006705300 */
[----:B------:R-:W-:Y:S02]  /*1c360*/  IMAD.IADD R19, R19, 0x1, R11 ;  /* 0x0000000113137824 */ /* 0x000fe400078e020b */
[----:B------:R-:W-:-:S04]  /*1c370*/  IMAD.WIDE.U32 R22, R42, R40, R20 ;  /* 0x000000282a167225 */ /* 0x000fc800078e0014 */
[----:B----4-:R-:W-:-:S04]  /*1c380*/  IMAD.WIDE.U32 R10, R19, R4, RZ ;  /* 0x00000004130a7225 */ /* 0x010fc800078e00ff */
[----:B------:R-:W-:-:S04]  /*1c390*/  IMAD.WIDE.U32 R24, P2, R42, R41, R24 ;  /* 0x000000292a187225 */ /* 0x000fc80007840018 */
[----:B------:R-:W-:Y:S01]  /*1c3a0*/  IMAD.X R30, RZ, RZ, R3, P1 ;  /* 0x000000ffff1e7224 */ /* 0x000fe200008e0603 */
[----:B------:R-:W-:Y:S01]  /*1c3b0*/  IADD3 R26, P1, PT, R13, R22, RZ ;  /* 0x000000160d1a7210 */ /* 0x000fe20007f3e0ff */
[----:B------:R-:W-:Y:S02]  /*1c3c0*/  IMAD.IADD R53, R23, 0x1, R24 ;  /* 0x0000000117357824 */ /* 0x000fe400078e0218 */
[----:B------:R-:W-:Y:S01]  /*1c3d0*/  IMAD.WIDE.U32 R2, R18, R4, RZ ;  /* 0x0000000412027225 */ /* 0x000fe200078e00ff */
[----:B------:R-:W-:-:S03]  /*1c3e0*/  ISETP.NE.U32.AND P5, PT, R26, RZ, PT ;  /* 0x000000ff1a00720c */ /* 0x000fc60003fa5070 */
[----:B------:R-:W-:-:S04]  /*1c3f0*/  IMAD.WIDE.U32 R28, P3, R18, R5, R10 ;  /* 0x00000005121c7225 */ /* 0x000fc8000786000a */
[----:B------:R-:W-:Y:S01]  /*1c400*/  IMAD.X R27, R30, 0x1, R53, P1 ;  /* 0x000000011e1b7824 */ /* 0x000fe200008e0635 */
[----:B------:R-:W-:Y:S01]  /*1c410*/  ISETP.NE.U32.AND P1, PT, R13, RZ, PT ;  /* 0x000000ff0d00720c */ /* 0x000fe20003f25070 */
[----:B------:R-:W-:Y:S01]  /*1c420*/  IMAD.X R51, RZ, RZ, RZ, P3 ;  /* 0x000000ffff337224 */ /* 0x000fe200018e06ff */
[----:B------:R-:W-:Y:S01]  /*1c430*/  LOP3.LUT R13, RZ, R2, RZ, 0x33, !PT ;  /* 0x00000002ff0d7212 */ /* 0x000fe200078e33ff */
[----:B------:R-:W-:Y:S01]  /*1c440*/  IMAD.WIDE.U32 R10, R42, R40, RZ ;  /* 0x000000282a0a7225 */ /* 0x000fe200078e00ff */
[----:B------:R-:W-:Y:S02]  /*1c450*/  IADD3 R23, P4, PT, R3, R28, RZ ;  /* 0x0000001c03177210 */ /* 0x000fe40007f9e0ff */
[----:B------:R-:W4:Y:S01]  /*1c460*/  LDC.64 R2, c[0x3][0x8] ;  /* 0x00c00200ff027b82 */ /* 0x000f220000000a00 */
[----:B------:R-:W-:Y:S01]  /*1c470*/  ISETP.GT.U32.AND P3, PT, R6, R13, PT ;  /* 0x0000000d0600720c */ /* 0x000fe20003f64070 */
[----:B------:R-:W-:Y:S01]  /*1c480*/  IMAD.MOV.U32 R50, RZ, RZ, R29 ;  /* 0x000000ffff327224 */ /* 0x000fe200078e001d */
[----:B------:R-:W-:Y:S01]  /*1c490*/  ISETP.NE.AND.EX P5, PT, R27, RZ, PT, P5 ;  /* 0x000000ff1b00720c */ /* 0x000fe20003fa5350 */
[----:B------:R-:W-:Y:S01]  /*1c4a0*/  IMAD.X R49, RZ, RZ, RZ, P2 ;  /* 0x000000ffff317224 */ /* 0x000fe200010e06ff */
[----:B------:R-:W-:Y:S01]  /*1c4b0*/  LOP3.LUT R13, RZ, R23, RZ, 0x33, !PT ;  /* 0x00000017ff0d7212 */ /* 0x000fe200078e33ff */
[----:B------:R-:W-:Y:S01]  /*1c4c0*/  IMAD.WIDE.U32.X R50, R19, R5, R50, P4 ;  /* 0x0000000513327225 */ /* 0x000fe200020e0432 */
[----:B------:R-:W-:-:S02]  /*1c4d0*/  ISETP.NE.AND.EX P1, PT, R30, RZ, !P5, P1 ;  /* 0x000000ff1e00720c */ /* 0x000fc40006f25310 */
[----:B------:R-:W-:Y:S01]  /*1c4e0*/  ISETP.GT.U32.AND.EX P3, PT, R0, R13, PT, P3 ;  /* 0x0000000d0000720c */ /* 0x000fe20003f64130 */
[----:B------:R-:W-:Y:S01]  /*1c4f0*/  IMAD.WIDE.U32 R30, R41, R42, RZ ;  /* 0x0000002a291e7225 */ /* 0x000fe200078e00ff */
[----:B------:R-:W-:Y:S02]  /*1c500*/  IADD3 RZ, P5, PT, R24, R11, RZ ;  /* 0x0000000b18ff7210 */ /* 0x000fe40007fbe0ff */
[----:B------:R-:W-:Y:S01]  /*1c510*/  SEL R13, RZ, 0x1, !P3 ;  /* 0x00000001ff0d7807 */ /* 0x000fe20005800000 */
[----:B------:R-:W-:-:S04]  /*1c520*/  IMAD.WIDE.U32 R10, R42, R40, R26 ;  /* 0x000000282a0a7225 */ /* 0x000fc800078e001a */
[----:B------:R-:W-:Y:S01]  /*1c530*/  IMAD.IADD R0, R24, 0x1, R11 ;  /* 0x0000000118007824 */ /* 0x000fe200078e020b */
[----:B------:R-:W-:Y:S01]  /*1c540*/  ISETP.LT.U32.AND P3, PT, R10, R26, PT ;  /* 0x0000001a0a00720c */ /* 0x000fe20003f61070 */
[----:B------:R-:W-:Y:S01]  /*1c550*/  IMAD.WIDE.U32 R28, R40, R42, RZ ;  /* 0x0000002a281c7225 */ /* 0x000fe200078e00ff */
[----:B------:R-:W-:Y:S02]  /*1c560*/  IADD3 R11, P2, PT, R13, R50, RZ ;  /* 0x000000320d0b7210 */ /* 0x000fe40007f5e0ff */
[----:B------:R-:W-:Y:S01]  /*1c570*/  ISETP.LT.U32.OR.EX P3, PT, R0, R27, P1, P3 ;  /* 0x0000001b0000720c */ /* 0x000fe20000f61530 */
[----:B------:R-:W-:Y:S01]  /*1c580*/  IMAD.WIDE.U32 R30, P6, R43, R40, R30 ;  /* 0x000000282b1e7225 */ /* 0x000fe200078c001e */
[----:B------:R-:W-:Y:S02]  /*1c590*/  IADD3 R26, P1, PT, R11, R8, RZ ;  /* 0x000000080b1a7210 */ /* 0x000fe40007f3e0ff */
[----:B------:R-:W-:Y:S01]  /*1c5a0*/  SEL R13, RZ, 0x1, !P3 ;  /* 0x00000001ff0d7807 */ /* 0x000fe20005800000 */
[----:B------:R-:W-:Y:S01]  /*1c5b0*/  IMAD.MOV.U32 R48, RZ, RZ, R25 ;  /* 0x000000ffff307224 */ /* 0x000fe200078e0019 */
[----:B------:R-:W-:Y:S01]  /*1c5c0*/  IADD3 RZ, P4, PT, R29, R30, RZ ;  /* 0x0000001e1dff7210 */ /* 0x000fe20007f9e0ff */
[----:B------:R-:W-:Y:S01]  /*1c5d0*/  IMAD.X R50, RZ, RZ, R51, P2 ;  /* 0x000000ffff327224 */ /* 0x000fe200010e0633 */
[----:B------:R-:W-:Y:S01]  /*1c5e0*/  ISETP.LT.U32.AND P2, PT, R22, R20, PT ;  /* 0x000000141600720c */ /* 0x000fe20003f41070 */
[----:B----4-:R-:W-:-:S03]  /*1c5f0*/  IMAD.WIDE.U32 R24, R19, R2, RZ ;  /* 0x0000000213187225 */ /* 0x010fc600078e00ff */
[----:B------:R-:W-:Y:S01]  /*1c600*/  ISETP.LT.U32.OR.EX P0, PT, R53, R21, P0, P2 ;  /* 0x000000153500720c */ /* 0x000fe20000701520 */
[----:B------:R-:W-:Y:S01]  /*1c610*/  IMAD.X R27, R50, 0x1, R7, P1 ;  /* 0x00000001321b7824 */ /* 0x000fe200008e0607 */
[----:B------:R-:W-:Y:S01]  /*1c620*/  ISETP.NE.U32.AND P1, PT, R11, RZ, PT ;  /* 0x000000ff0b00720c */ /* 0x000fe20003f25070 */
[----:B------:R-:W-:Y:S01]  /*1c630*/  IMAD.X R23, RZ, RZ, RZ, P6 ;  /* 0x000000ffff177224 */ /* 0x000fe200030e06ff */
[----:B------:R-:W-:Y:S01]  /*1c640*/  ISETP.NE.U32.AND P6, PT, R26, RZ, PT ;  /* 0x000000ff1a00720c */ /* 0x000fe20003fc5070 */
[----:B------:R-:W-:Y:S01]  /*1c650*/  IMAD.WIDE.U32.X R28, R43, R41, R48, P5 ;  /* 0x000000292b1c7225 */ /* 0x000fe200028e0430 */
[----:B------:R-:W-:Y:S01]  /*1c660*/  SEL R8, RZ, 0x1, !P0 ;  /* 0x00000001ff087807 */ /* 0x000fe20004000000 */
[----:B------:R-:W4:Y:S01]  /*1c670*/  LDC.64 R6, c[0x3][0x10] ;  /* 0x00c00400ff067b82 */ /* 0x000f220000000a00 */
[----:B------:R-:W-:Y:S01]  /*1c680*/  ISETP.NE.AND.EX P3, PT, R27, RZ, PT, P6 ;  /* 0x000000ff1b00720c */ /* 0x000fe20003f65360 */
[----:B------:R-:W-:Y:S01]  /*1c690*/  IMAD.WIDE.U32 R48, P5, R18, R3, R24 ;  /* 0x0000000312307225 */ /* 0x000fe200078a0018 */
[----:B------:R-:W-:-:S02]  /*1c6a0*/  IADD3 R13, P6, PT, R13, R28, RZ ;  /* 0x0000001c0d0d7210 */ /* 0x000fc40007fde0ff */
[----:B------:R-:W-:Y:S01]  /*1c6b0*/  ISETP.NE.AND.EX P1, PT, R50, RZ, !P3, P1 ;  /* 0x000000ff3200720c */ /* 0x000fe20005f25310 */
[----:B------:R-:W-:-:S04]  /*1c6c0*/  IMAD.WIDE.U32 R24, R18, R2, R26 ;  /* 0x0000000212187225 */ /* 0x000fc800078e001a */
[----:B------:R-:W-:Y:S01]  /*1c6d0*/  IMAD.IADD R51, R48, 0x1, R25 ;  /* 0x0000000130337824 */ /* 0x000fe200078e0219 */
[----:B------:R-:W-:Y:S01]  /*1c6e0*/  ISETP.LT.U32.AND P0, PT, R24, R26, PT ;  /* 0x0000001a1800720c */ /* 0x000fe20003f01070 */
[----:B------:R-:W-:Y:S02]  /*1c6f0*/  IMAD.X R53, RZ, RZ, R29, P6 ;  /* 0x000000ffff357224 */ /* 0x000fe400030e061d */
[C---:B------:R-:W-:Y:S01]  /*1c700*/  IMAD R11, R51.reuse, 0x18f5a7c5, RZ ;  /* 0x18f5a7c5330b7824 */ /* 0x040fe200078e02ff */
[----:B------:R-:W-:Y:S01]  /*1c710*/  ISETP.LT.U32.OR.EX P1, PT, R51, R27, P1, P0 ;  /* 0x0000001b3300720c */ /* 0x000fe20000f21500 */
[----:B------:R-:W-:Y:S02]  /*1c720*/  IMAD.MOV.U32 R22, RZ, RZ, R31 ;  /* 0x000000ffff167224 */ /* 0x000fe400078e001f */
[----:B------:R-:W-:-:S04]  /*1c730*/  IMAD.WIDE.U32 R28, R18, R2, RZ ;  /* 0x00000002121c7225 */ /* 0x000fc800078e00ff */
[----:B------:R-:W-:-:S04]  /*1c740*/  IMAD.WIDE.U32 R20, R24, 0x18f5a7c5, RZ ;  /* 0x18f5a7c518147825 */ /* 0x000fc800078e00ff */
[----:B------:R-:W-:Y:S02]  /*1c750*/  IMAD R11, R24, 0x4b0d7b56, R11 ;  /* 0x4b0d7b56180b7824 */ /* 0x000fe400078e020b */
[----:B------:R-:W-:Y:S01]  /*1c760*/  IMAD.WIDE.U32.X R22, R43, R41, R22, P4 ;  /* 0x000000292b167225 */ /* 0x000fe200020e0416 */
[----:B------:R-:W-:-:S03]  /*1c770*/  IADD3 RZ, P4, PT, R29, R48, RZ ;  /* 0x000000301dff7210 */ /* 0x000fc60007f9e0ff */
[----:B------:R-:W-:Y:S01]  /*1c780*/  IMAD.X R31, RZ, RZ, RZ, P5 ;  /* 0x000000ffff1f7224 */ /* 0x000fe200028e06ff */
[----:B------:R-:W-:Y:S01]  /*1c790*/  IADD3 R22, P2, P3, R13, R22, R8 ;  /* 0x000000160d167210 */ /* 0x000fe20007b5e008 */
[----:B------:R-:W-:Y:S02]  /*1c7a0*/  IMAD.MOV.U32 R30, RZ, RZ, R49 ;  /* 0x000000ffff1e7224 */ /* 0x000fe400078e0031 */
[----:B------:R-:W-:Y:S01]  /*1c7b0*/  IMAD.IADD R11, R21, 0x1, R11 ;  /* 0x00000001150b7824 */ /* 0x000fe200078e020b */
[----:B------:R-:W-:Y:S01]  /*1c7c0*/  SEL R21, RZ, 0x1, !P1 ;  /* 0x00000001ff157807 */ /* 0x000fe20004800000 */
[----:B------:R-:W-:Y:S01]  /*1c7d0*/  IMAD.WIDE.U32.X R26, R19, R3, R30, P4 ;  /* 0x00000003131a7225 */ /* 0x000fe200020e041e */
[----:B------:R-:W-:Y:S02]  /*1c7e0*/  IADD3.X R23, PT, PT, R53, R23, RZ, P2, P3 ;  /* 0x0000001735177210 */ /* 0x000fe400017e64ff */
[----:B------:R-:W-:Y:S01]  /*1c7f0*/  ISETP.NE.U32.AND P1, PT, R13, RZ, PT ;  /* 0x000000ff0d00720c */ /* 0x000fe20003f25070 */
[----:B------:R-:W-:Y:S01]  /*1c800*/  IMAD.WIDE.U32 R30, R11, R4, RZ ;  /* 0x000000040b1e7225 */ /* 0x000fe200078e00ff */
[----:B------:R-:W-:-:S02]  /*1c810*/  IADD3 R21, P4, PT, R21, R26, RZ ;  /* 0x0000001a15157210 */ /* 0x000fc40007f9e0ff */
[----:B------:R-:W-:Y:S01]  /*1c820*/  ISETP.NE.U32.AND P0, PT, R22, RZ, PT ;  /* 0x000000ff1600720c */ /* 0x000fe20003f05070 */
[----:B------:R-:W-:-:S03]  /*1c830*/  IMAD.WIDE.U32 R28, R20, R4, RZ ;  /* 0x00000004141c7225 */ /* 0x000fc600078e00ff */
[----:B------:R-:W-:Y:S01]  /*1c840*/  ISETP.NE.AND.EX P0, PT, R23, RZ, PT, P0 ;  /* 0x000000ff1700720c */ /* 0x000fe20003f05300 */
[----:B------:R-:W-:Y:S01]  /*1c850*/  IMAD.WIDE.U32 R30, P3, R20, R5, R30 ;  /* 0x00000005141e7225 */ /* 0x000fe2000786001e */
[----:B------:R-:W-:Y:S02]  /*1c860*/  LOP3.LUT R13, RZ, R28, RZ, 0x33, !PT ;  /* 0x0000001cff0d7212 */ /* 0x000fe400078e33ff */
[----:B------:R-:W-:Y:S01]  /*1c870*/  IADD3 R28, P5, PT, R21, R12, RZ ;  /* 0x0000000c151c7210 */ /* 0x000fe20007fbe0ff */
[----:B------:R-:W-:Y:S01]  /*1c880*/  IMAD.X R48, RZ, RZ, R27, P4 ;  /* 0x000000ffff307224 */ /* 0x000fe200020e061b */
[----:B------:R-:W-:Y:S01]  /*1c890*/  IADD3 R8, P4, PT, R29, R30, RZ ;  /* 0x0000001e1d087210 */ /* 0x000fe20007f9e0ff */
[----:B------:R-:W-:Y:S01]  /*1c8a0*/  IMAD.X R25, RZ, RZ, RZ, P3 ;  /* 0x000000ffff197224 */ /* 0x000fe200018e06ff */
[----:B------:R-:W-:Y:S01]  /*1c8b0*/  ISETP.GT.U32.AND P2, PT, R24, R13, PT ;  /* 0x0000000d1800720c */ /* 0x000fe20003f44070 */
[----:B------:R-:W-:Y:S01]  /*1c8c0*/  IMAD.X R29, R48, 0x1, R9, P5 ;  /* 0x00000001301d7824 */ /* 0x000fe200028e0609 */
[----:B------:R-:W-:Y:S01]  /*1c8d0*/  LOP3.LUT R8, RZ, R8, RZ, 0x33, !PT ;  /* 0x00000008ff087212 */ /* 0x000fe200078e33ff */
[----:B------:R-:W-:Y:S01]  /*1c8e0*/  IMAD.MOV.U32 R24, RZ, RZ, R31 ;  /* 0x000000ffff187224 */ /* 0x000fe200078e001f */
[----:B------:R-:W-:Y:S01]  /*1c8f0*/  ISETP.NE.U32.AND P3, PT, R28, RZ, PT ;  /* 0x000000ff1c00720c */ /* 0x000fe20003f65070 */
[----:B----4-:R-:W-:Y:S01]  /*1c900*/  IMAD.WIDE.U32 R12, R19, R6, RZ ;  /* 0x00000006130c7225 */ /* 0x010fe200078e00ff */
[----:B------:R-:W-:-:S02]  /*1c910*/  ISETP.GT.U32.AND.EX P2, PT, R51, R8, PT, P2 ;  /* 0x000000083300720c */ /* 0x000fc40003f44120 */
[----:B------:R-:W-:Y:S01]  /*1c920*/  ISETP.NE.AND.EX P0, PT, R53, RZ, !P0, P1 ;  /* 0x000000ff3500720c */ /* 0x000fe20004705310 */
[----:B------:R-:W-:Y:S01]  /*1c930*/  IMAD.WIDE.U32.X R30, R11, R5, R24, P4 ;  /* 0x000000050b1e7225 */ /* 0x000fe200020e0418 */
[----:B------:R-:W-:Y:S02]  /*1c940*/  ISETP.NE.U32.AND P1, PT, R21, RZ, PT ;  /* 0x000000ff1500720c */ /* 0x000fe40003f25070 */
[----:B------:R-:W-:Y:S01]  /*1c950*/  ISETP.NE.AND.EX P3, PT, R29, RZ, PT, P3 ;  /* 0x000000ff1d00720c */ /* 0x000fe20003f65330 */
[----:B------:R-:W-:Y:S01]  /*1c960*/  IMAD.WIDE.U32 R12, P5, R18, R7, R12 ;  /* 0x00000007120c7225 */ /* 0x000fe200078a000c */
[----:B------:R-:W-:Y:S02]  /*1c970*/  SEL R21, RZ, 0x1, !P2 ;  /* 0x00000001ff157807 */ /* 0x000fe40005000000 */
[----:B------:R-:W-:Y:S01]  /*1c980*/  ISETP.NE.AND.EX P1, PT, R48, RZ, !P3, P1 ;  /* 0x000000ff3000720c */ /* 0x000fe20005f25310 */
[----:B------:R-:W-:Y:S01]  /*1c990*/  IMAD.WIDE.U32 R26, R18, R6, R28 ;  /* 0x00000006121a7225 */ /* 0x000fe200078e001c */
[----:B------:R-:W-:-:S03]  /*1c9a0*/  IADD3 R21, P3, PT, R21, R30, RZ ;  /* 0x0000001e15157210 */ /* 0x000fc60007f7e0ff */
[----:B------:R-:W-:Y:S01]  /*1c9b0*/  IMAD.WIDE.U32 R8, R18, R6, RZ ;  /* 0x0000000612087225 */ /* 0x000fe200078e00ff */
[----:B------:R-:W-:Y:S02]  /*1c9c0*/  ISETP.LT.U32.AND P2, PT, R26, R28, PT ;  /* 0x0000001c1a00720c */ /* 0x000fe40003f41070 */
[----:B------:R-:W-:Y:S01]  /*1c9d0*/  ISETP.NE.U32.AND P4, PT, R21, RZ, PT ;  /* 0x000000ff1500720c */ /* 0x000fe20003f85070 */
[----:B------:R-:W-:Y:S02]  /*1c9e0*/  IMAD.IADD R51, R12, 0x1, R27 ;  /* 0x000000010c337824 */ /* 0x000fe400078e021b */
[----:B------:R-:W-:Y:S01]  /*1c9f0*/  IMAD.X R48, RZ, RZ, R31, P3 ;  /* 0x000000ffff307224 */ /* 0x000fe200018e061f */
[----:B------:R-:W-:Y:S01]  /*1ca00*/  IADD3 RZ, P3, PT, R9, R12, RZ ;  /* 0x0000000c09ff7210 */ /* 0x000fe20007f7e0ff */
[----:B------:R-:W-:Y:S01]  /*1ca10*/  IMAD.X R25, RZ, RZ, RZ, P5 ;  /* 0x000000ffff197224 */ /* 0x000fe200028e06ff */
[----:B------:R-:W4:Y:S01]  /*1ca20*/  LDC.64 R8, c[0x3][0x18] ;  /* 0x00c00600ff087b82 */ /* 0x000f220000000a00 */
[----:B------:R-:W-:Y:S01]  /*1ca30*/  IMAD.MOV.U32 R24, RZ, RZ, R13 ;  /* 0x000000ffff187224 */ /* 0x000fe200078e000d */
[----:B------:R-:W-:Y:S01]  /*1ca40*/  ISETP.LT.U32.OR.EX P1, PT, R51, R29, P1, P2 ;  /* 0x0000001d3300720c */ /* 0x000fe20000f21520 */
[----:B------:R-:W-:Y:S01]  /*1ca50*/  IMAD.WIDE.U32 R28, R11, R2, RZ ;  /* 0x000000020b1c7225 */ /* 0x000fe200078e00ff */
[----:B------:R-:W-:-:S02]  /*1ca60*/  IADD3 R50, P2, PT, R21, R26, RZ ;  /* 0x0000001a15327210 */ /* 0x000fc40007f5e0ff */
[----:B------:R-:W-:Y:S01]  /*1ca70*/  SEL R49, RZ, 0x1, !P1 ;  /* 0x00000001ff317807 */ /* 0x000fe20004800000 */
[----:B------:R-:W-:Y:S01]  /*1ca80*/  IMAD.WIDE.U32.X R24, R19, R7, R24, P3 ;  /* 0x0000000713187225 */ /* 0x000fe200018e0418 */
[----:B------:R-:W-:-:S03]  /*1ca90*/  ISETP.NE.U32.AND P1, PT, R50, RZ, PT ;  /* 0x000000ff3200720c */ /* 0x000fc60003f25070 */
[----:B------:R-:W-:Y:S02]  /*1caa0*/  IMAD.X R51, R48, 0x1, R51, P2 ;  /* 0x0000000130337824 */ /* 0x000fe400010e0633 */
[----:B------:R-:W-:-:S03]  /*1cab0*/  IMAD.WIDE.U32 R26, R20, R2, RZ ;  /* 0x00000002141a7225 */ /* 0x000fc600078e00ff */
[----:B------:R-:W-:Y:S01]  /*1cac0*/  ISETP.NE.AND.EX P1, PT, R51, RZ, PT, P1 ;  /* 0x000000ff3300720c */ /* 0x000fe20003f25310 */
[----:B------:R-:W-:Y:S01]  /*1cad0*/  IMAD.WIDE.U32 R30, P5, R20, R3, R28 ;  /* 0x00000003141e7225 */ /* 0x000fe200078a001c */
[----:B------:R-:W-:Y:S02]  /*1cae0*/  IADD3 R29, P6, PT, R49, R24, RZ ;  /* 0x00000018311d7210 */ /* 0x000fe40007fde0ff */
[----:B------:R-:W-:Y:S01]  /*1caf0*/  ISETP.NE.AND.EX P4, PT, R48, RZ, !P1, P4 ;  /* 0x000000ff3000720c */ /* 0x000fe20004f85340 */
[----:B------:R-:W-:Y:S01]  /*1cb00*/  IMAD.WIDE.U32 R12, R40, R40, R22 ;  /* 0x00000028280c7225 */ /* 0x000fe200078e0016 */
[----:B------:R-:W-:Y:S02]  /*1cb10*/  IADD3 RZ, P3, PT, R27, R30, RZ ;  /* 0x0000001e1bff7210 */ /* 0x000fe40007f7e0ff */
[----:B------:R-:W-:Y:S01]  /*1cb20*/  ISETP.NE.U32.AND P1, PT, R29, RZ, PT ;  /* 0x000000ff1d00720c */ /* 0x000fe20003f25070 */
[----:B------:R-:W-:Y:S01]  /*1cb30*/  IMAD.WIDE.U32 R26, R20, R2, R50 ;  /* 0x00000002141a7225 */ /* 0x000fe200078e0032 */
[----:B------:R-:W-:-:S03]  /*1cb40*/  ISETP.LT.U32.AND P2, PT, R12, R22, PT ;  /* 0x000000160c00720c */ /* 0x000fc60003f41070 */
[----:B------:R-:W-:Y:S01]  /*1cb50*/  IMAD.X R22, RZ, RZ, R25, P6 ;  /* 0x000000ffff167224 */ /* 0x000fe200030e0619 */
[----:B------:R-:W-:Y:S01]  /*1cb60*/  IADD3 R28, P6, PT, R29, R16, RZ ;  /* 0x000000101d1c7210 */ /* 0x000fe20007fde0ff */
[----:B------:R-:W-:-:S04]  /*1cb70*/  IMAD.WIDE.U32 R24, R41, R40, RZ ;  /* 0x0000002829187225 */ /* 0x000fc800078e00ff */
[----:B------:R-:W-:Y:S01]  /*1cb80*/  IMAD.X R49, RZ, RZ, RZ, P5 ;  /* 0x000000ffff317224 */ /* 0x000fe200028e06ff */
[----:B------:R-:W-:Y:S01]  /*1cb90*/  ISETP.LT.U32.AND P5, PT, R26, R50, PT ;  /* 0x000000321a00720c */ /* 0x000fe20003fa1070 */
[----:B------:R-:W-:Y:S02]  /*1cba0*/  IMAD.MOV.U32 R48, RZ, RZ, R31 ;  /* 0x000000ffff307224 */ /* 0x000fe400078e001f */
[----:B------:R-:W-:Y:S02]  /*1cbb0*/  IMAD.IADD R21, R30, 0x1, R27 ;  /* 0x000000011e157824 */ /* 0x000fe400078e021b */
[----:B------:R-:W-:-:S03]  /*1cbc0*/  IMAD.WIDE.U32.X R48, R11, R3, R48, P3 ;  /* 0x000000030b307225 */ /* 0x000fc600018e0430 */
[----:B------:R-:W-:Y:S01]  /*1cbd0*/  ISETP.LT.U32.OR.EX P5, PT, R21, R51, P4, P5 ;  /* 0x000000331500720c */ /* 0x000fe200027a1550 */
[----:B----4-:R-:W-:-:S03]  /*1cbe0*/  IMAD.WIDE.U32 R30, R19, R8, RZ ;  /* 0x00000008131e7225 */ /* 0x010fc600078e00ff */
[----:B------:R-:W-:Y:S01]  /*1cbf0*/  SEL R51, RZ, 0x1, !P5 ;  /* 0x00000001ff337807 */ /* 0x000fe20006800000 */
[----:B------:R-:W-:-:S04]  /*1cc00*/  IMAD.WIDE.U32 R24, P3, R40, R41, R24 ;  /* 0x0000002928187225 */ /* 0x000fc80007860018 */
[----:B------:R-:W-:Y:S01]  /*1cc10*/  IMAD.X R29, R22, 0x1, R17, P6 ;  /* 0x00000001161d7824 */ /* 0x000fe200030e0611 */
[----:B------:R-:W-:Y:S01]  /*1cc20*/  ISETP.NE.U32.AND P6, PT, R28, RZ, PT ;  /* 0x000000ff1c00720c */ /* 0x000fe20003fc5070 */
[----:B------:R-:W-:Y:S02]  /*1cc30*/  IMAD.IADD R13, R24, 0x1, R13 ;  /* 0x00000001180d7824 */ /* 0x000fe400078e020d */
[C---:B------:R-:W-:Y:S01]  /*1cc40*/  IMAD.WIDE.U32 R30, P4, R18.reuse, R9, R30 ;  /* 0x00000009121e7225 */ /* 0x040fe2000788001e */
[----:B------:R-:W-:Y:S02]  /*1cc50*/  ISETP.NE.AND.EX P5, PT, R29, RZ, PT, P6 ;  /* 0x000000ff1d00720c */ /* 0x000fe40003fa5360 */
[----:B------:R-:W-:Y:S01]  /*1cc60*/  ISETP.LT.U32.OR.EX P0, PT, R13, R23, P0, P2 ;  /* 0x000000170d00720c */ /* 0x000fe20000701520 */
[----:B------:R-:W-:Y:S01]  /*1cc70*/  IMAD.WIDE.U32 R16, R18, R8, RZ ;  /* 0x0000000812107225 */ /* 0x000fe200078e00ff */
[----:B------:R-:W-:Y:S02]  /*1cc80*/  IADD3 R51, P6, PT, R51, R48, RZ ;  /* 0x0000003033337210 */ /* 0x000fe40007fde0ff */
[----:B------:R-:W-:Y:S01]  /*1cc90*/  ISETP.NE.AND.EX P2, PT, R22, RZ, !P5, P1 ;  /* 0x000000ff1600720c */ /* 0x000fe20006f45310 */
[----:B------:R-:W-:Y:S01]  /*1cca0*/  IMAD.X R23, RZ, RZ, RZ, P4 ;  /* 0x000000ffff177224 */ /* 0x000fe200020e06ff */
[----:B------:R-:W-:Y:S01]  /*1ccb0*/  IADD3 RZ, P1, PT, R17, R30, RZ ;  /* 0x0000001e11ff7210 */ /* 0x000fe20007f3e0ff */
[----:B------:R-:W-:-:S02]  /*1ccc0*/  IMAD.MOV.U32 R22, RZ, RZ, R31 ;  /* 0x000000ffff167224 */ /* 0x000fc400078e001f */
[----:B------:R-:W-:Y:S02]  /*1ccd0*/  IMAD.X R27, RZ, RZ, R49, P6 ;  /* 0x000000ffff1b7224 */ /* 0x000fe400030e0631 */
[----:B------:R-:W-:-:S04]  /*1cce0*/  IMAD.WIDE.U32 R48, R18, R8, R28 ;  /* 0x0000000812307225 */ /* 0x000fc800078e001c */
[----:B------:R-:W-:Y:S01]  /*1ccf0*/  IMAD.WIDE.U32.X R18, R19, R9, R22, P1 ;  /* 0x0000000913127225 */ /* 0x000fe200008e0416 */
[C---:B------:R-:W-:Y:S02]  /*1cd00*/  IADD3 R50, P5, PT, R51.reuse, R48, RZ ;  /* 0x0000003033327210 */ /* 0x040fe40007fbe0ff */
[----:B------:R-:W-:Y:S01]  /*1cd10*/  ISETP.NE.U32.AND P1, PT, R51, RZ, PT ;  /* 0x000000ff3300720c */ /* 0x000fe20003f25070 */
[----:B------:R-:W-:Y:S01]  /*1cd20*/  IMAD R23, R21, 0x18f5a7c5, RZ ;  /* 0x18f5a7c515177824 */ /* 0x000fe200078e02ff */
[----:B------:R-:W-:Y:S01]  /*1cd30*/  ISETP.NE.U32.AND P4, PT, R50, RZ, PT ;  /* 0x000000ff3200720c */ /* 0x000fe20003f85070 */
[----:B------:R-:W-:Y:S02]  /*1cd40*/  IMAD.IADD R52, R30, 0x1, R49 ;  /* 0x000000011e347824 */ /* 0x000fe400078e0231 */
[----:B------:R-:W-:-:S04]  /*1cd50*/  IMAD.WIDE.U32 R16, R26, 0x18f5a7c5, RZ ;  /* 0x18f5a7c51a107825 */ /* 0x000fc800078e00ff */
[----:B------:R-:W-:Y:S02]  /*1cd60*/  IMAD R23, R26, 0x4b0d7b56, R23 ;  /* 0x4b0d7b561a177824 */ /* 0x000fe400078e0217 */
[----:B------:R-:W-:-:S04]  /*1cd70*/  IMAD.WIDE.U32 R30, R11, R6, RZ ;  /* 0x000000060b1e7225 */ /* 0x000fc800078e00ff */
[----:B------:R-:W-:Y:S01]  /*1cd80*/  IMAD.X R51, R27, 0x1, R52, P5 ;  /* 0x000000011b337824 */ /* 0x000fe200028e0634 */
[----:B------:R-:W-:Y:S01]  /*1cd90*/  ISETP.LT.U32.AND P5, PT, R48, R28, PT ;  /* 0x0000001c3000720c */ /* 0x000fe20003fa1070 */
[----:B------:R-:W-:Y:S02]  /*1cda0*/  IMAD.IADD R17, R17, 0x1, R23 ;  /* 0x0000000111117824 */ /* 0x000fe400078e0217 */
[----:B------:R-:W-:Y:S01]  /*1cdb0*/  IMAD.WIDE.U32 R22, R20, R6, R50 ;  /* 0x0000000614167225 */ /* 0x000fe200078e0032 */
[----:B------:R-:W-:Y:S02]  /*1cdc0*/  ISETP.NE.AND.EX P4, PT, R51, RZ, PT, P4 ;  /* 0x000000ff3300720c */ /* 0x000fe40003f85340 */
[----:B------:R-:W-:Y:S01]  /*1cdd0*/  ISETP.LT.U32.OR.EX P2, PT, R52, R29, P2, P5 ;  /* 0x0000001d3400720c */ /* 0x000fe20001741550 */
[----:B------:R-:W-:Y:S01]  /*1cde0*/  IMAD.WIDE.U32 R48, R17, R4, RZ ;  /* 0x0000000411307225 */ /* 0x000fe200078e00ff */
[----:B------:R-:W-:Y:S02]  /*1cdf0*/  ISETP.NE.AND.EX P1, PT, R27, RZ, !P4, P1 ;  /* 0x000000ff1b00720c */ /* 0x000fe40006725310 */
[----:B------:R-:W-:Y:S01]  /*1ce00*/  ISETP.LT.U32.AND P5, PT, R22, R50, PT ;  /* 0x000000321600720c */ /* 0x000fe20003fa1070 */
[----:B------:R-:W-:-:S04]  /*1ce10*/  IMAD.WIDE.U32 R30, P6, R20, R7, R30 ;  /* 0x00000007141e7225 */ /* 0x000fc800078c001e */
[----:B------:R-:W-:-:S04]  /*1ce20*/  IMAD.WIDE.U32 R28, R16, R4, RZ ;  /* 0x00000004101c7225 */ /* 0x000fc800078e00ff */
[----:B------:R-:W-:Y:S01]  /*1ce30*/  IMAD.IADD R23, R30, 0x1, R23 ;  /* 0x000000011e177824 */ /* 0x000fe200078e0217 */
[----:B------:R-:W-:Y:S01]  /*1ce40*/  LOP3.LUT R27, RZ, R28, RZ, 0x33, !PT ;  /* 0x0000001cff1b7212 */ /* 0x000fe200078e33ff */
[----:B------:R-:W-:-:S03]  /*1ce50*/  IMAD.WIDE.U32 R48, P4, R16, R5, R48 ;  /* 0x0000000510307225 */ /* 0x000fc60007880030 */
[----:B------:R-:W-:Y:S01]  /*1ce60*/  ISETP.LT.U32.OR.EX P1, PT, R23, R51, P1, P5 ;  /* 0x000000331700720c */ /* 0x000fe20000f21550 */
[----:B------:R-:W-:Y:S01]  /*1ce70*/  IMAD.X R51, RZ, RZ, RZ, P4 ;  /* 0x000000ffff337224 */ /* 0x000fe200020e06ff */
[----:B------:R-:W-:Y:S01]  /*1ce80*/  IADD3 R28, P5, PT, R29, R48, RZ ;  /* 0x000000301d1c7210 */ /* 0x000fe20007fbe0ff */
[----:B------:R-:W-:Y:S01]  /*1ce90*/  IMAD.MOV.U32 R50, RZ, RZ, R49 ;  /* 0x000000ffff327224 */ /* 0x000fe200078e0031 */
[----:B------:R-:W-:Y:S01]  /*1cea0*/  ISETP.GT.U32.AND P4, PT, R26, R27, PT ;  /* 0x0000001b1a00720c */ /* 0x000fe20003f84070 */
[----:B------:R-:W-:Y:S01]  /*1ceb0*/  IMAD.X R29, RZ, RZ, RZ, P6 ;  /* 0x000000ffff1d7224 */ /* 0x000fe200030e06ff */
[----:B------:R-:W-:Y:S01]  /*1cec0*/  LOP3.LUT R26, RZ, R28, RZ, 0x33, !PT ;  /* 0x0000001cff1a7212 */ /* 0x000fe200078e33ff */
[----:B------:R-:W-:-:S03]  /*1ced0*/  IMAD.WIDE.U32.X R50, R17, R5, R50, P5 ;  /* 0x0000000511327225 */ /* 0x000fc600028e0432 */
[----:B------:R-:W-:Y:S01]  /*1cee0*/  ISETP.GT.U32.AND.EX P4, PT, R21, R26, PT, P4 ;  /* 0x0000001a1500720c */ /* 0x000fe20003f84140 */
[----:B------:R-:W-:Y:S01]  /*1cef0*/  IMAD.WIDE.U32 R26, R20, R6, RZ ;  /* 0x00000006141a7225 */ /* 0x000fe200078e00ff */
[----:B------:R-:W-:Y:S02]  /*1cf00*/  SEL R21, RZ, 0x1, !P2 ;  /* 0x00000001ff157807 */ /* 0x000fe40005000000 */
[----:B------:R-:W-:Y:S01]  /*1cf10*/  SEL R55, RZ, 0x1, !P4 ;  /* 0x00000001ff377807 */ /* 0x000fe20006000000 */
[----:B------:R-:W-:Y:S01]  /*1cf20*/  IMAD.WIDE.U32 R48, R11, R8, RZ ;  /* 0x000000080b307225 */ /* 0x000fe200078e00ff */
[----:B------:R-:W-:Y:S02]  /*1cf30*/  IADD3 RZ, P4, PT, R27, R30, RZ ;  /* 0x0000001e1bff7210 */ /* 0x000fe40007f9e0ff */
[----:B------:R-:W-:Y:S01]  /*1cf40*/  IADD3 R55, P5, PT, R55, R50, RZ ;  /* 0x0000003237377210 */ /* 0x000fe20007fbe0ff */
[----:B------:R-:W-:Y:S01]  /*1cf50*/  IMAD.WIDE.U32 R26, R40, R40, RZ ;  /* 0x00000028281a7225 */ /* 0x000fe200078e00ff */
[----:B------:R-:W-:-:S03]  /*1cf60*/  IADD3 R21, P2, P6, R14, R18, R21 ;  /* 0x000000120e157210 */ /* 0x000fc60007e5e015 */
[----:B------:R-:W-:Y:S01]  /*1cf70*/  IMAD.MOV.U32 R28, RZ, RZ, R31 ;  /* 0x000000ffff1c7224 */ /* 0x000fe200078e001f */
[----:B------:R-:W-:Y:S01]  /*1cf80*/  IADD3.X R56, PT, PT, R15, R19, RZ, P2, P6 ;  /* 0x000000130f387210 */ /* 0x000fe200017ec4ff */
[----:B------:R-:W-:Y:S01]  /*1cf90*/  IMAD.X R50, RZ, RZ, R51, P5 ;  /* 0x000000ffff327224 */ /* 0x000fe200028e0633 */
[----:B------:R-:W-:Y:S01]  /*1cfa0*/  IADD3 RZ, P5, PT, R27, R24, RZ ;  /* 0x000000181bff7210 */ /* 0x000fe20007fbe0ff */
[----:B------:R-:W-:Y:S01]  /*1cfb0*/  IMAD.WIDE.U32 R18, P2, R20, R9, R48 ;  /* 0x0000000914127225 */ /* 0x000fe20007840030 */
[----:B------:R-:W-:-:S03]  /*1cfc0*/  SEL R51, RZ, 0x1, !P1 ;  /* 0x00000001ff337807 */ /* 0x000fc60004800000 */
[----:B------:R-:W-:Y:S01]  /*1cfd0*/  IMAD.WIDE.U32.X R26, R11, R7, R28, P4 ;  /* 0x000000070b1a7225 */ /* 0x000fe200020e041c */
[----:B------:R-:W-:-:S03]  /*1cfe0*/  IADD3 R52, P4, PT, R55, R22, RZ ;  /* 0x0000001637347210 */ /* 0x000fc60007f9e0ff */
[----:B------:R-:W-:Y:S01]  /*1cff0*/  IMAD.X R31, RZ, RZ, RZ, P2 ;  /* 0x000000ffff1f7224 */ /* 0x000fe200010e06ff */
[----:B------:R-:W-:Y:S01]  /*1d000*/  IADD3 R24, P2, PT, R51, R26, RZ ;  /* 0x0000001a33187210 */ /* 0x000fe20007f5e0ff */
[----:B------:R-:W-:Y:S01]  /*1d010*/  IMAD.WIDE.U32 R28, R20, R8, RZ ;  /* 0x00000008141c7225 */ /* 0x000fe200078e00ff */
[----:B------:R-:W-:-:S03]  /*1d020*/  ISETP.NE.U32.AND P1, PT, R52, RZ, PT ;  /* 0x000000ff3400720c */ /* 0x000fc60003f25070 */
[----:B------:R-:W-:Y:S01]  /*1d030*/  IMAD.X R53, R50, 0x1, R23, P4 ;  /* 0x0000000132357824 */ /* 0x000fe200020e0617 */
[----:B------:R-:W-:Y:S01]  /*1d040*/  IADD3 RZ, P6, PT, R29, R18, RZ ;  /* 0x000000121dff7210 */ /* 0x000fe20007fde0ff */
[----:B------:R-:W-:Y:S01]  /*1d050*/  IMAD.X R54, RZ, RZ, R27, P2 ;  /* 0x000000ffff367224 */ /* 0x000fe200010e061b */
[----:B------:R-:W-:Y:S01]  /*1d060*/  ISETP.NE.U32.AND P2, PT, R55, RZ, PT ;  /* 0x000000ff3700720c */ /* 0x000fe20003f45070 */
[----:B------:R-:W-:Y:S01]  /*1d070*/  IMAD.MOV.U32 R30, RZ, RZ, R19 ;  /* 0x000000ffff1e7224 */ /* 0x000fe200078e0013 */
[----:B------:R-:W-:Y:S01]  /*1d080*/  ISETP.NE.AND.EX P1, PT, R53, RZ, PT, P1 ;  /* 0x000000ff3500720c */ /* 0x000fe20003f25310 */
[----:B------:R-:W-:-:S03]  /*1d090*/  IMAD.WIDE.U32 R48, R17, R2, RZ ;  /* 0x0000000211307225 */ /* 0x000fc600078e00ff */
[----:B------:R-:W-:Y:S01]  /*1d0a0*/  ISETP.NE.AND.EX P2, PT, R50, RZ, !P1, P2 ;  /* 0x000000ff3200720c */ /* 0x000fe20004f45320 */
[----:B------:R-:W-:Y:S01]  /*1d0b0*/  IMAD.WIDE.U32.X R22, R11, R9, R30, P6 ;  /* 0x000000090b167225 */ /* 0x000fe200030e041e */
[----:B------:R-:W-:-:S03]  /*1d0c0*/  IADD3 R30, P1, PT, R24, R21, RZ ;  /* 0x00000015181e7210 */ /* 0x000fc60007f3e0ff */
[----:B------:R-:W-:-:S04]  /*1d0d0*/  IMAD.WIDE.U32 R48, P4, R16, R3, R48 ;  /* 0x0000000310307225 */ /* 0x000fc80007880030 */
[----:B------:R-:W-:-:S04]  /*1d0e0*/  IMAD.WIDE.U32 R26, R16, R2, R52 ;  /* 0x00000002101a7225 */ /* 0x000fc800078e0034 */
[----:B------:R-:W-:Y:S01]  /*1d0f0*/  IMAD.WIDE.U32 R28, R16, R2, RZ ;  /* 0x00000002101c7225 */ /* 0x000fe200078e00ff */
[----:B------:R-:W-:-:S03]  /*1d100*/  ISETP.LT.U32.AND P6, PT, R26, R52, PT ;  /* 0x000000341a00720c */ /* 0x000fc60003fc1070 */
[----:B------:R-:W-:Y:S01]  /*1d110*/  IMAD.X R31, R54, 0x1, R56, P1 ;  /* 0x00000001361f7824 */ /* 0x000fe200008e0638 */
[----:B------:R-:W-:Y:S01]  /*1d120*/  ISETP.NE.U32.AND P1, PT, R24, RZ, PT ;  /* 0x000000ff1800720c */ /* 0x000fe20003f25070 */
[----:B------:R-:W-:Y:S02]  /*1d130*/  IMAD.IADD R24, R48, 0x1, R27 ;  /* 0x0000000130187824 */ /* 0x000fe400078e021b */
[----:B------:R-:W-:Y:S01]  /*1d140*/  IMAD.X R51, RZ, RZ, RZ, P4 ;  /* 0x000000ffff337224 */ /* 0x000fe200020e06ff */
[----:B------:R-:W-:Y:S01]  /*1d150*/  IADD3 RZ, P4, PT, R29, R48, RZ ;  /* 0x000000301dff7210 */ /* 0x000fe20007f9e0ff */
[----:B------:R-:W-:Y:S01]  /*1d160*/  IMAD.MOV.U32 R50, RZ, RZ, R49 ;  /* 0x000000ffff327224 */ /* 0x000fe200078e0031 */
[----:B------:R-:W-:Y:S01]  /*1d170*/  ISETP.LT.U32.OR.EX P2, PT, R24, R53, P2, P6 ;  /* 0x000000351800720c */ /* 0x000fe20001741560 */
[----:B------:R-:W-:Y:S01]  /*1d180*/  IMAD.X R19, RZ, RZ, RZ, P3 ;  /* 0x000000ffff137224 */ /* 0x000fe200018e06ff */
[----:B------:R-:W-:Y:S01]  /*1d190*/  ISETP.NE.U32.AND P3, PT, R30, RZ, PT ;  /* 0x000000ff1e00720c */ /* 0x000fe20003f65070 */
[----:B------:R-:W-:Y:S01]  /*1d1a0*/  IMAD.WIDE.U32.X R48, R17, R3, R50, P4 ;  /* 0x0000000311307225 */ /* 0x000fe200020e0432 */
[----:B------:R-:W-:-:S02]  /*1d1b0*/  SEL R11, RZ, 0x1, !P2 ;  /* 0x00000001ff0b7807 */ /* 0x000fc40005000000 */
[----:B------:R-:W-:Y:S01]  /*1d1c0*/  ISETP.NE.AND.EX P6, PT, R31, RZ, PT, P3 ;  /* 0x000000ff1f00720c */ /* 0x000fe20003fc5330 */
[----:B------:R-:W-:Y:S01]  /*1d1d0*/  IMAD.WIDE.U32 R28, R20, R8, R30 ;  /* 0x00000008141c7225 */ /* 0x000fe200078e001e */
[----:B------:R-:W-:Y:S02]  /*1d1e0*/  IADD3 R11, P2, PT, R11, R48, RZ ;  /* 0x000000300b0b7210 */ /* 0x000fe40007f5e0ff */
[----:B------:R-:W-:Y:S01]  /*1d1f0*/  ISETP.NE.AND.EX P1, PT, R54, RZ, !P6, P1 ;  /* 0x000000ff3600720c */ /* 0x000fe20007725310 */
[----:B------:R-:W-:Y:S01]  /*1d200*/  IMAD.IADD R27, R18, 0x1, R29 ;  /* 0x00000001121b7824 */ /* 0x000fe200078e021d */
[----:B------:R-:W-:Y:S01]  /*1d210*/  ISETP.LT.U32.AND P4, PT, R28, R30, PT ;  /* 0x0000001e1c00720c */ /* 0x000fe20003f81070 */
[----:B------:R-:W-:Y:S01]  /*1d220*/  IMAD R29, R24, 0x18f5a7c5, RZ ;  /* 0x18f5a7c5181d7824 */ /* 0x000fe200078e02ff */
[----:B------:R-:W-:Y:S01]  /*1d230*/  ISETP.GE.U32.AND P3, PT, R21, R14, PT ;  /* 0x0000000e1500720c */ /* 0x000fe20003f66070 */
[----:B------:R-:W-:Y:S01]  /*1d240*/  IMAD.MOV.U32 R18, RZ, RZ, R25 ;  /* 0x000000ffff127224 */ /* 0x000fe200078e0019 */
[----:B------:R-:W-:Y:S01]  /*1d250*/  ISETP.LT.U32.OR.EX P1, PT, R27, R31, P1, P4 ;  /* 0x0000001f1b00720c */ /* 0x000fe20000f21540 */
[----:B------:R-:W-:Y:S01]  /*1d260*/  IMAD.X R25, RZ, RZ, R49, P2 ;  /* 0x000000ffff197224 */ /* 0x000fe200010e0631 */
[C---:B------:R-:W-:Y:S01]  /*1d270*/  IADD3 R48, P4, PT, R11.reuse, R28, RZ ;  /* 0x0000001c0b307210 */ /* 0x040fe20007f9e0ff */
[----:B------:R-:W-:Y:S01]  /*1d280*/  IMAD.WIDE.U32 R20, R26, 0x18f5a7c5, RZ ;  /* 0x18f5a7c51a147825 */ /* 0x000fe200078e00ff */
[----:B------:R-:W-:-:S02]  /*1d290*/  ISETP.NE.U32.AND P2, PT, R11, RZ, PT ;  /* 0x000000ff0b00720c */ /* 0x000fc40003f45070 */
[----:B------:R-:W-:Y:S01]  /*1d2a0*/  ISETP.GE.U32.AND.EX P3, PT, R56, R15, PT, P3 ;  /* 0x0000000f3800720c */ /* 0x000fe20003f66130 */
[----:B------:R-:W-:Y:S01]  /*1d2b0*/  IMAD R11, R26, 0x4b0d7b56, R29 ;  /* 0x4b0d7b561a0b7824 */ /* 0x000fe200078e021d */
[----:B------:R-:W-:Y:S01]  /*1d2c0*/  ISETP.NE.U32.AND P6, PT, R48, RZ, PT ;  /* 0x000000ff3000720c */ /* 0x000fe20003fc5070 */
[----:B------:R-:W-:Y:S01]  /*1d2d0*/  IMAD.X R49, R25, 0x1, R27, P4 ;  /* 0x0000000119317824 */ /* 0x000fe200020e061b */
[----:B------:R-:W-:Y:S01]  /*1d2e0*/  SEL R61, RZ, 0x1, P3 ;  /* 0x00000001ff3d7807 */ /* 0x000fe20001800000 */
[----:B------:R-:W-:Y:S01]  /*1d2f0*/  IMAD.IADD R11, R21, 0x1, R11 ;  /* 0x00000001150b7824 */ /* 0x000fe200078e020b */
[----:B------:R-:W-:Y:S01]  /*1d300*/  SEL R59, RZ, 0x1, !P1 ;  /* 0x00000001ff3b7807 */ /* 0x000fe20004800000 */
[----:B------:R-:W-:Y:S01]  /*1d310*/  IMAD.WIDE.U32 R14, R17, R6, RZ ;  /* 0x00000006110e7225 */ /* 0x000fe200078e00ff */
[----:B------:R-:W-:-:S03]  /*1d320*/  ISETP.NE.AND.EX P6, PT, R49, RZ, PT, P6 ;  /* 0x000000ff3100720c */ /* 0x000fc60003fc5360 */
[----:B------:R-:W-:Y:S01]  /*1d330*/  IMAD.WIDE.U32 R50, R11, R4, RZ ;  /* 0x000000040b327225 */ /* 0x000fe200078e00ff */
[----:B------:R-:W-:-:S03]  /*1d340*/  ISETP.NE.AND.EX P2, PT, R25, RZ, !P6, P2 ;  /* 0x000000ff1900720c */ /* 0x000fc60007745320 */
[----:B------:R-:W-:-:S04]  /*1d350*/  IMAD.WIDE.U32 R30, P3, R16, R7, R14 ;  /* 0x00000007101e7225 */ /* 0x000fc8000786000e */
[----:B------:R-:W-:-:S04]  /*1d360*/  IMAD.WIDE.U32 R28, R16, R6, RZ ;  /* 0x00000006101c7225 */ /* 0x000fc800078e00ff */
[----:B------:R-:W-:Y:S01]  /*1d370*/  IMAD.WIDE.U32 R14, R16, R6, R48 ;  /* 0x00000006100e7225 */ /* 0x000fe200078e0030 */
[----:B------:R-:W-:-:S03]  /*1d380*/  IADD3 RZ, P4, PT, R29, R30, RZ ;  /* 0x0000001e1dff7210 */ /* 0x000fc60007f9e0ff */
[----:B------:R-:W-:Y:S01]  /*1d390*/  IMAD.WIDE.U32 R52, R20, R4, RZ ;  /* 0x0000000414347225 */ /* 0x000fe200078e00ff */
[----:B------:R-:W-:-:S03]  /*1d3a0*/  ISETP.LT.U32.AND P1, PT, R14, R48, PT ;  /* 0x000000300e00720c */ /* 0x000fc60003f21070 */
[----:B------:R-:W-:-:S04]  /*1d3b0*/  IMAD.WIDE.U32 R54, P6, R20, R5, R50 ;  /* 0x0000000514367225 */ /* 0x000fc800078c0032 */
[----:B------:R-:W-:Y:S01]  /*1d3c0*/  IMAD.IADD R57, R30, 0x1, R15 ;  /* 0x000000011e397824 */ /* 0x000fe200078e020f */
[----:B------:R-:W-:Y:S01]  /*1d3d0*/  LOP3.LUT R15, RZ, R52, RZ, 0x33, !PT ;  /* 0x00000034ff0f7212 */ /* 0x000fe200078e33ff */
[----:B------:R-:W-:-:S03]  /*1d3e0*/  IMAD.WIDE.U32 R50, R17, R8, RZ ;  /* 0x0000000811327225 */ /* 0x000fc600078e00ff */
[----:B------:R-:W-:Y:S01]  /*1d3f0*/  ISETP.LT.U32.OR.EX P1, PT, R57, R49, P2, P1 ;  /* 0x000000313900720c */ /* 0x000fe20001721510 */
[----:B------:R-:W-:Y:S01]  /*1d400*/  IMAD.X R29, RZ, RZ, RZ, P3 ;  /* 0x000000ffff1d7224 */ /* 0x000fe200018e06ff */
[----:B------:R-:W-:Y:S01]  /*1d410*/  IADD3 R52, P3, PT, R53, R54, RZ ;  /* 0x0000003635347210 */ /* 0x000fe20007f7e0ff */
[----:B------:R-:W-:Y:S01]  /*1d420*/  IMAD.X R49, RZ, RZ, RZ, P6 ;  /* 0x000000ffff317224 */ /* 0x000fe200030e06ff */
[----:B------:R-:W-:Y:S01]  /*1d430*/  ISETP.GT.U32.AND P2, PT, R26, R15, PT ;  /* 0x0000000f1a00720c */ /* 0x000fe20003f44070 */
[----:B------:R-:W-:Y:S01]  /*1d440*/  IMAD.WIDE.U32 R26, P6, R16, R9, R50 ;  /* 0x00000009101a7225 */ /* 0x000fe200078c0032 */
[----:B------:R-:W-:-:S03]  /*1d450*/  LOP3.LUT R15, RZ, R52, RZ, 0x33, !PT ;  /* 0x00000034ff0f7212 */ /* 0x000fc600078e33ff */
[----:B------:R-:W-:Y:S01]  /*1d460*/  IMAD.MOV.U32 R48, RZ, RZ, R55 ;  /* 0x000000ffff307224 */ /* 0x000fe200078e0037 */
[----:B------:R-:W-:Y:S01]  /*1d470*/  ISETP.GT.U32.AND.EX P2, PT, R24, R15, PT, P2 ;  /* 0x0000000f1800720c */ /* 0x000fe20003f44120 */
[----:B------:R-:W-:Y:S01]  /*1d480*/  IMAD.X R25, RZ, RZ, RZ, P6 ;  /* 0x000000ffff197224 */ /* 0x000fe200030e06ff */
[----:B------:R-:W-:Y:S01]  /*1d490*/  IADD3 R53, P6, PT, R61, R10, RZ ;  /* 0x0000000a3d357210 */ /* 0x000fe20007fde0ff */
[----:B------:R-:W-:Y:S01]  /*1d4a0*/  IMAD.MOV.U32 R28, RZ, RZ, R31 ;  /* 0x000000ffff1c7224 */ /* 0x000fe200078e001f */
[----:B------:R-:W-:Y:S01]  /*1d4b0*/  SEL R21, RZ, 0x1, !P2 ;  /* 0x00000001ff157807 */ /* 0x000fe20005000000 */
[----:B------:R-:W-:-:S04]  /*1d4c0*/  IMAD.WIDE.U32.X R48, R11, R5, R48, P3 ;  /* 0x000000050b307225 */ /* 0x000fc800018e0430 */
[----:B------:R-:W-:Y:S01]  /*1d4d0*/  IMAD.WIDE.U32.X R28, R17, R7, R28, P4 ;  /* 0x00000007111c7225 */ /* 0x000fe200020e041c */
[----:B------:R-:W-:-:S03]  /*1d4e0*/  IADD3 R52, P2, P4, R53, R22, R59 ;  /* 0x0000001635347210 */ /* 0x000fc60007c5e03b */
[----:B------:R-:W-:Y:S01]  /*1d4f0*/  IMAD.X R55, RZ, RZ, R0, P6 ;  /* 0x000000ffff377224 */ /* 0x000fe200030e0600 */
[----:B------:R-:W-:Y:S01]  /*1d500*/  IADD3 R21, P6, PT, R21, R48, RZ ;  /* 0x0000003015157210 */ /* 0x000fe20007fde0ff */
[----:B------:R-:W-:-:S03]  /*1d510*/  IMAD.WIDE.U32 R30, R16, R8, RZ ;  /* 0x00000008101e7225 */ /* 0x000fc600078e00ff */
[----:B------:R-:W-:Y:S01]  /*1d520*/  IADD3.X R54, PT, PT, R55, R23, RZ, P2, P4 ;  /* 0x0000001737367210 */ /* 0x000fe200017e84ff */
[----:B------:R-:W-:Y:S01]  /*1d530*/  IMAD.MOV.U32 R24, RZ, RZ, R27 ;  /* 0x000000ffff187224 */ /* 0x000fe200078e001b */
[----:B------:R-:W-:Y:S01]  /*1d540*/  IADD3 RZ, P3, PT, R31, R26, RZ ;  /* 0x0000001a1fff7210 */ /* 0x000fe20007f7e0ff */
[----:B------:R-:W-:Y:S01]  /*1d550*/  IMAD.X R48, RZ, RZ, R49, P6 ;  /* 0x000000ffff307224 */ /* 0x000fe200030e0631 */
[----:B------:R-:W-:Y:S01]  /*1d560*/  IADD3 R50, P2, PT, R21, R14, RZ ;  /* 0x0000000e15327210 */ /* 0x000fe20007f5e0ff */
[----:B------:R-:W-:-:S03]  /*1d570*/  IMAD.WIDE.U32 R14, R11, R2, RZ ;  /* 0x000000020b0e7225 */ /* 0x000fc600078e00ff */
[----:B------:R-:W-:Y:S01]  /*1d580*/  ISETP.NE.U32.AND P4, PT, R50, RZ, PT ;  /* 0x000000ff3200720c */ /* 0x000fe20003f85070 */
[----:B------:R-:W-:Y:S01]  /*1d590*/  IMAD.WIDE.U32.X R24, R17, R9, R24, P3 ;  /* 0x0000000911187225 */ /* 0x000fe200018e0418 */
[----:B------:R-:W-:Y:S02]  /*1d5a0*/  SEL R17, RZ, 0x1, !P1 ;  /* 0x00000001ff117807 */ /* 0x000fe40004800000 */
[----:B------:R-:W-:Y:S01]  /*1d5b0*/  ISETP.NE.U32.AND P3, PT, R21, RZ, PT ;  /* 0x000000ff1500720c */ /* 0x000fe20003f65070 */
[----:B------:R-:W-:Y:S01]  /*1d5c0*/  IMAD.X R51, R48, 0x1, R57, P2 ;  /* 0x0000000130337824 */ /* 0x000fe200010e0639 */
[----:B------:R-:W-:Y:S01]  /*1d5d0*/  IADD3 R17, P1, PT, R17, R28, RZ ;  /* 0x0000001c11117210 */ /* 0x000fe20007f3e0ff */
[----:B------:R-:W-:-:S03]  /*1d5e0*/  IMAD.WIDE.U32 R30, P2, R20, R3, R14 ;  /* 0x00000003141e7225 */ /* 0x000fc6000784000e */
[----:B------:R-:W-:Y:S01]  /*1d5f0*/  ISETP.NE.AND.EX P4, PT, R51, RZ, PT, P4 ;  /* 0x000000ff3300720c */ /* 0x000fe20003f85340 */
[----:B------:R-:W-:-:S03]  /*1d600*/  IMAD.WIDE.U32 R14, R20, R2, R50 ;  /* 0x00000002140e7225 */ /* 0x000fc600078e0032 */
[----:B------:R-:W-:Y:S01]  /*1d610*/  ISETP.NE.AND.EX P3, PT, R48, RZ, !P4, P3 ;  /* 0x000000ff3000720c */ /* 0x000fe20006765330 */
[----:B------:R-:W-:Y:S01]  /*1d620*/  IMAD.WIDE.U32 R22, R20, R2, RZ ;  /* 0x0000000214167225 */ /* 0x000fe200078e00ff */
[----:B------:R-:W-:-:S03]  /*1d630*/  ISETP.LT.U32.AND P4, PT, R14, R50, PT ;  /* 0x000000320e00720c */ /* 0x000fc60003f81070 */
[----:B------:R-:W-:Y:S01]  /*1d640*/  IMAD.IADD R22, R30, 0x1, R15 ;  /* 0x000000011e167824 */ /* 0x000fe200078e020f */
[----:B------:R-:W-:Y:S01]  /*1d650*/  IADD3 RZ, P6, PT, R23, R30, RZ ;  /* 0x0000001e17ff7210 */ /* 0x000fe20007fde0ff */
[----:B------:R-:W-:Y:S01]  /*1d660*/  IMAD.X R27, RZ, RZ, R29, P1 ;  /* 0x000000ffff1b7224 */ /* 0x000fe200008e061d */
[C---:B------:R-:W-:Y:S01]  /*1d670*/  IADD3 R28, P1, PT, R17.reuse, R52, RZ ;  /* 0x00000034111c7210 */ /* 0x040fe20007f3e0ff */
[----:B------:R-:W-:Y:S01]  /*1d680*/  IMAD.X R49, RZ, RZ, RZ, P2 ;  /* 0x000000ffff317224 */ /* 0x000fe200010e06ff */
[----:B------:R-:W-:Y:S01]  /*1d690*/  ISETP.LT.U32.OR.EX P3, PT, R22, R51, P3, P4 ;  /* 0x000000331600720c */ /* 0x000fe20001f61540 */
[----:B------:R-:W-:Y:S01]  /*1d6a0*/  IMAD.MOV.U32 R48, RZ, RZ, R31 ;  /* 0x000000ffff307224 */ /* 0x000fe200078e001f */
[----:B------:R-:W-:Y:S01]  /*1d6b0*/  ISETP.NE.U32.AND P2, PT, R17, RZ, PT ;  /* 0x000000ff1100720c */ /* 0x000fe20003f45070 */
[----:B------:R-:W-:Y:S01]  /*1d6c0*/  IMAD.X R29, R27, 0x1, R54, P1 ;  /* 0x000000011b1d7824 */ /* 0x000fe200008e0636 */
[----:B------:R-:W-:Y:S01]  /*1d6d0*/  SEL R21, RZ, 0x1, !P3 ;  /* 0x00000001ff157807 */ /* 0x000fe20005800000 */
[----:B------:R-:W-:Y:S01]  /*1d6e0*/  IMAD.WIDE.U32.X R30, R11, R3, R48, P6 ;  /* 0x000000030b1e7225 */ /* 0x000fe200030e0430 */
[----:B------:R-:W-:-:S02]  /*1d6f0*/  ISETP.NE.U32.AND P6, PT, R28, RZ, PT ;  /* 0x000000ff1c00720c */ /* 0x000fc40003fc5070 */
[----:B------:R-:W-:Y:S01]  /*1d700*/  ISETP.GE.U32.AND P1, PT, R53, R10, PT ;  /* 0x0000000a3500720c */ /* 0x000fe20003f26070 */
[----:B------:R-:W-:Y:S01]  /*1d710*/  IMAD.WIDE.U32 R16, R16, R8, R28 ;  /* 0x0000000810107225 */ /* 0x000fe200078e001c */
[----:B------:R-:W-:Y:S02]  /*1d720*/  ISETP.NE.AND.EX P6, PT, R29, RZ, PT, P6 ;  /* 0x000000ff1d00720c */ /* 0x000fe40003fc5360 */
[----:B------:R-:W-:Y:S01]  /*1d730*/  IADD3 R21, P4, PT, R21, R30, RZ ;  /* 0x0000001e15157210 */ /* 0x000fe20007f9e0ff */
[----:B------:R-:W-:Y:S01]  /*1d740*/  IMAD.IADD R23, R26, 0x1, R17 ;  /* 0x000000011a177824 */ /* 0x000fe200078e0211 */
[----:B------:R-:W-:Y:S01]  /*1d750*/  ISETP.NE.AND.EX P2, PT, R27, RZ, !P6, P2 ;  /* 0x000000ff1b00720c */ /* 0x000fe20007745320 */
[----:B------:R-:W-:Y:S01]  /*1d760*/  IMAD.WIDE.U32 R26, R11, R6, RZ ;  /* 0x000000060b1a7225 */ /* 0x000fe200078e00ff */
[----:B------:R-:W-:Y:S02]  /*1d770*/  ISETP.GE.U32.AND.EX P1, PT, R55, R0, PT, P1 ;  /* 0x000000003700720c */ /* 0x000fe40003f26110 */
[----:B------:R-:W-:Y:S01]  /*1d780*/  IADD3 R50, P6, PT, R21, R16, RZ ;  /* 0x0000001015327210 */ /* 0x000fe20007fde0ff */
[----:B------:R-:W-:Y:S01]  /*1d790*/  IMAD.X R0, RZ, RZ, R31, P4 ;  /* 0x000000ffff007224 */ /* 0x000fe200020e061f */
[----:B------:R-:W-:Y:S01]  /*1d7a0*/  ISETP.GE.U32.AND P3, PT, R52, R53, PT ;  /* 0x000000353400720c */ /* 0x000fe20003f66070 */
[----:B------:R-:W-:Y:S01]  /*1d7b0*/  IMAD.WIDE.U32 R52, R20, R8, RZ ;  /* 0x0000000814347225 */ /* 0x000fe200078e00ff */
[----:B------:R-:W-:-:S02]  /*1d7c0*/  ISETP.NE.U32.AND P4, PT, R50, RZ, PT ;  /* 0x000000ff3200720c */ /* 0x000fc40003f85070 */
[----:B------:R-:W-:Y:S01]  /*1d7d0*/  ISETP.GE.U32.AND.EX P3, PT, R54, R55, PT, P3 ;  /* 0x000000373600720c */ /* 0x000fe20003f66130 */
[----:B------:R-:W-:Y:S01]  /*1d7e0*/  IMAD.X R51, R0, 0x1, R23, P6 ;  /* 0x0000000100337824 */ /* 0x000fe200030e0617 */
[----:B------:R-:W-:Y:S01]  /*1d7f0*/  ISETP.LT.U32.AND P6, PT, R16, R28, PT ;  /* 0x0000001c1000720c */ /* 0x000fe20003fc1070 */
[----:B------:R-:W-:Y:S01]  /*1d800*/  IMAD.WIDE.U32 R16, R11, R8, RZ ;  /* 0x000000080b107225 */ /* 0x000fe200078e00ff */
[----:B------:R-:W-:Y:S02]  /*1d810*/  SEL R55, RZ, 0x1, P1 ;  /* 0x00000001ff377807 */ /* 0x000fe40000800000 */
[----:B------:R-:W-:Y:S01]  /*1d820*/  ISETP.LT.U32.OR.EX P2, PT, R23, R29, P2, P6 ;  /* 0x0000001d1700720c */ /* 0x000fe20001741560 */
[C---:B------:R-:W-:Y:S01]  /*1d830*/  IMAD.WIDE.U32 R30, P6, R20.reuse, R7, R26 ;  /* 0x00000007141e7225 */ /* 0x040fe200078c001a */
[----:B------:R-:W-:Y:S02]  /*1d840*/  ISETP.NE.U32.AND P1, PT, R21, RZ, PT ;  /* 0x000000ff1500720c */ /* 0x000fe40003f25070 */
[----:B------:R-:W-:Y:S01]  /*1d850*/  ISETP.NE.AND.EX P4, PT, R51, RZ, PT, P4 ;  /* 0x000000ff3300720c */ /* 0x000fe20003f85340 */
[----:B------:R-:W-:Y:S01]  /*1d860*/  IMAD.WIDE.U32 R28, R20, R6, RZ ;  /* 0x00000006141c7225 */ /* 0x000fe200078e00ff */
[----:B------:R-:W-:-:S02]  /*1d870*/  SEL R21, RZ, 0x1, P3 ;  /* 0x00000001ff157807 */ /* 0x000fc40001800000 */
[----:B------:R-:W-:Y:S01]  /*1d880*/  ISETP.NE.AND.EX P1, PT, R0, RZ, !P4, P1 ;  /* 0x000000ff0000720c */ /* 0x000fe20006725310 */
[----:B------:R-:W-:Y:S01]  /*1d890*/  IMAD.X R49, RZ, RZ, RZ, P6 ;  /* 0x000000ffff317224 */ /* 0x000fe200030e06ff */
[----:B------:R-:W-:Y:S01]  /*1d8a0*/  IADD3 RZ, P6, PT, R29, R30, RZ ;  /* 0x0000001e1dff7210 */ /* 0x000fe20007fde0ff */
[----:B------:R-:W-:Y:S01]  /*1d8b0*/  IMAD.WIDE.U32 R26, P4, R20, R9, R16 ;  /* 0x00000009141a7225 */ /* 0x000fe20007880010 */
[----:B------:R-:W-:-:S03]  /*1d8c0*/  SEL R23, RZ, 0x1, !P2 ;  /* 0x00000001ff177807 */ /* 0x000fc60005000000 */
[----:B------:R-:W-:Y:S01]  /*1d8d0*/  IMAD.WIDE.U32 R16, R20, R6, R50 ;  /* 0x0000000614107225 */ /* 0x000fe200078e0032 */
[----:B------:R-:W-:-:S03]  /*1d8e0*/  IADD3 RZ, P3, PT, R53, R26, RZ ;  /* 0x0000001a35ff7210 */ /* 0x000fc60007f7e0ff */
[----:B------:R-:W-:Y:S02]  /*1d8f0*/  IMAD.MOV.U32 R48, RZ, RZ, R31 ;  /* 0x000000ffff307224 */ /* 0x000fe400078e001f */
[----:B------:R-:W-:Y:S02]  /*1d900*/  IMAD.IADD R0, R30, 0x1, R17 ;  /* 0x000000011e007824 */ /* 0x000fe400078e0211 */
[----:B------:R-:W-:Y:S01]  /*1d910*/  IMAD.WIDE.U32.X R28, R11, R7, R48, P6 ;  /* 0x000000070b1c7225 */ /* 0x000fe200030e0430 */
[----:B------:R-:W-:-:S03]  /*1d920*/  ISETP.LT.U32.AND P6, PT, R16, R50, PT ;  /* 0x000000321000720c */ /* 0x000fc60003fc1070 */
[----:B------:R-:W-:Y:S01]  /*1d930*/  IMAD.X R53, RZ, RZ, RZ, P4 ;  /* 0x000000ffff357224 */ /* 0x000fe200020e06ff */
[----:B------:R-:W-:Y:S01]  /*1d940*/  IADD3 R48, P4, PT, R55, R12, RZ ;  /* 0x0000000c37307210 */ /* 0x000fe20007f9e0ff */
[----:B------:R-:W-:Y:S01]  /*1d950*/  IMAD.MOV.U32 R52, RZ, RZ, R27 ;  /* 0x000000ffff347224 */ /* 0x000fe200078e001b */
[----:B------:R-:W-:Y:S01]  /*1d960*/  ISETP.LT.U32.OR.EX P1, PT, R0, R51, P1, P6 ;  /* 0x000000330000720c */ /* 0x000fe20000f21560 */
[----:B------:R-:W-:-:S04]  /*1d970*/  IMAD.WIDE.U32.X R18, R41, R41, R18, P5 ;  /* 0x0000002929127225 */ /* 0x000fc800028e0412 */
[----:B------:R-:W-:Y:S01]  /*1d980*/  IMAD.WIDE.U32.X R10, R11, R9, R52, P3 ;  /* 0x000000090b0a7225 */ /* 0x000fe200018e0434 */
[----:B------:R-:W-:Y:S02]  /*1d990*/  IADD3 R27, P3, PT, R21, R48, RZ ;  /* 0x00000030151b7210 */ /* 0x000fe40007f7e0ff */
[----:B------:R-:W-:Y:S01]  /*1d9a0*/  SEL R21, RZ, 0x1, !P1 ;  /* 0x00000001ff157807 */ /* 0x000fe20004800000 */
[----:B------:R-:W-:Y:S01]  /*1d9b0*/  IMAD.X R31, RZ, RZ, R13, P4 ;  /* 0x000000ffff1f7224 */ /* 0x000fe200020e060d */
[----:B------:R-:W-:Y:S01]  /*1d9c0*/  ISETP.GE.U32.AND P1, PT, R48, R12, PT ;  /* 0x0000000c3000720c */ /* 0x000fe20003f26070 */
[----:B0-----:R-:W-:Y:S01]  /*1d9d0*/  IMAD.U32 R64, RZ, RZ, UR6 ;  /* 0x00000006ff407e24 */ /* 0x001fe2000f8e00ff */
[----:B------:R-:W-:Y:S01]  /*1d9e0*/  IADD3 R21, P6, PT, R21, R28, RZ ;  /* 0x0000001c15157210 */ /* 0x000fe20007fde0ff */
[----:B------:R-:W-:Y:S01]  /*1d9f0*/  IMAD.X R30, RZ, RZ, R31, P3 ;  /* 0x000000ffff1e7224 */ /* 0x000fe200018e061f */
[----:B------:R-:W-:Y:S01]  /*1da00*/  IADD3 R24, P3, P4, R27, R24, R23 ;  /* 0x000000181b187210 */ /* 0x000fe20007c7e017 */
[----:B------:R-:W-:Y:S01]  /*1da10*/  IMAD.U32 R63, RZ, RZ, UR7 ;  /* 0x00000007ff3f7e24 */ /* 0x000fe2000f8e00ff */
[----:B------:R-:W-:Y:S01]  /*1da20*/  ISETP.GE.U32.AND.EX P1, PT, R31, R13, PT, P1 ;  /* 0x0000000d1f00720c */ /* 0x000fe20003f26110 */
[----:B------:R-:W-:Y:S01]  /*1da30*/  IMAD.X R28, RZ, RZ, R29, P6 ;  /* 0x000000ffff1c7224 */ /* 0x000fe200030e061d */
[----:B------:R-:W-:Y:S01]  /*1da40*/  IADD3.X R25, PT, PT, R30, R25, RZ, P3, P4 ;  /* 0x000000191e197210 */ /* 0x000fe20001fe84ff */
[----:B-1----:R-:W-:Y:S01]  /*1da50*/  IMAD.U32 R62, RZ, RZ, UR8 ;  /* 0x00000008ff3e7e24 */ /* 0x002fe2000f8e00ff */
[C---:B------:R-:W-:Y:S01]  /*1da60*/  IADD3 R12, P6, PT, R21.reuse, R24, RZ ;  /* 0x00000018150c7210 */ /* 0x040fe20007fde0ff */
[----:B------:R-:W-:Y:S01]  /*1da70*/  IMAD.U32 R49, RZ, RZ, UR9 ;  /* 0x00000009ff317e24 */ /* 0x000fe2000f8e00ff */
[----:B------:R-:W-:Y:S01]  /*1da80*/  ISETP.NE.U32.AND P3, PT, R21, RZ, PT ;  /* 0x000000ff1500720c */ /* 0x000fe20003f65070 */
[----:B---3--:R-:W-:Y:S01]  /*1da90*/  IMAD.U32 R29, RZ, RZ, UR13 ;  /* 0x0000000dff1d7e24 */ /* 0x008fe2000f8e00ff */
[----:B------:R-:W-:Y:S01]  /*1daa0*/  ISETP.NE.U32.AND P5, PT, R12, RZ, PT ;  /* 0x000000ff0c00720c */ /* 0x000fe20003fa5070 */
[----:B------:R-:W-:Y:S01]  /*1dab0*/  IMAD.X R13, R28, 0x1, R25, P6 ;  /* 0x000000011c0d7824 */ /* 0x000fe200030e0619 */
[----:B------:R-:W-:Y:S01]  /*1dac0*/  ISETP.GE.U32.AND P2, PT, R27, R48, PT ;  /* 0x000000301b00720c */ /* 0x000fe20003f46070 */
[----:B--2---:R-:W-:Y:S01]  /*1dad0*/  IMAD.U32 R48, RZ, RZ, UR10 ;  /* 0x0000000aff307e24 */ /* 0x004fe2000f8e00ff */
[----:B------:R-:W-:Y:S01]  /*1dae0*/  ISETP.GE.U32.AND P4, PT, R24, R27, PT ;  /* 0x0000001b1800720c */ /* 0x000fe20003f86070 */
[----:B------:R-:W-:Y:S01]  /*1daf0*/  IMAD.WIDE.U32 R20, R20, R8, R12 ;  /* 0x0000000814147225 */ /* 0x000fe200078e000c */
[----:B------:R-:W-:-:S02]  /*1db00*/  ISETP.NE.AND.EX P5, PT, R13, RZ, PT, P5 ;  /* 0x000000ff0d00720c */ /* 0x000fc40003fa5350 */
[----:B------:R-:W-:Y:S01]  /*1db10*/  SEL R24, RZ, 0x1, !P0 ;  /* 0x00000001ff187807 */ /* 0x000fe20004000000 */
[----:B------:R-:W-:Y:S01]  /*1db20*/  IMAD.IADD R26, R26, 0x1, R21 ;  /* 0x000000011a1a7824 */ /* 0x000fe200078e0215 */
[----:B------:R-:W-:Y:S02]  /*1db30*/  SEL R23, RZ, 0x1, P1 ;  /* 0x00000001ff177807 */ /* 0x000fe40000800000 */
[----:B------:R-:W-:Y:S02]  /*1db40*/  ISETP.NE.AND.EX P3, PT, R28, RZ, !P5, P3 ;  /* 0x000000ff1c00720c */ /* 0x000fe40006f65330 */
[----:B------:R-:W-:Y:S01]  /*1db50*/  ISETP.GE.U32.AND.EX P2, PT, R30, R31, PT, P2 ;  /* 0x0000001f1e00720c */ /* 0x000fe20003f46120 */
[----:B------:R-:W-:Y:S01]  /*1db60*/  IMAD.U32 R31, RZ, RZ, UR11 ;  /* 0x0000000bff1f7e24 */ /* 0x000fe2000f8e00ff */
[----:B------:R-:W-:Y:S01]  /*1db70*/  ISETP.GE.U32.AND.EX P4, PT, R25, R30, PT, P4 ;  /* 0x0000001e1900720c */ /* 0x000fe20003f86140 */
[----:B------:R-:W-:Y:S01]  /*1db80*/  IMAD.U32 R30, RZ, RZ, UR12 ;  /* 0x0000000cff1e7e24 */ /* 0x000fe2000f8e00ff */
[----:B------:R-:W-:-:S02]  /*1db90*/  ISETP.LT.U32.AND P5, PT, R20, R12, PT ;  /* 0x0000000c1400720c */ /* 0x000fc40003fa1070 */
[----:B------:R-:W-:Y:S02]  /*1dba0*/  IADD3 R18, P0, P1, R23, R18, R24 ;  /* 0x0000001217127210 */ /* 0x000fe4000791e018 */
        /* <DEDUP_REMOVED lines=50> */
.L_x_87:
[----:B------:R-:W-:Y:S05]  /*1ded0*/  BSYNC.RELIABLE B4 ;  /* 0x0000000000047941 */ /* 0x000fea0003800100 */
.L_x_86:
[CC--:B------:R-:W-:Y:S02]  /*1dee0*/  ISETP.GE.U32.AND P0, PT, R14.reuse, R4.reuse, PT ;  /* 0x000000040e00720c */ /* 0x0c0fe40003f06070 */
[----:B------:R-:W-:Y:S02]  /*1def0*/  IADD3 R24, P3, PT, R14, -R4, RZ ;  /* 0x800000040e187210 */ /* 0x000fe40007f7e0ff */
[----:B------:R-:W-:-:S03]  /*1df00*/  ISETP.GE.U32.AND.EX P0, PT, R22, R5, PT, P0 ;  /* 0x000000051600720c */ /* 0x000fc60003f06100 */
[----:B------:R-:W-:Y:S01]  /*1df10*/  IMAD.MOV.U32 R18, RZ, RZ, R24 ;  /* 0x000000ffff127224 */ /* 0x000fe200078e0018 */
        /* <DEDUP_REMOVED lines=11> */
[----:B------:R-:W-:Y:S01]  /*1dfd0*/  ISETP.GE.U32.AND.EX P1, PT, R26, R23, PT, P1 ;  /* 0x000000171a00720c */ /* 0x000fe20003f26110 */
[----:B------:R-:W-:-:S03]  /*1dfe0*/  IMAD.MOV.U32 R19, RZ, RZ, R20 ;  /* 0x000000ffff137224 */ /* 0x000fc600078e0014 */
[----:B------:R-:W-:-:S04]  /*1dff0*/  SEL R11, RZ, 0x1, P1 ;  /* 0x00000001ff0b7807 */ /* 0x000fc80000800000 */
[----:B------:R-:W-:-:S04]  /*1e000*/  IADD3 R11, P4, PT, R11, R8, RZ ;  /* 0x000000080b0b7210 */ /* 0x000fc80007f9e0ff */
[CC--:B------:R-:W-:Y:S01]  /*1e010*/  ISETP.GE.U32.AND P1, PT, R28.reuse, R11.reuse, PT ;  /* 0x0000000b1c00720c */ /* 0x0c0fe20003f26070 */
[----:B------:R-:W-:Y:S01]  /*1e020*/  IMAD.X R12, RZ, RZ, R9, P4 ;  /* 0x000000ffff0c7224 */ /* 0x000fe200020e0609 */
[----:B------:R-:W-:Y:S02]  /*1e030*/  IADD3 R51, P4, PT, -R51, R16, RZ ;  /* 0x0000001033337210 */ /* 0x000fe40007f9e1ff */
[----:B------:R-:W-:Y:S01]  /*1e040*/  IADD3 R28, P5, PT, R28, -R11, RZ ;  /* 0x8000000b1c1c7210 */ /* 0x000fe20007fbe0ff */
        /* <DEDUP_REMOVED lines=79> */
.L_x_89:
        /* <DEDUP_REMOVED lines=11> */
.L_x_88:
[----:B------:R-:W-:Y:S05]  /*1e5f0*/  BSYNC.RECONVERGENT B3 ;  /* 0x0000000000037941 */ /* 0x000fea0003800200 */
.L_x_85:
[----:B------:R-:W-:Y:S01]  /*1e600*/  SHF.L.W.U32.HI R51, R19, 0x1, R12 ;  /* 0x0000000113337819 */ /* 0x000fe20000010e0c */
[----:B------:R-:W-:Y:S01]  /*1e610*/  IMAD.SHL.U32 R0, R10, 0x2, RZ ;  /* 0x000000020a007824 */ /* 0x000fe200078e00ff */
[----:B------:R-:W-:Y:S01]  /*1e620*/  SHF.L.W.U32.HI R20, R12, 0x1, R13 ;  /* 0x000000010c147819 */ /* 0x000fe20000010e0d */
[----:B------:R-:W-:Y:S01]  /*1e630*/  BSSY.RECONVERGENT B3, `(.L_x_90) ;  /* 0x0000058000037945 */ /* 0x000fe20003800200 */
[----:B------:R-:W-:-:S03]  /*1e640*/  ISETP.NE.U32.AND P1, PT, R51, R12, PT ;  /* 0x0000000c3300720c */ /* 0x000fc60003f25070 */
[----:B------:R-:W-:Y:S01]  /*1e650*/  BSSY.RELIABLE B4, `(.L_x_91) ;  /* 0x0000040000047945 */ /* 0x000fe20003800100 */
[----:B------:R-:W-:Y:S01]  /*1e660*/  ISETP.GE.U32.AND P0, PT, R51, R12, PT ;  /* 0x0000000c3300720c */ /* 0x000fe20003f06070 */
[----:B------:R-:W-:Y:S01]  /*1e670*/  IMAD.SHL.U32 R25, R18, 0x2, RZ ;  /* 0x0000000212197824 */ /* 0x000fe200078e00ff */
[----:B------:R-:W-:Y:S02]  /*1e680*/  SHF.R.U32.HI R15, RZ, 0x1f, R19 ;  /* 0x0000001fff0f7819 */ /* 0x000fe40000011613 */
[CC--:B------:R-:W-:Y:S02]  /*1e690*/  ISETP.NE.AND.EX P1, PT, R20.reuse, R13.reuse, PT, P1 ;  /* 0x0000000d1400720c */ /* 0x0c0fe40003f25310 */
[----:B------:R-:W-:Y:S02]  /*1e6a0*/  ISETP.GE.U32.AND.EX P0, PT, R20, R13, PT, P0 ;  /* 0x0000000d1400720c */ /* 0x000fe40003f06100 */
[----:B------:R-:W-:Y:S02]  /*1e6b0*/  SEL R15, R15, RZ, !P1 ;  /* 0x000000ff0f0f7207 */ /* 0x000fe40004800000 */
[----:B------:R-:W-:-:S02]  /*1e6c0*/  SEL R14, RZ, 0x1, P0 ;  /* 0x00000001ff0e7807 */ /* 0x000fc40000000000 */
[----:B------:R-:W-:Y:S02]  /*1e6d0*/  SHF.L.U64.HI R26, R10, 0x1, R11 ;  /* 0x000000010a1a7819 */ /* 0x000fe4000001020b */
[----:B------:R-:W-:Y:S02]  /*1e6e0*/  LOP3.LUT R15, R15, R14, RZ, 0xfc, !PT ;  /* 0x0000000e0f0f7212 */ /* 0x000fe400078efcff */
[----:B------:R-:W-:Y:S02]  /*1e6f0*/  SHF.L.U64.HI R24, R18, 0x1, R19 ;  /* 0x0000000112187819 */ /* 0x000fe40000010213 */
[----:B------:R-:W-:-:S04]  /*1e700*/  LOP3.LUT R21, R15, R0, RZ, 0xfc, !PT ;  /* 0x000000000f157212 */ /* 0x000fc800078efcff */
[CC--:B------:R-:W-:Y:S02]  /*1e710*/  ISETP.NE.U32.AND P1, PT, R21.reuse, R10.reuse, PT ;  /* 0x0000000a1500720c */ /* 0x0c0fe40003f25070 */
[----:B------:R-:W-:Y:S02]  /*1e720*/  ISETP.GE.U32.AND P0, PT, R21, R10, PT ;  /* 0x0000000a1500720c */ /* 0x000fe40003f06070 */
[CC--:B------:R-:W-:Y:S02]  /*1e730*/  ISETP.NE.AND.EX P1, PT, R26.reuse, R11.reuse, PT, P1 ;  /* 0x0000000b1a00720c */ /* 0x0c0fe40003f25310 */
[----:B------:R-:W-:Y:S02]  /*1e740*/  ISETP.GE.U32.AND.EX P0, PT, R26, R11, PT, P0 ;  /* 0x0000000b1a00720c */ /* 0x000fe40003f06100 */
[----:B------:R-:W-:Y:S02]  /*1e750*/  SEL R15, R15, RZ, !P1 ;  /* 0x000000ff0f0f7207 */ /* 0x000fe40004800000 */
[----:B------:R-:W-:-:S04]  /*1e760*/  SEL R0, RZ, 0x1, P0 ;  /* 0x00000001ff007807 */ /* 0x000fc80000000000 */
[----:B------:R-:W-:-:S04]  /*1e770*/  LOP3.LUT R15, R15, R0, RZ, 0xfc, !PT ;  /* 0x000000000f0f7212 */ /* 0x000fc800078efcff */
[----:B------:R-:W-:-:S04]  /*1e780*/  LEA R23, P0, R28, R15, 0x1 ;  /* 0x0000000f1c177211 */ /* 0x000fc800078008ff */
[CC--:B------:R-:W-:Y:S02]  /*1e790*/  ISETP.NE.U32.AND P1, PT, R23.reuse, R28.reuse, PT ;  /* 0x0000001c1700720c */ /* 0x0c0fe40003f25070 */
[----:B------:R-:W-:Y:S02]  /*1e7a0*/  LEA.HI.X R22, R28, RZ, R27, 0x1, P0 ;  /* 0x000000ff1c167211 */ /* 0x000fe400000f0c1b */
[----:B------:R-:W-:Y:S02]  /*1e7b0*/  ISETP.GE.U32.AND P0, PT, R23, R28, PT ;  /* 0x0000001c1700720c */ /* 0x000fe40003f06070 */
[CC--:B------:R-:W-:Y:S02]  /*1e7c0*/  ISETP.NE.AND.EX P1, PT, R22.reuse, R27.reuse, PT, P1 ;  /* 0x0000001b1600720c */ /* 0x0c0fe40003f25310 */
[----:B------:R-:W-:Y:S02]  /*1e7d0*/  ISETP.GE.U32.AND.EX P0, PT, R22, R27, PT, P0 ;  /* 0x0000001b1600720c */ /* 0x000fe40003f06100 */
[----:B------:R-:W-:-:S02]  /*1e7e0*/  SEL R0, R15, RZ, !P1 ;  /* 0x000000ff0f007207 */ /* 0x000fc40004800000 */
        /* <DEDUP_REMOVED lines=38> */
.L_x_92:
[----:B------:R-:W-:Y:S05]  /*1ea50*/  BSYNC.RELIABLE B4 ;  /* 0x0000000000047941 */ /* 0x000fea0003800100 */
.L_x_91:
        /* <DEDUP_REMOVED lines=15> */
[----:B------:R-:W-:Y:S01]  /*1eb50*/  IMAD.X R14, R26, 0x1, ~R14, P2 ;  /* 0x000000011a0e7824 */ /* 0x000fe200010e0e0e */
[----:B------:R-:W-:-:S04]  /*1eb60*/  SEL R15, RZ, 0x1, P0 ;  /* 0x00000001ff0f7807 */ /* 0x000fc80000000000 */
[----:B------:R-:W-:Y:S02]  /*1eb70*/  IADD3 R23, P3, P4, R23, -R8, -R15 ;  /* 0x8000000817177210 */ /* 0x000fe40007c7e80f */
[----:B------:R-:W-:Y:S02]  /*1eb80*/  IADD3 R15, P0, PT, R25, -R4, RZ ;  /* 0x80000004190f7210 */ /* 0x000fe40007f1e0ff */
[----:B------:R-:W-:-:S03]  /*1eb90*/  IADD3.X R22, PT, PT, R22, -0x1, ~R9, P3, P4 ;  /* 0xffffffff16167810 */ /* 0x000fc60001fe8c09 */
[----:B------:R-:W-:-:S08]  /*1eba0*/  IMAD.X R0, R24, 0x1, ~R5, P0 ;  /* 0x0000000118007824 */ /* 0x000fd000000e0e05 */
.L_x_93:
[----:B------:R-:W-:Y:S05]  /*1ebb0*/  BSYNC.RECONVERGENT B3 ;  /* 0x0000000000037941 */ /* 0x000fea0003800200 */
.L_x_90:
[-C--:B------:R-:W-:Y:S01]  /*1ebc0*/  IADD3 R17, P1, PT, R18, R15.reuse, RZ ;  /* 0x0000000f12117210 */ /* 0x080fe20007f3e0ff */
[----:B------:R-:W-:Y:S04]  /*1ebd0*/  BSSY.RECONVERGENT B3, `(.L_x_94) ;  /* 0x0000061000037945 */ /* 0x000fe80003800200 */
[----:B------:R-:W-:Y:S01]  /*1ebe0*/  BSSY.RELIABLE B4, `(.L_x_95) ;  /* 0x000004a000047945 */ /* 0x000fe20003800100 */
[----:B------:R-:W-:Y:S01]  /*1ebf0*/  ISETP.GE.U32.AND P0, PT, R17, R15, PT ;  /* 0x0000000f1100720c */ /* 0x000fe20003f06070 */
[----:B------:R-:W-:-:S05]  /*1ec00*/  IMAD.X R18, R19, 0x1, R0, P1 ;  /* 0x0000000113127824 */ /* 0x000fca00008e0600 */
[----:B------:R-:W-:-:S04]  /*1ec10*/  ISETP.GE.U32.AND.EX P0, PT, R18, R0, PT, P0 ;  /* 0x000000001200720c */ /* 0x000fc80003f06100 */
[----:B------:R-:W-:-:S04]  /*1ec20*/  SEL R15, RZ, 0x1, P0 ;  /* 0x00000001ff0f7807 */ /* 0x000fc80000000000 */
[----:B------:R-:W-:-:S04]  /*1ec30*/  IADD3 R19, P0, P1, R12, R16, R15 ;  /* 0x000000100c137210 */ /* 0x000fc8000791e00f */
[----:B------:R-:W-:Y:S02]  /*1ec40*/  IADD3.X R12, PT, PT, R13, R20, RZ, P0, P1 ;  /* 0x000000140d0c7210 */ /* 0x000fe400007e24ff */
[CC--:B------:R-:W-:Y:S02]  /*1ec50*/  ISETP.NE.U32.AND P1, PT, R19.reuse, R16.reuse, PT ;  /* 0x000000101300720c */ /* 0x0c0fe40003f25070 */
[----:B------:R-:W-:Y:S02]  /*1ec60*/  ISETP.GE.U32.AND P0, PT, R19, R16, PT ;  /* 0x000000101300720c */ /* 0x000fe40003f06070 */
[CC--:B------:R-:W-:Y:S02]  /*1ec70*/  ISETP.NE.AND.EX P1, PT, R12.reuse, R20.reuse, PT, P1 ;  /* 0x000000140c00720c */ /* 0x0c0fe40003f25310 */
[----:B------:R-:W-:Y:S02]  /*1ec80*/  ISETP.GE.U32.AND.EX P0, PT, R12, R20, PT, P0 ;  /* 0x000000140c00720c */ /* 0x000fe40003f06100 */
[----:B------:R-:W-:-:S02]  /*1ec90*/  SEL R13, R15, RZ, !P1 ;  /* 0x000000ff0f0d7207 */ /* 0x000fc40004800000 */
[----:B------:R-:W-:-:S04]  /*1eca0*/  SEL R0, RZ, 0x1, P0 ;  /* 0x00000001ff007807 */ /* 0x000fc80000000000 */
[----:B------:R-:W-:-:S04]  /*1ecb0*/  LOP3.LUT R13, R13, R0, RZ, 0xfc, !PT ;  /* 0x000000000d0d7212 */ /* 0x000fc800078efcff */
[----:B------:R-:W-:-:S04]  /*1ecc0*/  IADD3 R15, P0, P1, R10, R21, R13 ;  /* 0x000000150a0f7210 */ /* 0x000fc8000791e00d */
[-C--:B------:R-:W-:Y:S02]  /*1ecd0*/  IADD3.X R10, PT, PT, R11, R14.reuse, RZ, P0, P1 ;  /* 0x0000000e0b0a7210 */ /* 0x080fe400007e24ff */
        /* <DEDUP_REMOVED lines=58> */
.L_x_96:
[----:B------:R-:W-:Y:S05]  /*1f080*/  BSYNC.RELIABLE B4 ;  /* 0x0000000000047941 */ /* 0x000fea0003800100 */
.L_x_95:
        /* <DEDUP_REMOVED lines=15> */
[----:B------:R-:W-:Y:S01]  /*1f180*/  IMAD.X R25, R10, 0x1, ~R25, P2 ;  /* 0x000000010a197824 */ /* 0x000fe200010e0e19 */
[----:B------:R-:W-:-:S02]  /*1f190*/  SEL R11, RZ, 0x1, P0 ;  /* 0x00000001ff0b7807 */ /* 0x000fc40000000000 */
[----:B------:R-:W-:Y:S02]  /*1f1a0*/  IADD3 R22, P0, PT, R17, -R4, RZ ;  /* 0x8000000411167210 */ /* 0x000fe40007f1e0ff */
[----:B------:R-:W-:-:S03]  /*1f1b0*/  IADD3 R28, P3, P4, R28, -R8, -R11 ;  /* 0x800000081c1c7210 */ /* 0x000fc60007c7e80b */
[----:B------:R-:W-:Y:S01]  /*1f1c0*/  IMAD.X R21, R18, 0x1, ~R5, P0 ;  /* 0x0000000112157824 */ /* 0x000fe200000e0e05 */
[----:B------:R-:W-:-:S09]  /*1f1d0*/  IADD3.X R27, PT, PT, R27, -0x1, ~R9, P3, P4 ;  /* 0xffffffff1b1b7810 */ /* 0x000fd20001fe8c09 */
.L_x_97:
[----:B------:R-:W-:Y:S05]  /*1f1e0*/  BSYNC.RECONVERGENT B3 ;  /* 0x0000000000037941 */ /* 0x000fea0003800200 */
.L_x_94:
        /* <DEDUP_REMOVED lines=25> */
[-C--:B------:R-:W-:Y:S02]  /*1f380*/  ISETP.NE.U32.AND P1, PT, R20, R32.reuse, PT ;  /* 0x000000201400720c */ /* 0x080fe40003f25070 */
        /* <DEDUP_REMOVED lines=11> */
[----:B------:R-:W-:-:S04]  /*1f440*/  ISETP.GE.U32.AND P0, PT, R20, R8, PT ;  /* 0x000000081400720c */ /* 0x000fc80003f06070 */
[----:B------:R-:W-:-:S13]  /*1f450*/  ISETP.GE.U32.AND.EX P0, PT, R19, R9, PT, P0 ;  /* 0x000000091300720c */ /* 0x000fda0003f06100 */
[----:B------:R-:W-:Y:S05]  /*1f460*/  @!P0 BREAK.RELIABLE B4 ;  /* 0x0000000000048942 */ /* 0x000fea0003800100 */
[----:B------:R-:W-:Y:S05]  /*1f470*/  @!P0 BRA `(.L_x_101) ;  /* 0x0000000000988947 */ /* 0x000fea0003800000 */
[----:B------:R-:W-:-:S04]  /*1f480*/  ISETP.GT.U32.AND P0, PT, R18, R6, PT ;  /* 0x000000061200720c */ /* 0x000fc80003f04070 */
[----:B------:R-:W-:-:S13]  /*1f490*/  ISETP.GT.U32.AND.EX P0, PT, R17, R7, PT, P0 ;  /* 0x000000071100720c */ /* 0x000fda0003f04100 */
        /* <DEDUP_REMOVED lines=8> */
[----:B------:R-:W-:Y:S02]  /*1f520*/  ISETP.GE.U32.AND P0, PT, R14, R4, PT ;  /* 0x000000040e00720c */ /* 0x000fe40003f06070 */
[----:B------:R-:W-:Y:S02]  /*1f530*/  ISETP.LT.U32.AND P1, PT, R16, R2, PT ;  /* 0x000000021000720c */ /* 0x000fe40003f21070 */
[----:B------:R-:W-:-:S04]  /*1f540*/  ISETP.GE.U32.AND.EX P0, PT, R13, R5, PT, P0 ;  /* 0x000000050d00720c */ /* 0x000fc80003f06100 */
[----:B------:R-:W-:-:S13]  /*1f550*/  ISETP.LT.U32.OR.EX P0, PT, R15, R3, !P0, P1 ;  /* 0x000000030f00720c */ /* 0x000fda0004701510 */
[----:B------:R-:W-:Y:S05]  /*1f560*/  @P0 BREAK.RELIABLE B4 ;  /* 0x0000000000040942 */ /* 0x000fea0003800100 */
[----:B------:R-:W-:Y:S05]  /*1f570*/  @P0 BRA `(.L_x_101) ;  /* 0x0000000000580947 */ /* 0x000fea0003800000 */
.L_x_100:
[----:B------:R-:W-:Y:S05]  /*1f580*/  BSYNC.RELIABLE B4 ;  /* 0x0000000000047941 */ /* 0x000fea0003800100 */
.L_x_99:
[----:B------:R-:W-:-:S04]  /*1f590*/  ISETP.GE.U32.AND P0, PT, R14, R4, PT ;  /* 0x000000040e00720c */ /* 0x000fc80003f06070 */
[----:B------:R-:W-:-:S04]  /*1f5a0*/  ISETP.GE.U32.AND.EX P0, PT, R13, R5, PT, P0 ;  /* 0x000000050d00720c */ /* 0x000fc80003f06100 */
        /* <DEDUP_REMOVED lines=10> */
[----:B------:R-:W-:Y:S02]  /*1f650*/  ISETP.GE.U32.AND P0, PT, R18, R6, PT ;  /* 0x000000061200720c */ /* 0x000fe40003f06070 */
[----:B------:R-:W-:Y:S02]  /*1f660*/  IADD3 R18, P2, PT, -R6, R18, RZ ;  /* 0x0000001206127210 */ /* 0x000fe40007f5e1ff */
[----:B------:R-:W-:-:S03]  /*1f670*/  ISETP.GE.U32.AND.EX P0, PT, R17, R7, PT, P0 ;  /* 0x000000071100720c */ /* 0x000fc60003f06100 */
[----:B------:R-:W-:Y:S01]  /*1f680*/  IMAD.X R17, R17, 0x1, ~R7, P2 ;  /* 0x0000000111117824 */ /* 0x000fe200010e0e07 */
[----:B------:R-:W-:Y:S02]  /*1f690*/  SEL R3, RZ, 0x1, P0 ;  /* 0x00000001ff037807 */ /* 0x000fe40000000000 */
[----:B------:R-:W-:Y:S02]  /*1f6a0*/  IADD3 R14, P0, PT, R14, -R4, RZ ;  /* 0x800000040e0e7210 */ /* 0x000fe40007f1e0ff */
[----:B------:R-:W-:-:S03]  /*1f6b0*/  IADD3 R20, P3, P4, R20, -R8, -R3 ;  /* 0x8000000814147210 */ /* 0x000fc60007c7e803 */
[----:B------:R-:W-:Y:S01]  /*1f6c0*/  IMAD.X R13, R13, 0x1, ~R5, P0 ;  /* 0x000000010d0d7824 */ /* 0x000fe200000e0e05 */
[----:B------:R-:W-:-:S09]  /*1f6d0*/  IADD3.X R19, PT, PT, R19, -0x1, ~R9, P3, P4 ;  /* 0xffffffff13137810 */ /* 0x000fd20001fe8c09 */
.L_x_101:
[----:B------:R-:W-:Y:S05]  /*1f6e0*/  BSYNC.RECONVERGENT B3 ;  /* 0x0000000000037941 */ /* 0x000fea0003800200 */
.L_x_98:
[----:B------:R-:W-:Y:S01]  /*1f6f0*/  BSSY.RECONVERGENT B3, `(.L_x_102) ;  /* 0x0000e8e000037945 */ /* 0x000fe20003800200 */
[----:B------:R-:W-:Y:S01]  /*1f700*/  IMAD.MOV.U32 R12, RZ, RZ, 0x1 ;  /* 0x00000001ff0c7424 */ /* 0x000fe200078e00ff */
[----:B------:R-:W-:Y:S02]  /*1f710*/  CS2R R10, SRZ ;  /* 0x00000000000a7805 */ /* 0x000fe4000001ff00 */
[----:B------:R-:W-:Y:S02]  /*1f720*/  CS2R R8, SRZ ;  /* 0x0000000000087805 */ /* 0x000fe4000001ff00 */
[----:B------:R-:W-:Y:S02]  /*1f730*/  CS2R R6, SRZ ;  /* 0x0000000000067805 */ /* 0x000fe4000001ff00 */
[----:B------:R-:W-:Y:S02]  /*1f740*/  CS2R R4, SRZ ;  /* 0x0000000000047805 */ /* 0x000fe4000001ff00 */
[----:B------:R-:W-:Y:S01]  /*1f750*/  CS2R R2, SRZ ;  /* 0x0000000000027805 */ /* 0x000fe2000001ff00 */
[----:B------:R-:W-:Y:S01]  /*1f760*/  IMAD.MOV.U32 R0, RZ, RZ, RZ ;  /* 0x000000ffff007224 */ /* 0x000fe200078e00ff */
[----:B------:R-:W-:Y:S01]  /*1f770*/  CS2R R58, SRZ ;  /* 0x00000000003a7805 */ /* 0x000fe2000001ff00 */
[----:B------:R-:W-:-:S02]  /*1f780*/  IMAD.MOV.U32 R65, RZ, RZ, RZ ;  /* 0x000000ffff417224 */ /* 0x000fc400078e00ff */
[----:B------:R-:W-:-:S07]  /*1f790*/  IMAD.MOV.U32 R68, RZ, RZ, RZ ;  /* 0x000000ffff447224 */ /* 0x000fce00078e00ff */
.L_x_141:
        /* <DEDUP_REMOVED lines=17> */
.L_x_104:
[----:B------:R-:W-:Y:S05]  /*1f8b0*/  BSYNC.RELIABLE B4 ;  /* 0x0000000000047941 */ /* 0x000fea0003800100 */
.L_x_103:
        /* <DEDUP_REMOVED lines=24> */
[----:B------:R-:W-:-:S04]  /*1fa40*/  IMAD.WIDE.U32 R66, P0, R6, UR9, R66 ;  /* 0x0000000906427c25 */ /* 0x000fc8000f800042 */
[----:B------:R-:W-:-:S04]  /*1fa50*/  IMAD.WIDE.U32 R50, R6, UR8, R72 ;  /* 0x0000000806327c25 */ /* 0x000fc8000f8e0048 */
[----:B------:R-:W-:-:S04]  /*1fa60*/  IMAD.WIDE.U32 R70, R6, UR8, RZ ;  /* 0x0000000806467c25 */ /* 0x000fc8000f8e00ff */
[----:B------:R-:W-:Y:S01]  /*1fa70*/  IMAD.IADD R61, R66, 0x1, R51 ;  /* 0x00000001423d7824 */ /* 0x000fe200078e0233 */
[----:B------:R-:W-:Y:S01]  /*1fa80*/  IADD3 RZ, P2, PT, R71, R66, RZ ;  /* 0x0000004247ff7210 */ /* 0x000fe20007f5e0ff */
[----:B------:R-:W-:-:S04]  /*1fa90*/  IMAD.WIDE.U32 R54, R11, UR10, RZ ;  /* 0x0000000a0b367c25 */ /* 0x000fc8000f8e00ff */
[----:B------:R-:W-:Y:S01]  /*1faa0*/  IMAD.X R57, RZ, RZ, RZ, P0 ;  /* 0x000000ffff397224 */ /* 0x000fe200000e06ff */
[----:B------:R-:W-:Y:S01]  /*1fab0*/  ISETP.GE.U32.AND P0, PT, R50, R72, PT ;  /* 0x000000483200720c */ /* 0x000fe20003f06070 */
[----:B------:R-:W-:Y:S02]  /*1fac0*/  IMAD.MOV.U32 R60, RZ, RZ, R50 ;  /* 0x000000ffff3c7224 */ /* 0x000fe400078e0032 */
[----:B------:R-:W-:Y:S01]  /*1fad0*/  IMAD.MOV.U32 R56, RZ, RZ, R67 ;  /* 0x000000ffff387224 */ /* 0x000fe200078e0043 */
[----:B------:R-:W-:Y:S01]  /*1fae0*/  ISETP.GE.U32.AND.EX P0, PT, R61, R73, PT, P0 ;  /* 0x000000493d00720c */ /* 0x000fe20003f06100 */
[----:B------:R-:W-:-:S03]  /*1faf0*/  IMAD.WIDE.U32 R78, R12, UR10, R60 ;  /* 0x0000000a0c4e7c25 */ /* 0x000fc6000f8e003c */
[----:B------:R-:W-:Y:S01]  /*1fb00*/  SEL R71, RZ, 0x1, P0 ;  /* 0x00000001ff477807 */ /* 0x000fe20000000000 */
[----:B------:R-:W-:Y:S01]  /*1fb10*/  IMAD.WIDE.U32 R54, P3, R12, UR11, R54 ;  /* 0x0000000b0c367c25 */ /* 0x000fe2000f860036 */
[----:B------:R-:W-:-:S03]  /*1fb20*/  ISETP.GE.U32.AND P1, PT, R78, R50, PT ;  /* 0x000000324e00720c */ /* 0x000fc60003f26070 */
[----:B------:R-:W-:-:S04]  /*1fb30*/  IMAD.WIDE.U32 R66, R12, UR10, RZ ;  /* 0x0000000a0c427c25 */ /* 0x000fc8000f8e00ff */
[----:B------:R-:W-:-:S04]  /*1fb40*/  IMAD.WIDE.U32.X R56, R5, UR9, R56, P2 ;  /* 0x0000000905387c25 */ /* 0x000fc800090e0438 */
[----:B------:R-:W-:Y:S01]  /*1fb50*/  IMAD.IADD R72, R54, 0x1, R79 ;  /* 0x0000000136487824 */ /* 0x000fe200078e024f */
[----:B------:R-:W-:Y:S01]  /*1fb60*/  IADD3 R70, P2, PT, R71, R56, RZ ;  /* 0x0000003847467210 */ /* 0x000fe20007f5e0ff */
[----:B------:R-:W-:Y:S01]  /*1fb70*/  IMAD.X R51, RZ, RZ, RZ, P3 ;  /* 0x000000ffff337224 */ /* 0x000fe200018e06ff */
[----:B------:R-:W-:Y:S01]  /*1fb80*/  IADD3 RZ, P3, PT, R67, R54, RZ ;  /* 0x0000003643ff7210 */ /* 0x000fe20007f7e0ff */
[----:B------:R-:W-:Y:S01]  /*1fb90*/  IMAD.MOV.U32 R50, RZ, RZ, R55 ;  /* 0x000000ffff327224 */ /* 0x000fe200078e0037 */
[----:B------:R-:W-:Y:S01]  /*1fba0*/  ISETP.GE.U32.AND.EX P0, PT, R72, R61, PT, P1 ;  /* 0x0000003d4800720c */ /* 0x000fe20003f06110 */
[----:B------:R-:W-:-:S03]  /*1fbb0*/  IMAD.WIDE.U32 R74, R7, UR8, RZ ;  /* 0x00000008074a7c25 */ /* 0x000fc6000f8e00ff */
[----:B------:R-:W-:Y:S01]  /*1fbc0*/  SEL R53, RZ, 0x1, P0 ;  /* 0x00000001ff357807 */ /* 0x000fe20000000000 */
[----:B------:R-:W-:Y:S02]  /*1fbd0*/  IMAD.X R71, RZ, RZ, R57, P2 ;  /* 0x000000ffff477224 */ /* 0x000fe400010e0639 */
[----:B------:R-:W-:-:S04]  /*1fbe0*/  IMAD.WIDE.U32.X R50, R11, UR11, R50, P3 ;  /* 0x0000000b0b327c25 */ /* 0x000fc800098e0432 */
[----:B------:R-:W-:Y:S01]  /*1fbf0*/  IMAD.WIDE.U32 R56, R8, UR8, RZ ;  /* 0x0000000808387c25 */ /* 0x000fe2000f8e00ff */
[----:B------:R-:W-:-:S03]  /*1fc00*/  IADD3 R53, P0, PT, R53, R50, RZ ;  /* 0x0000003235357210 */ /* 0x000fc60007f1e0ff */
[----:B------:R-:W-:-:S04]  /*1fc10*/  IMAD.WIDE.U32 R74, P2, R8, UR9, R74 ;  /* 0x00000009084a7c25 */ /* 0x000fc8000f84004a */
[----:B------:R-:W-:Y:S01]  /*1fc20*/  IMAD.WIDE.U32 R54, R8, UR8, R70 ;  /* 0x0000000808367c25 */ /* 0x000fe2000f8e0046 */
[----:B------:R-:W-:-:S03]  /*1fc30*/  IADD3 RZ, P3, PT, R57, R74, RZ ;  /* 0x0000004a39ff7210 */ /* 0x000fc60007f7e0ff */
[----:B------:R-:W-:Y:S01]  /*1fc40*/  IMAD.X R73, RZ, RZ, R51, P0 ;  /* 0x000000ffff497224 */ /* 0x000fe200000e0633 */
[----:B------:R-:W-:Y:S01]  /*1fc50*/  IADD3 R50, P4, PT, R53, R54, RZ ;  /* 0x0000003635327210 */ /* 0x000fe20007f9e0ff */
[----:B------:R-:W-:Y:S01]  /*1fc60*/  IMAD.IADD R74, R74, 0x1, R55 ;  /* 0x000000014a4a7824 */ /* 0x000fe200078e0237 */
[----:B------:R-:W-:Y:S01]  /*1fc70*/  ISETP.GE.U32.AND P1, PT, R54, R70, PT ;  /* 0x000000463600720c */ /* 0x000fe20003f26070 */
[----:B------:R-:W-:Y:S01]  /*1fc80*/  IMAD.WIDE.U32 R66, R5, UR10, RZ ;  /* 0x0000000a05427c25 */ /* 0x000fe2000f8e00ff */
[----:B------:R-:W-:Y:S02]  /*1fc90*/  ISETP.NE.U32.AND P5, PT, R50, RZ, PT ;  /* 0x000000ff3200720c */ /* 0x000fe40003fa5070 */
[----:B------:R-:W-:Y:S01]  /*1fca0*/  ISETP.GE.U32.AND.EX P1, PT, R74, R71, PT, P1 ;  /* 0x000000474a00720c */ /* 0x000fe20003f26110 */
[----:B------:R-:W-:Y:S01]  /*1fcb0*/  IMAD.X R51, R73, 0x1, R74, P4 ;  /* 0x0000000149337824 */ /* 0x000fe200020e064a */
[----:B------:R-:W-:Y:S01]  /*1fcc0*/  ISETP.NE.U32.AND P0, PT, R53, RZ, PT ;  /* 0x000000ff3500720c */ /* 0x000fe20003f05070 */
[----:B------:R-:W-:Y:S01]  /*1fcd0*/  IMAD.X R61, RZ, RZ, RZ, P2 ;  /* 0x000000ffff3d7224 */ /* 0x000fe200010e06ff */
[----:B------:R-:W-:Y:S01]  /*1fce0*/  SEL R71, RZ, 0x1, P1 ;  /* 0x00000001ff477807 */ /* 0x000fe20000800000 */
[----:B------:R-:W-:Y:S01]  /*1fcf0*/  IMAD.MOV.U32 R60, RZ, RZ, R75 ;  /* 0x000000ffff3c7224 */ /* 0x000fe200078e004b */
[----:B------:R-:W-:Y:S01]  /*1fd00*/  ISETP.NE.AND.EX P5, PT, R51, RZ, PT, P5 ;  /* 0x000000ff3300720c */ /* 0x000fe20003fa5350 */
[----:B------:R-:W-:-:S03]  /*1fd10*/  IMAD.WIDE.U32 R66, P4, R6, UR11, R66 ;  /* 0x0000000b06427c25 */ /* 0x000fc6000f880042 */
[----:B------:R-:W-:Y:S01]  /*1fd20*/  ISETP.NE.AND.EX P0, PT, R73, RZ, !P5, P0 ;  /* 0x000000ff4900720c */ /* 0x000fe20006f05300 */
[----:B------:R-:W-:-:S04]  /*1fd30*/  IMAD.WIDE.U32 R54, R6, UR10, R50 ;  /* 0x0000000a06367c25 */ /* 0x000fc8000f8e0032 */
[----:B------:R-:W-:Y:S01]  /*1fd40*/  IMAD.WIDE.U32 R56, R6, UR10, RZ ;  /* 0x0000000a06387c25 */ /* 0x000fe2000f8e00ff */
[----:B------:R-:W-:-:S03]  /*1fd50*/  ISETP.LT.U32.AND P5, PT, R54, R50, PT ;  /* 0x000000323600720c */ /* 0x000fc60003fa1070 */
[----:B------:R-:W-:Y:S01]  /*1fd60*/  IMAD.WIDE.U32.X R60, R7, UR9, R60, P3 ;  /* 0x00000009073c7c25 */ /* 0x000fe200098e043c */
[----:B------:R-:W-:-:S03]  /*1fd70*/  IADD3 RZ, P2, PT, R57, R66, RZ ;  /* 0x0000004239ff7210 */ /* 0x000fc60007f5e0ff */
[----:B------:R-:W-:Y:S01]  /*1fd80*/  IMAD.WIDE.U32 R76, R9, UR8, RZ ;  /* 0x00000008094c7c25 */ /* 0x000fe2000f8e00ff */
[----:B------:R-:W-:-:S03]  /*1fd90*/  IADD3 R70, P1, PT, R71, R60, RZ ;  /* 0x0000003c47467210 */ /* 0x000fc60007f3e0ff */
[----:B------:R-:W-:Y:S02]  /*1fda0*/  IMAD.IADD R55, R66, 0x1, R55 ;  /* 0x0000000142377824 */ /* 0x000fe400078e0237 */
[----:B------:R-:W-:Y:S02]  /*1fdb0*/  IMAD.X R57, RZ, RZ, RZ, P4 ;  /* 0x000000ffff397224 */ /* 0x000fe400020e06ff */
[----:B------:R-:W-:Y:S01]  /*1fdc0*/  IMAD.MOV.U32 R56, RZ, RZ, R67 ;  /* 0x000000ffff387224 */ /* 0x000fe200078e0043 */
[----:B------:R-:W-:Y:S01]  /*1fdd0*/  ISETP.LT.U32.OR.EX P0, PT, R55, R51, P0, P5 ;  /* 0x000000333700720c */ /* 0x000fe20000701550 */
[----:B------:R-:W-:-:S03]  /*1fde0*/  IMAD.WIDE.U32 R50, R10, UR8, RZ ;  /* 0x000000080a327c25 */ /* 0x000fc6000f8e00ff */
[----:B------:R-:W-:Y:S01]  /*1fdf0*/  SEL R85, RZ, 0x1, !P0 ;  /* 0x00000001ff557807 */ /* 0x000fe20004000000 */
[----:B------:R-:W-:-:S04]  /*1fe00*/  IMAD.WIDE.U32 R76, P6, R10, UR9, R76 ;  /* 0x000000090a4c7c25 */ /* 0x000fc8000f8c004c */
[----:B------:R-:W-:Y:S01]  /*1fe10*/  IMAD.WIDE.U32.X R56, R5, UR11, R56, P2 ;  /* 0x0000000b05387c25 */ /* 0x000fe200090e0438 */
[----:B------:R-:W-:-:S03]  /*1fe20*/  IADD3 RZ, P4, PT, R51, R76, RZ ;  /* 0x0000004c33ff7210 */ /* 0x000fc60007f9e0ff */
[----:B------:R-:W-:Y:S01]  /*1fe30*/  IMAD.X R71, RZ, RZ, R61, P1 ;  /* 0x000000ffff477224 */ /* 0x000fe200008e063d */
[----:B------:R-:W-:Y:S01]  /*1fe40*/  IADD3 R85, P0, PT, R85, R56, RZ ;  /* 0x0000003855557210 */ /* 0x000fe20007f1e0ff */
[----:B-1----:R-:W-:-:S03]  /*1fe50*/  IMAD.WIDE.U32 R80, R11, UR12, RZ ;  /* 0x0000000c0b507c25 */ /* 0x002fc6000f8e00ff */
[----:B------:R-:W-:Y:S01]  /*1fe60*/  ISETP.NE.U32.AND P2, PT, R85, RZ, PT ;  /* 0x000000ff5500720c */ /* 0x000fe20003f45070 */
[----:B------:R-:W-:-:S04]  /*1fe70*/  IMAD.WIDE.U32 R50, R10, UR8, R70 ;  /* 0x000000080a327c25 */ /* 0x000fc8000f8e0046 */
[----:B------:R-:W-:Y:S01]  /*1fe80*/  IMAD.X R66, RZ, RZ, R57, P0 ;  /* 0x000000ffff427224 */ /* 0x000fe200000e0639 */
[----:B------:R-:W-:Y:S01]  /*1fe90*/  IADD3 R84, P3, PT, R85, R50, RZ ;  /* 0x0000003255547210 */ /* 0x000fe20007f7e0ff */
[----:B------:R-:W-:Y:S02]  /*1fea0*/  IMAD.IADD R73, R76, 0x1, R51 ;  /* 0x000000014c497824 */ /* 0x000fe400078e0233 */
[----:B------:R-:W-:Y:S01]  /*1feb0*/  IMAD.WIDE.U32 R86, R7, UR10, RZ ;  /* 0x0000000a07567c25 */ /* 0x000fe2000f8e00ff */
[----:B------:R-:W-:-:S03]  /*1fec0*/  ISETP.NE.U32.AND P0, PT, R84, RZ, PT ;  /* 0x000000ff5400720c */ /* 0x000fc60003f05070 */
[----:B------:R-:W-:Y:S02]  /*1fed0*/  IMAD.X R85, R66, 0x1, R73, P3 ;  /* 0x0000000142557824 */ /* 0x000fe400018e0649 */
[----:B------:R-:W-:-:S03]  /*1fee0*/  IMAD.WIDE.U32 R56, R12, UR12, RZ ;  /* 0x0000000c0c387c25 */ /* 0x000fc6000f8e00ff */
[----:B------:R-:W-:Y:S01]  /*1fef0*/  ISETP.NE.AND.EX P0, PT, R85, RZ, PT, P0 ;  /* 0x000000ff5500720c */ /* 0x000fe20003f05300 */
[----:B------:R-:W-:-:S03]  /*1ff00*/  IMAD.WIDE.U32 R80, P3, R12, UR13, R80 ;  /* 0x0000000d0c507c25 */ /* 0x000fc6000f860050 */
[----:B------:R-:W-:Y:S01]  /*1ff10*/  ISETP.NE.AND.EX P2, PT, R66, RZ, !P0, P2 ;  /* 0x000000ff4200720c */ /* 0x000fe20004745320 */
[----:B------:R-:W-:Y:S01]  /*1ff20*/  IMAD.WIDE.U32 R60, R8, UR10, RZ ;  /* 0x0000000a083c7c25 */ /* 0x000fe2000f8e00ff */
[----:B------:R-:W-:-:S03]  /*1ff30*/  ISETP.GE.U32.AND P0, PT, R50, R70, PT ;  /* 0x000000463200720c */ /* 0x000fc60003f06070 */
[----:B------:R-:W-:Y:S01]  /*1ff40*/  IMAD.WIDE.U32 R86, P1, R8, UR11, R86 ;  /* 0x0000000b08567c25 */ /* 0x000fe2000f820056 */
[----:B------:R-:W-:-:S03]  /*1ff50*/  ISETP.GE.U32.AND.EX P0, PT, R73, R71, PT, P0 ;  /* 0x000000474900720c */ /* 0x000fc60003f06100 */
[----:B------:R-:W-:Y:S01]  /*1ff60*/  IMAD.X R75, RZ, RZ, RZ, P6 ;  /* 0x000000ffff4b7224 */ /* 0x000fe200030e06ff */
[----:B------:R-:W-:Y:S01]  /*1ff70*/  IADD3 RZ, P6, PT, R57, R80, RZ ;  /* 0x0000005039ff7210 */ /* 0x000fe20007fde0ff */
[----:B------:R-:W-:Y:S01]  /*1ff80*/  IMAD.WIDE.U32 R56, R12, UR12, R54 ;  /* 0x0000000c0c387c25 */ /* 0x000fe2000f8e0036 */
[----:B------:R-:W-:-:S03]  /*1ff90*/  IADD3 RZ, P5, PT, R61, R86, RZ ;  /* 0x000000563dff7210 */ /* 0x000fc60007fbe0ff */
[----:B------:R-:W-:-:S04]  /*1ffa0*/  IMAD.WIDE.U32 R60, R8, UR10, R84 ;  /* 0x0000000a083c7c25 */ /* 0x000fc8000f8e0054 */
[----:B------:R-:W-:Y:S01]  /*1ffb0*/  IMAD.X R67, RZ, RZ, RZ, P1 ;  /* 0x000000ffff437224 */ /* 0x000fe200008e06ff */
[----:B------:R-:W-:Y:S01]  /*1ffc0*/  ISETP.GE.U32.AND P1, PT, R56, R54, PT ;  /* 0x000000363800720c */ /* 0x000fe20003f26070 */
[----:B------:R-:W-:Y:S02]  /*1ffd0*/  IMAD.IADD R57, R80, 0x1, R57 ;  /* 0x0000000150397824 */ /* 0x000fe400078e0239 */
[----:B------:R-:W-:Y:S01]  /*1ffe0*/  IMAD.X R51, RZ, RZ, RZ, P3 ;  /* 0x000000ffff337224 */ /* 0x000fe200018e06ff */
[----:B------:R-:W-:Y:S01]  /*1fff0*/  ISETP.LT.U32.AND P3, PT, R60, R84, PT ;  /* 0x000000543c00720c */ /* 0x000fe20003f61070 */
[----:B------:R-:W-:Y:S01]  /*20000*/  IMAD.IADD R53, R86, 0x1, R61 ;  /* 0x0000000156357824 */ /* 0x000fe200078e023d */
[----:B------:R-:W-:Y:S01]  /*20010*/  ISETP.GE.U32.AND.EX P1, PT, R57, R55, PT, P1 ;  /* 0x000000373900720c */ /* 0x000fe20003f26110 */
[----:B------:R-:W-:Y:S02]  /*20020*/  IMAD.MOV.U32 R50, RZ, RZ, R81 ;  /* 0x000000ffff327224 */ /* 0x000fe400078e0051 */
[----:B------:R-:W-:Y:S01]  /*20030*/  IMAD.MOV.U32 R66, RZ, RZ, R87 ;  /* 0x000000ffff427224 */ /* 0x000fe200078e0057 */
[----:B------:R-:W-:Y:S01]  /*20040*/  ISETP.LT.U32.OR.EX P3, PT, R53, R85, P2, P3 ;  /* 0x000000553500720c */ /* 0x000fe20001761530 */
[----:B------:R-:W-:Y:S01]  /*20050*/  IMAD.WIDE.U32.X R50, R11, UR13, R50, P6 ;  /* 0x0000000d0b327c25 */ /* 0x000fe2000b0e0432 */
[----:B------:R-:W-:-:S02]  /*20060*/  SEL R61, RZ, 0x1, P1 ;  /* 0x00000001ff3d7807 */ /* 0x000fc40000800000 */
[----:B------:R-:W-:Y:S01]  /*20070*/  SEL R79, RZ, 0x1, !P3 ;  /* 0x00000001ff4f7807 */ /* 0x000fe20005800000 */
[----:B------:R-:W-:-:S04]  /*20080*/  IMAD.WIDE.U32 R82, R9, UR10, RZ ;  /* 0x0000000a09527c25 */ /* 0x000fc8000f8e00ff */
[----:B------:R-:W-:Y:S01]  /*20090*/  IMAD.WIDE.U32.X R66, R7, UR11, R66, P5 ;  /* 0x0000000b07427c25 */ /* 0x000fe2000a8e0442 */
[----:B------:R-:W-:-:S03]  /*200a0*/  IADD3 R61, P5, PT, R61, R50, RZ ;  /* 0x000000323d3d7210 */ /* 0x000fc60007fbe0ff */
[----:B------:R-:W-:Y:S01]  /*200b0*/  IMAD.WIDE.U32 R54, P2, R10, UR11, R82 ;  /* 0x0000000b0a367c25 */ /* 0x000fe2000f840052 */
[----:B------:R-:W-:-:S03]  /*200c0*/  IADD3 R79, P1, PT, R79, R66, RZ ;  /* 0x000000424f4f7210 */ /* 0x000fc60007f3e0ff */
[----:B------:R-:W-:Y:S01]  /*200d0*/  IMAD.X R82, RZ, RZ, R51, P5 ;  /* 0x000000ffff527224 */ /* 0x000fe200028e0633 */
[C---:B------:R-:W-:Y:S01]  /*200e0*/  IADD3 R60, P5, PT, R61.reuse, R60, RZ ;  /* 0x0000003c3d3c7210 */ /* 0x040fe20007fbe0ff */
[----:B------:R-:W-:Y:S02]  /*200f0*/  IMAD.MOV.U32 R74, RZ, RZ, R77 ;  /* 0x000000ffff4a7224 */ /* 0x000fe400078e004d */
[----:B------:R-:W-:Y:S01]  /*20100*/  IMAD.X R73, RZ, RZ, R67, P1 ;  /* 0x000000ffff497224 */ /* 0x000fe200008e0643 */
[----:B------:R-:W-:Y:S01]  /*20110*/  ISETP.NE.U32.AND P1, PT, R61, RZ, PT ;  /* 0x000000ff3d00720c */ /* 0x000fe20003f25070 */
[----:B------:R-:W-:Y:S01]  /*20120*/  IMAD.WIDE.U32 R76, R5, UR12, RZ ;  /* 0x0000000c054c7c25 */ /* 0x000fe2000f8e00ff */
[----:B------:R-:W-:-:S03]  /*20130*/  ISETP.NE.U32.AND P6, PT, R60, RZ, PT ;  /* 0x000000ff3c00720c */ /* 0x000fc60003fc5070 */
[----:B------:R-:W-:Y:S01]  /*20140*/  IMAD.X R61, R82, 0x1, R53, P5 ;  /* 0x00000001523d7824 */ /* 0x000fe200028e0635 */
[----:B------:R-:W-:Y:S01]  /*20150*/  SEL R53, RZ, 0x1, P0 ;  /* 0x00000001ff357807 */ /* 0x000fe20000000000 */
[----:B------:R-:W-:-:S03]  /*20160*/  IMAD.WIDE.U32 R80, R10, UR10, RZ ;  /* 0x0000000a0a507c25 */ /* 0x000fc6000f8e00ff */
[----:B------:R-:W-:Y:S01]  /*20170*/  ISETP.NE.AND.EX P6, PT, R61, RZ, PT, P6 ;  /* 0x000000ff3d00720c */ /* 0x000fe20003fc5360 */
[----:B------:R-:W-:Y:S01]  /*20180*/  IMAD.WIDE.U32 R76, P5, R6, UR13, R76 ;  /* 0x0000000d064c7c25 */ /* 0x000fe2000f8a004c */
[----:B------:R-:W-:Y:S02]  /*20190*/  IADD3 RZ, P3, PT, R81, R54, RZ ;  /* 0x0000003651ff7210 */ /* 0x000fe40007f7e0ff */
[----:B------:R-:W-:Y:S01]  /*201a0*/  ISETP.NE.AND.EX P1, PT, R82, RZ, !P6, P1 ;  /* 0x000000ff5200720c */ /* 0x000fe20007725310 */
[----:B------:R-:W-:-:S04]  /*201b0*/  IMAD.WIDE.U32 R50, R6, UR12, R60 ;  /* 0x0000000c06327c25 */ /* 0x000fc8000f8e003c */
[----:B------:R-:W-:Y:S01]  /*201c0*/  IMAD.WIDE.U32 R70, R6, UR12, RZ ;  /* 0x0000000c06467c25 */ /* 0x000fe2000f8e00ff */
[----:B------:R-:W-:-:S03]  /*201d0*/  ISETP.LT.U32.AND P6, PT, R50, R60, PT ;  /* 0x0000003c3200720c */ /* 0x000fc60003fc1070 */
[----:B------:R-:W-:-:S04]  /*201e0*/  IMAD.WIDE.U32 R66, R11, UR14, RZ ;  /* 0x0000000e0b427c25 */ /* 0x000fc8000f8e00ff */
[----:B------:R-:W-:Y:S02]  /*201f0*/  IMAD.IADD R51, R76, 0x1, R51 ;  /* 0x000000014c337824 */ /* 0x000fe400078e0233 */
[----:B------:R-:W-:Y:S01]  /*20200*/  IMAD.WIDE.U32.X R80, R9, UR9, R74, P4 ;  /* 0x0000000909507c25 */ /* 0x000fe2000a0e044a */
[----:B------:R-:W-:Y:S02]  /*20210*/  IADD3 RZ, P4, PT, R71, R76, RZ ;  /* 0x0000004c47ff7210 */ /* 0x000fe40007f9e0ff */
[----:B------:R-:W-:Y:S01]  /*20220*/  ISETP.LT.U32.OR.EX P1, PT, R51, R61, P1, P6 ;  /* 0x0000003d3300720c */ /* 0x000fe20000f21560 */
[----:B------:R-:W-:-:S04]  /*20230*/  IMAD.WIDE.U32 R66, P0, R12, UR15, R66 ;  /* 0x0000000f0c427c25 */ /* 0x000fc8000f800042 */
[----:B------:R-:W-:-:S04]  /*20240*/  IMAD.WIDE.U32 R70, R12, UR14, RZ ;  /* 0x0000000e0c467c25 */ /* 0x000fc8000f8e00ff */
[----:B------:R-:W-:Y:S01]  /*20250*/  IMAD.X R75, RZ, RZ, RZ, P5 ;  /* 0x000000ffff4b7224 */ /* 0x000fe200028e06ff */
[----:B------:R-:W-:Y:S01]  /*20260*/  IADD3 R76, P5, P6, R79, R80, R53 ;  /* 0x000000504f4c7210 */ /* 0x000fe20007ebe035 */
[----:B------:R-:W-:Y:S01]  /*20270*/  IMAD.MOV.U32 R74, RZ, RZ, R77 ;  /* 0x000000ffff4a7224 */ /* 0x000fe200078e004d */
[----:B------:R-:W-:Y:S01]  /*20280*/  SEL R53, RZ, 0x1, !P1 ;  /* 0x00000001ff357807 */ /* 0x000fe20004800000 */
[----:B------:R-:W-:Y:S01]  /*20290*/  IMAD.X R61, RZ, RZ, RZ, P0 ;  /* 0x000000ffff3d7224 */ /* 0x000fe200000e06ff */
[----:B------:R-:W-:Y:S01]  /*202a0*/  IADD3 RZ, P0, PT, R71, R66, RZ ;  /* 0x0000004247ff7210 */ /* 0x000fe20007f1e0ff */
[----:B------:R-:W-:Y:S01]  /*202b0*/  IMAD.WIDE.U32.X R74, R5, UR13, R74, P4 ;  /* 0x0000000d054a7c25 */ /* 0x000fe2000a0e044a */
[----:B------:R-:W-:Y:S02]  /*202c0*/  IADD3.X R77, PT, PT, R73, R81, RZ, P5, P6 ;  /* 0x00000051494d7210 */ /* 0x000fe40002fec4ff */
[----:B------:R-:W-:Y:S01]  /*202d0*/  ISETP.NE.U32.AND P1, PT, R79, RZ, PT ;  /* 0x000000ff4f00720c */ /* 0x000fe20003f25070 */
[----:B------:R-:W-:-:S02]  /*202e0*/  IMAD.MOV.U32 R60, RZ, RZ, R67 ;  /* 0x000000ffff3c7224 */ /* 0x000fc400078e0043 */
[----:B------:R-:W-:-:S04]  /*202f0*/  IMAD.WIDE.U32 R80, R10, UR10, R76 ;  /* 0x0000000a0a507c25 */ /* 0x000fc8000f8e004c */
[----:B------:R-:W-:Y:S01]  /*20300*/  IMAD.WIDE.U32.X R60, R11, UR15, R60, P0 ;  /* 0x0000000f0b3c7c25 */ /* 0x000fe200080e043c */
[----:B------:R-:W-:Y:S02]  /*20310*/  IADD3 R11, P4, PT, R53, R74, RZ ;  /* 0x0000004a350b7210 */ /* 0x000fe40007f9e0ff */
[----:B------:R-:W-:Y:S01]  /*20320*/  ISETP.NE.U32.AND P0, PT, R76, RZ, PT ;  /* 0x000000ff4c00720c */ /* 0x000fe20003f05070 */
[----:B------:R-:W-:Y:S01]  /*20330*/  IMAD.IADD R54, R54, 0x1, R81 ;  /* 0x0000000136367824 */ /* 0x000fe200078e0251 */
[----:B------:R-:W-:Y:S01]  /*20340*/  IADD3 R74, P5, PT, R11, R80, RZ ;  /* 0x000000500b4a7210 */ /* 0x000fe20007fbe0ff */
[----:B------:R-:W-:Y:S01]  /*20350*/  IMAD.X R53, RZ, RZ, R75, P4 ;  /* 0x000000ffff357224 */ /* 0x000fe200020e064b */
[----:B------:R-:W-:Y:S01]  /*20360*/  ISETP.NE.AND.EX P0, PT, R77, RZ, PT, P0 ;  /* 0x000000ff4d00720c */ /* 0x000fe20003f05300 */
[----:B------:R-:W-:Y:S01]  /*20370*/  IMAD.WIDE.U32 R70, R12, UR14, R50 ;  /* 0x0000000e0c467c25 */ /* 0x000fe2000f8e0032 */
[----:B------:R-:W-:Y:S02]  /*20380*/  ISETP.NE.U32.AND P4, PT, R74, RZ, PT ;  /* 0x000000ff4a00720c */ /* 0x000fe40003f85070 */
[----:B------:R-:W-:Y:S01]  /*20390*/  ISETP.NE.AND.EX P0, PT, R73, RZ, !P0, P1 ;  /* 0x000000ff4900720c */ /* 0x000fe20004705310 */
[----:B------:R-:W-:Y:S01]  /*203a0*/  IMAD.X R75, R53, 0x1, R54, P5 ;  /* 0x00000001354b7824 */ /* 0x000fe200028e0636 */
[----:B------:R-:W-:Y:S01]  /*203b0*/  ISETP.LT.U32.AND P5, PT, R80, R76, PT ;  /* 0x0000004c5000720c */ /* 0x000fe20003fa1070 */
[----:B------:R-:W-:Y:S01]  /*203c0*/  IMAD.WIDE.U32 R80, R7, UR12, RZ ;  /* 0x0000000c07507c25 */ /* 0x000fe2000f8e00ff */
[----:B------:R-:W-:-:S02]  /*203d0*/  ISETP.NE.U32.AND P1, PT, R11, RZ, PT ;  /* 0x000000ff0b00720c */ /* 0x000fc40003f25070 */
[----:B------:R-:W-:Y:S01]  /*203e0*/  ISETP.LT.U32.OR.EX P0, PT, R54, R77, P0, P5 ;  /* 0x0000004d3600720c */ /* 0x000fe20000701550 */
[----:B------:R-:W-:Y:S01]  /*203f0*/  IMAD.IADD R11, R66, 0x1, R71 ;  /* 0x00000001420b7824 */ /* 0x000fe200078e0247 */
[----:B------:R-:W-:Y:S01]  /*20400*/  ISETP.NE.AND.EX P4, PT, R75, RZ, PT, P4 ;  /* 0x000000ff4b00720c */ /* 0x000fe20003f85340 */
[----:B------:R-:W-:Y:S01]  /*20410*/  IMAD.WIDE.U32 R76, R8, UR12, R74 ;  /* 0x0000000c084c7c25 */ /* 0x000fe2000f8e004a */
[----:B------:R-:W-:Y:S02]  /*20420*/  ISETP.GE.U32.AND P5, PT, R70, R50, PT ;  /* 0x000000324600720c */ /* 0x000fe40003fa6070 */
[----:B------:R-:W-:Y:S01]  /*20430*/  ISETP.NE.AND.EX P1, PT, R53, RZ, !P4, P1 ;  /* 0x000000ff3500720c */ /* 0x000fe20006725310 */
[C---:B------:R-:W-:Y:S01]  /*20440*/  IMAD.WIDE.U32 R80, P4, R8.reuse, UR13, R80 ;  /* 0x0000000d08507c25 */ /* 0x040fe2000f880050 */
[----:B------:R-:W-:Y:S02]  /*20450*/  ISETP.GE.U32.AND.EX P5, PT, R11, R51, PT, P5 ;  /* 0x000000330b00720c */ /* 0x000fe40003fa6150 */
[----:B------:R-:W0:Y:S01]  /*20460*/  LDC.64 R50, c[0x3][RZ] ;  /* 0x00c00000ff327b82 */ /* 0x000e220000000a00 */
[----:B------:R-:W-:Y:S01]  /*20470*/  IMAD.WIDE.U32 R84, R8, UR12, RZ ;  /* 0x0000000c08547c25 */ /* 0x000fe2000f8e00ff */
[----:B------:R-:W-:-:S03]  /*20480*/  SEL R53, RZ, 0x1, P5 ;  /* 0x00000001ff357807 */ /* 0x000fc60002800000 */
[----:B------:R-:W-:Y:S01]  /*20490*/  IMAD.X R67, RZ, RZ, RZ, P4 ;  /* 0x000000ffff437224 */ /* 0x000fe200020e06ff */
[----:B------:R-:W-:Y:S01]  /*204a0*/  ISETP.LT.U32.AND P4, PT, R76, R74, PT ;  /* 0x0000004a4c00720c */ /* 0x000fe20003f81070 */
[----:B------:R-:W-:Y:S01]  /*204b0*/  IMAD.WIDE.U32 R82, R5, UR14, RZ ;  /* 0x0000000e05527c25 */ /* 0x000fe2000f8e00ff */
[----:B------:R-:W-:Y:S02]  /*204c0*/  IADD3 R53, P6, PT, R53, R60, RZ ;  /* 0x0000003c35357210 */ /* 0x000fe40007fde0ff */
[----:B------:R-:W-:Y:S01]  /*204d0*/  IADD3 RZ, P5, PT, R85, R80, RZ ;  /* 0x0000005055ff7210 */ /* 0x000fe20007fbe0ff */
[----:B------:R-:W-:Y:S02]  /*204e0*/  IMAD.IADD R12, R80, 0x1, R77 ;  /* 0x00000001500c7824 */ /* 0x000fe400078e024d */
[----:B------:R-:W-:Y:S02]  /*204f0*/  IMAD.MOV.U32 R66, RZ, RZ, R81 ;  /* 0x000000ffff427224 */ /* 0x000fe400078e0051 */
[----:B------:R-:W-:Y:S01]  /*20500*/  IMAD.X R81, RZ, RZ, RZ, P2 ;  /* 0x000000ffff517224 */ /* 0x000fe200010e06ff */
[----:B------:R-:W-:Y:S01]  /*20510*/  ISETP.LT.U32.OR.EX P1, PT, R12, R75, P1, P4 ;  /* 0x0000004b0c00720c */ /* 0x000fe20000f21540 */
[----:B------:R-:W-:Y:S01]  /*20520*/  IMAD.WIDE.U32 R74, R6, UR14, RZ ;  /* 0x0000000e064a7c25 */ /* 0x000fe2000f8e00ff */
[----:B------:R-:W-:-:S02]  /*20530*/  IADD3 R74, P2, PT, R53, R76, RZ ;  /* 0x0000004c354a7210 */ /* 0x000fc40007f5e0ff */
[----:B------:R-:W-:Y:S01]  /*20540*/  SEL R73, RZ, 0x1, !P1 ;  /* 0x00000001ff497807 */ /* 0x000fe20004800000 */
[----:B------:R-:W-:Y:S01]  /*20550*/  IMAD.WIDE.U32 R82, P4, R6, UR15, R82 ;  /* 0x0000000f06527c25 */ /* 0x000fe2000f880052 */
[----:B------:R-:W-:-:S03]  /*20560*/  ISETP.NE.U32.AND P1, PT, R53, RZ, PT ;  /* 0x000000ff3500720c */ /* 0x000fc60003f25070 */
[----:B------:R-:W-:Y:S01]  /*20570*/  IMAD.X R71, RZ, RZ, R61, P6 ;  /* 0x000000ffff477224 */ /* 0x000fe200030e063d */
[----:B------:R-:W-:Y:S01]  /*20580*/  ISETP.NE.U32.AND P6, PT, R74, RZ, PT ;  /* 0x000000ff4a00720c */ /* 0x000fe20003fc5070 */
[----:B------:R-:W-:Y:S01]  /*20590*/  IMAD.WIDE.U32.X R66, R7, UR13, R66, P5 ;  /* 0x0000000d07427c25 */ /* 0x000fe2000a8e0442 */
[----:B------:R-:W-:-:S03]  /*205a0*/  IADD3 RZ, P5, PT, R75, R82, RZ ;  /* 0x000000524bff7210 */ /* 0x000fc60007fbe0ff */
[----:B------:R-:W-:Y:S02]  /*205b0*/  IMAD R79, R69, 0x18f5a7c5, RZ ;  /* 0x18f5a7c5454f7824 */ /* 0x000fe400078e02ff */
[----:B------:R-:W-:Y:S01]  /*205c0*/  IMAD.X R75, R71, 0x1, R12, P2 ;  /* 0x00000001474b7824 */ /* 0x000fe200010e060c */
[----:B------:R-:W-:Y:S01]  /*205d0*/  IADD3 R53, P2, PT, R73, R66, RZ ;  /* 0x0000004249357210 */ /* 0x000fe20007f5e0ff */
[----:B------:R-:W-:-:S03]  /*205e0*/  IMAD.WIDE.U32 R60, R52, 0x18f5a7c5, RZ ;  /* 0x18f5a7c5343c7825 */ /* 0x000fc600078e00ff */
[----:B------:R-:W-:Y:S01]  /*205f0*/  ISETP.NE.AND.EX P6, PT, R75, RZ, PT, P6 ;  /* 0x000000ff4b00720c */ /* 0x000fe20003fc5360 */
[----:B------:R-:W-:Y:S02]  /*20600*/  IMAD R79, R52, 0x4b0d7b56, R79 ;  /* 0x4b0d7b56344f7824 */ /* 0x000fe400078e024f */
[----:B------:R-:W-:Y:S01]  /*20610*/  IMAD.MOV.U32 R80, RZ, RZ, R55 ;  /* 0x000000ffff507224 */ /* 0x000fe200078e0037 */
[----:B------:R-:W-:Y:S01]  /*20620*/  ISETP.NE.AND.EX P1, PT, R71, RZ, !P6, P1 ;  /* 0x000000ff4700720c */ /* 0x000fe20007725310 */
[----:B------:R-:W-:Y:S02]  /*20630*/  IMAD.IADD R12, R61, 0x1, R79 ;  /* 0x000000013d0c7824 */ /* 0x000fe400078e024f */
[----:B------:R-:W-:Y:S02]  /*20640*/  IMAD.X R71, RZ, RZ, R67, P2 ;  /* 0x000000ffff477224 */ /* 0x000fe400010e0643 */
[----:B0-----:R-:W-:-:S04]  /*20650*/  IMAD.WIDE.U32 R84, R12, R50, RZ ;  /* 0x000000320c547225 */ /* 0x001fc800078e00ff */
[----:B------:R-:W-:Y:S01]  /*20660*/  IMAD.WIDE.U32 R66, R6, UR14, R74 ;  /* 0x0000000e06427c25 */ /* 0x000fe2000f8e004a */
[----:B------:R-:W-:Y:S02]  /*20670*/  SEL R6, RZ, 0x1, !P0 ;  /* 0x00000001ff067807 */ /* 0x000fe40004000000 */
[----:B------:R-:W-:Y:S01]  /*20680*/  ISETP.NE.U32.AND P0, PT, R53, RZ, PT ;  /* 0x000000ff3500720c */ /* 0x000fe20003f05070 */
[----:B------:R-:W-:-:S04]  /*20690*/  IMAD.WIDE.U32.X R54, R9, UR11, R80, P3 ;  /* 0x0000000b09367c25 */ /* 0x000fc800098e0450 */
[----:B------:R-:W-:-:S04]  /*206a0*/  IMAD.WIDE.U32 R76, R60, R50, RZ ;  /* 0x000000323c4c7225 */ /* 0x000fc800078e00ff */
[----:B------:R-:W-:Y:S01]  /*206b0*/  IMAD.X R81, RZ, RZ, RZ, P4 ;  /* 0x000000ffff517224 */ /* 0x000fe200020e06ff */
[----:B------:R-:W-:Y:S01]  /*206c0*/  IADD3 R54, P3, P4, R53, R54, R6 ;  /* 0x0000003635367210 */ /* 0x000fe20007c7e006 */
[----:B------:R-:W-:Y:S01]  /*206d0*/  IMAD.WIDE.U32 R84, P6, R60, R51, R84 ;  /* 0x000000333c547225 */ /* 0x000fe200078c0054 */
[----:B------:R-:W-:Y:S02]  /*206e0*/  LOP3.LUT R73, RZ, R76, RZ, 0x33, !PT ;  /* 0x0000004cff497212 */ /* 0x000fe400078e33ff */
[----:B------:R-:W-:Y:S01]  /*206f0*/  IADD3.X R55, PT, PT, R71, R55, RZ, P3, P4 ;  /* 0x0000003747377210 */ /* 0x000fe20001fe84ff */
[----:B------:R-:W-:Y:S01]  /*20700*/  IMAD.MOV.U32 R80, RZ, RZ, R83 ;  /* 0x000000ffff507224 */ /* 0x000fe200078e0053 */
[----:B------:R-:W-:Y:S01]  /*20710*/  IADD3 R6, P4, PT, R77, R84, RZ ;  /* 0x000000544d067210 */ /* 0x000fe20007f9e0ff */
[----:B------:R-:W-:Y:S01]  /*20720*/  IMAD.X R77, RZ, RZ, RZ, P6 ;  /* 0x000000ffff4d7224 */ /* 0x000fe200030e06ff */
[----:B------:R-:W-:Y:S01]  /*20730*/  ISETP.GT.U32.AND P2, PT, R52, R73, PT ;  /* 0x000000493400720c */ /* 0x000fe20003f44070 */
[----:B------:R-:W-:Y:S01]  /*20740*/  IMAD.MOV.U32 R76, RZ, RZ, R85 ;  /* 0x000000ffff4c7224 */ /* 0x000fe200078e0055 */
[----:B------:R-:W0:Y:S01]  /*20750*/  LDC.64 R52, c[0x3][0x8] ;  /* 0x00c00200ff347b82 */ /* 0x000e220000000a00 */
[----:B------:R-:W-:Y:S01]  /*20760*/  ISETP.NE.U32.AND P3, PT, R54, RZ, PT ;  /* 0x000000ff3600720c */ /* 0x000fe20003f65070 */
[----:B------:R-:W-:Y:S01]  /*20770*/  IMAD.WIDE.U32.X R80, R5, UR15, R80, P5 ;  /* 0x0000000f05507c25 */ /* 0x000fe2000a8e0450 */
[----:B------:R-:W-:-:S02]  /*20780*/  LOP3.LUT R6, RZ, R6, RZ, 0x33, !PT ;  /* 0x00000006ff067212 */ /* 0x000fc400078e33ff */
[----:B------:R-:W-:Y:S01]  /*20790*/  ISETP.NE.AND.EX P3, PT, R55, RZ, PT, P3 ;  /* 0x000000ff3700720c */ /* 0x000fe20003f65330 */
[----:B------:R-:W-:Y:S01]  /*207a0*/  IMAD.IADD R5, R82, 0x1, R67 ;  /* 0x0000000152057824 */ /* 0x000fe200078e0243 */
[----:B------:R-:W-:Y:S01]  /*207b0*/  ISETP.GT.U32.AND.EX P2, PT, R69, R6, PT, P2 ;  /* 0x000000064500720c */ /* 0x000fe20003f44120 */
[----:B------:R-:W-:Y:S01]  /*207c0*/  IMAD.WIDE.U32.X R82, R12, R51, R76, P4 ;  /* 0x000000330c527225 */ /* 0x000fe200020e044c */
[----:B------:R-:W-:Y:S02]  /*207d0*/  ISETP.NE.AND.EX P0, PT, R71, RZ, !P3, P0 ;  /* 0x000000ff4700720c */ /* 0x000fe40005f05300 */
[----:B------:R-:W-:Y:S01]  /*207e0*/  SEL R71, RZ, 0x1, !P2 ;  /* 0x00000001ff477807 */ /* 0x000fe20005000000 */
[----:B------:R-:W-:Y:S01]  /*207f0*/  IMAD.WIDE.U32 R86, R9, UR12, RZ ;  /* 0x0000000c09567c25 */ /* 0x000fe2000f8e00ff */
[----:B------:R-:W-:Y:S02]  /*20800*/  ISETP.LT.U32.AND P5, PT, R66, R74, PT ;  /* 0x0000004a4200720c */ /* 0x000fe40003fa1070 */
[----:B------:R-:W-:Y:S01]  /*20810*/  IADD3 R71, P3, PT, R71, R82, RZ ;  /* 0x0000005247477210 */ /* 0x000fe20007f7e0ff */
[----:B------:R-:W-:Y:S01]  /*20820*/  IMAD.WIDE.U32 R84, R7, UR14, RZ ;  /* 0x0000000e07547c25 */ /* 0x000fe2000f8e00ff */
[----:B------:R-:W-:-:S03]  /*20830*/  ISETP.LT.U32.OR.EX P1, PT, R5, R75, P1, P5 ;  /* 0x0000004b0500720c */ /* 0x000fc60000f21550 */
[----:B------:R-:W-:Y:S01]  /*20840*/  IMAD.WIDE.U32 R74, R10, UR12, R54 ;  /* 0x0000000c0a4a7c25 */ /* 0x000fe2000f8e0036 */
[----:B------:R-:W-:-:S03]  /*20850*/  SEL R67, RZ, 0x1, !P1 ;  /* 0x00000001ff437807 */ /* 0x000fc60004800000 */
[----:B------:R-:W-:Y:S01]  /*20860*/  IMAD.WIDE.U32 R76, P4, R10, UR13, R86 ;  /* 0x0000000d0a4c7c25 */ /* 0x000fe2000f880056 */
[----:B------:R-:W-:Y:S02]  /*20870*/  ISETP.LT.U32.AND P2, PT, R74, R54, PT ;  /* 0x000000364a00720c */ /* 0x000fe40003f41070 */
[----:B------:R-:W-:Y:S01]  /*20880*/  IADD3 R67, P1, PT, R67, R80, RZ ;  /* 0x0000005043437210 */ /* 0x000fe20007f3e0ff */
[----:B------:R-:W-:Y:S01]  /*20890*/  IMAD.X R6, RZ, RZ, R83, P3 ;  /* 0x000000ffff067224 */ /* 0x000fe200018e0653 */
[----:B------:R-:W-:Y:S01]  /*208a0*/  IADD3 R78, P3, PT, R71, R78, RZ ;  /* 0x0000004e474e7210 */ /* 0x000fe20007f7e0ff */
[----:B------:R-:W-:Y:S02]  /*208b0*/  IMAD.IADD R69, R76, 0x1, R75 ;  /* 0x000000014c457824 */ /* 0x000fe400078e024b */
[----:B0-----:R-:W-:-:S03]  /*208c0*/  IMAD.WIDE.U32 R82, R12, R52, RZ ;  /* 0x000000340c527225 */ /* 0x001fc600078e00ff */
[----:B------:R-:W-:Y:S01]  /*208d0*/  ISETP.LT.U32.OR.EX P2, PT, R69, R55, P0, P2 ;  /* 0x000000374500720c */ /* 0x000fe20000741520 */
[----:B------:R-:W-:Y:S01]  /*208e0*/  IMAD.X R79, R6, 0x1, R72, P3 ;  /* 0x00000001064f7824 */ /* 0x000fe200018e0648 */
[----:B------:R-:W-:Y:S01]  /*208f0*/  ISETP.NE.U32.AND P0, PT, R78, RZ, PT ;  /* 0x000000ff4e00720c */ /* 0x000fe20003f05070 */
[C---:B------:R-:W-:Y:S01]  /*20900*/  IMAD.WIDE.U32 R54, R60.reuse, R52, RZ ;  /* 0x000000343c367225 */ /* 0x040fe200078e00ff */
[----:B------:R-:W-:Y:S02]  /*20910*/  ISETP.NE.U32.AND P3, PT, R71, RZ, PT ;  /* 0x000000ff4700720c */ /* 0x000fe40003f65070 */
[----:B------:R-:W-:Y:S01]  /*20920*/  ISETP.NE.AND.EX P0, PT, R79, RZ, PT, P0 ;  /* 0x000000ff4f00720c */ /* 0x000fe20003f05300 */
[----:B------:R-:W-:-:S03]  /*20930*/  IMAD.WIDE.U32 R82, P5, R60, R53, R82 ;  /* 0x000000353c527225 */ /* 0x000fc600078a0052 */
[----:B------:R-:W-:Y:S01]  /*20940*/  ISETP.NE.AND.EX P0, PT, R6, RZ, !P0, P3 ;  /* 0x000000ff0600720c */ /* 0x000fe20004705330 */
[----:B------:R-:W-:Y:S01]  /*20950*/  IMAD.WIDE.U32 R72, R60, R52, R78 ;  /* 0x000000343c487225 */ /* 0x000fe200078e004e */
[----:B------:R-:W-:Y:S02]  /*20960*/  IADD3 RZ, P3, PT, R55, R82, RZ ;  /* 0x0000005237ff7210 */ /* 0x000fe40007f7e0ff */
[----:B------:R-:W0:Y:S01]  /*20970*/  LDC.64 R54, c[0x3][0x10] ;  /* 0x00c00400ff367b82 */ /* 0x000e220000000a00 */
[----:B------:R-:W-:Y:S01]  /*20980*/  IMAD.IADD R6, R82, 0x1, R73 ;  /* 0x0000000152067824 */ /* 0x000fe200078e0249 */
[----:B------:R-:W-:Y:S01]  /*20990*/  ISETP.LT.U32.AND P6, PT, R72, R78, PT ;  /* 0x0000004e4800720c */ /* 0x000fe20003fc1070 */
[----:B------:R-:W-:Y:S01]  /*209a0*/  IMAD.X R61, RZ, RZ, R81, P1 ;  /* 0x000000ffff3d7224 */ /* 0x000fe200008e0651 */
[----:B------:R-:W-:Y:S01]  /*209b0*/  IADD3 R74, P1, PT, R67, R74, RZ ;  /* 0x0000004a434a7210 */ /* 0x000fe20007f3e0ff */
        /* <DEDUP_REMOVED lines=8> */
[----:B------:R-:W-:Y:S01]  /*20a40*/  ISETP.NE.AND.EX P6, PT, R75, RZ, PT, P6 ;  /* 0x000000ff4b00720c */ /* 0x000fe20003fc5360 */
[C---:B------:R-:W-:Y:S01]  /*20a50*/  IMAD.WIDE.U32 R84, P5, R8.reuse, UR15, R84 ;  /* 0x0000000f08547c25 */ /* 0x040fe2000f8a0054 */
[----:B------:R-:W-:Y:S02]  /*20a60*/  IADD3 R67, P0, PT, R69, R80, RZ ;  /* 0x0000005045437210 */ /* 0x000fe40007f1e0ff */
[----:B------:R-:W-:Y:S01]  /*20a70*/  ISETP.NE.AND.EX P1, PT, R61, RZ, !P6, P1 ;  /* 0x000000ff3d00720c */ /* 0x000fe20007725310 */
[----:B------:R-:W-:-:S04]  /*20a80*/  IMAD.WIDE.U32 R78, R8, UR14, RZ ;  /* 0x0000000e084e7c25 */ /* 0x000fc8000f8e00ff */
[----:B------:R-:W-:Y:S01]  /*20a90*/  IMAD.X R61, RZ, RZ, R81, P0 ;  /* 0x000000ffff3d7224 */ /* 0x000fe200000e0651 */
[----:B------:R-:W-:Y:S01]  /*20aa0*/  IADD3 R56, P0, PT, R67, R56, RZ ;  /* 0x0000003843387210 */ /* 0x000fe20007f1e0ff */
[----:B0-----:R-:W-:Y:S01]  /*20ab0*/  IMAD.WIDE.U32 R82, R12, R54, RZ ;  /* 0x000000360c527225 */ /* 0x001fe200078e00ff */
[----:B------:R-:W-:Y:S02]  /*20ac0*/  IADD3 RZ, P3, PT, R79, R84, RZ ;  /* 0x000000544fff7210 */ /* 0x000fe40007f7e0ff */
[----:B------:R-:W-:Y:S01]  /*20ad0*/  ISETP.NE.U32.AND P6, PT, R56, RZ, PT ;  /* 0x000000ff3800720c */ /* 0x000fe20003fc5070 */
[----:B------:R-:W-:Y:S02]  /*20ae0*/  IMAD.X R79, RZ, RZ, RZ, P5 ;  /* 0x000000ffff4f7224 */ /* 0x000fe400028e06ff */
[----:B------:R-:W-:Y:S02]  /*20af0*/  IMAD.MOV.U32 R78, RZ, RZ, R85 ;  /* 0x000000ffff4e7224 */ /* 0x000fe400078e0055 */
[----:B------:R-:W-:-:S04]  /*20b00*/  IMAD.WIDE.U32 R82, P5, R60, R55, R82 ;  /* 0x000000373c527225 */ /* 0x000fc800078a0052 */
[----:B------:R-:W-:-:S04]  /*20b10*/  IMAD.WIDE.U32 R80, R60, R54, RZ ;  /* 0x000000363c507225 */ /* 0x000fc800078e00ff */
[----:B------:R-:W-:Y:S01]  /*20b20*/  IMAD.X R57, R61, 0x1, R57, P0 ;  /* 0x000000013d397824 */ /* 0x000fe200000e0639 */
[----:B------:R-:W-:Y:S01]  /*20b30*/  ISETP.NE.U32.AND P0, PT, R67, RZ, PT ;  /* 0x000000ff4300720c */ /* 0x000fe20003f05070 */
[----:B------:R-:W-:Y:S01]  /*20b40*/  IMAD.WIDE.U32.X R78, R7, UR15, R78, P3 ;  /* 0x0000000f074e7c25 */ /* 0x000fe200098e044e */
[----:B------:R-:W-:Y:S02]  /*20b50*/  IADD3 RZ, P3, PT, R81, R82, RZ ;  /* 0x0000005251ff7210 */ /* 0x000fe40007f7e0ff */
[----:B------:R-:W-:Y:S01]  /*20b60*/  ISETP.NE.AND.EX P6, PT, R57, RZ, PT, P6 ;  /* 0x000000ff3900720c */ /* 0x000fe20003fc5360 */
[----:B------:R-:W-:-:S03]  /*20b70*/  IMAD.WIDE.U32 R80, R60, R54, R56 ;  /* 0x000000363c507225 */ /* 0x000fc600078e0038 */
[----:B------:R-:W-:Y:S01]  /*20b80*/  ISETP.NE.AND.EX P0, PT, R61, RZ, !P6, P0 ;  /* 0x000000ff3d00720c */ /* 0x000fe20007705300 */
[----:B------:R-:W-:Y:S01]  /*20b90*/  IMAD.IADD R7, R82, 0x1, R81 ;  /* 0x0000000152077824 */ /* 0x000fe200078e0251 */
[----:B------:R-:W-:Y:S01]  /*20ba0*/  ISETP.LT.U32.AND P6, PT, R80, R56, PT ;  /* 0x000000385000720c */ /* 0x000fe20003fc1070 */
[----:B------:R-:W-:Y:S02]  /*20bb0*/  IMAD.X R87, RZ, RZ, RZ, P5 ;  /* 0x000000ffff577224 */ /* 0x000fe400028e06ff */
[----:B------:R-:W-:Y:S01]  /*20bc0*/  IMAD.MOV.U32 R86, RZ, RZ, R83 ;  /* 0x000000ffff567224 */ /* 0x000fe200078e0053 */
[----:B------:R-:W-:Y:S01]  /*20bd0*/  ISETP.LT.U32.OR.EX P0, PT, R7, R57, P0, P6 ;  /* 0x000000390700720c */ /* 0x000fe20000701560 */
[----:B------:R-:W-:Y:S01]  /*20be0*/  IMAD.WIDE.U32 R88, R8, UR14, R74 ;  /* 0x0000000e08587c25 */ /* 0x000fe2000f8e004a */
[----:B------:R-:W0:Y:S02]  /*20bf0*/  LDC.64 R56, c[0x3][0x18] ;  /* 0x00c00600ff387b82 */ /* 0x000e240000000a00 */
[----:B------:R-:W-:Y:S01]  /*20c00*/  SEL R61, RZ, 0x1, !P0 ;  /* 0x00000001ff3d7807 */ /* 0x000fe20004000000 */
[----:B------:R-:W-:Y:S01]  /*20c10*/  IMAD.WIDE.U32.X R86, R12, R55, R86, P3 ;  /* 0x000000370c567225 */ /* 0x000fe200018e0456 */
[----:B------:R-:W-:-:S03]  /*20c20*/  ISETP.LT.U32.AND P0, PT, R88, R74, PT ;  /* 0x0000004a5800720c */ /* 0x000fc60003f01070 */
[----:B------:R-:W-:Y:S01]  /*20c30*/  IMAD.WIDE.U32 R82, R72, 0x18f5a7c5, RZ ;  /* 0x18f5a7c548527825 */ /* 0x000fe200078e00ff */
[----:B------:R-:W-:-:S03]  /*20c40*/  IADD3 R61, P3, PT, R61, R86, RZ ;  /* 0x000000563d3d7210 */ /* 0x000fc60007f7e0ff */
[----:B------:R-:W-:Y:S02]  /*20c50*/  IMAD.IADD R8, R84, 0x1, R89 ;  /* 0x0000000154087824 */ /* 0x000fe400078e0259 */
[----:B------:R-:W-:Y:S01]  /*20c60*/  IMAD.X R86, RZ, RZ, R87, P3 ;  /* 0x000000ffff567224 */ /* 0x000fe200018e0657 */
[C---:B------:R-:W-:Y:S01]  /*20c70*/  IADD3 R74, P3, PT, R61.reuse, R70, RZ ;  /* 0x000000463d4a7210 */ /* 0x040fe20007f7e0ff */
[----:B------:R-:W-:Y:S01]  /*20c80*/  IMAD.WIDE.U32 R70, R82, R50, RZ ;  /* 0x0000003252467225 */ /* 0x000fe200078e00ff */
[----:B------:R-:W-:Y:S02]  /*20c90*/  ISETP.LT.U32.OR.EX P1, PT, R8, R75, P1, P0 ;  /* 0x0000004b0800720c */ /* 0x000fe40000f21500 */
[----:B------:R-:W-:Y:S01]  /*20ca0*/  ISETP.NE.U32.AND P0, PT, R61, RZ, PT ;  /* 0x000000ff3d00720c */ /* 0x000fe20003f05070 */
[----:B------:R-:W-:Y:S01]  /*20cb0*/  IMAD.X R75, R86, 0x1, R11, P3 ;  /* 0x00000001564b7824 */ /* 0x000fe200018e060b */
[----:B------:R-:W-:Y:S02]  /*20cc0*/  LOP3.LUT R67, RZ, R70, RZ, 0x33, !PT ;  /* 0x00000046ff437212 */ /* 0x000fe400078e33ff */
[----:B------:R-:W-:-:S02]  /*20cd0*/  ISETP.NE.U32.AND P3, PT, R74, RZ, PT ;  /* 0x000000ff4a00720c */ /* 0x000fc40003f65070 */
[----:B------:R-:W-:Y:S01]  /*20ce0*/  ISETP.GT.U32.AND P5, PT, R72, R67, PT ;  /* 0x000000434800720c */ /* 0x000fe20003fa4070 */
[----:B0-----:R-:W-:Y:S01]  /*20cf0*/  IMAD.WIDE.U32 R84, R12, R56, RZ ;  /* 0x000000380c547225 */ /* 0x001fe200078e00ff */
[----:B------:R-:W-:-:S03]  /*20d00*/  ISETP.NE.AND.EX P3, PT, R75, RZ, PT, P3 ;  /* 0x000000ff4b00720c */ /* 0x000fc60003f65330 */
[----:B------:R-:W-:Y:S01]  /*20d10*/  IMAD R67, R6, 0x18f5a7c5, RZ ;  /* 0x18f5a7c506437824 */ /* 0x000fe200078e02ff */
[----:B------:R-:W-:Y:S01]  /*20d20*/  ISETP.NE.AND.EX P3, PT, R86, RZ, !P3, P0 ;  /* 0x000000ff5600720c */ /* 0x000fe20005f65300 */
[----:B------:R-:W-:-:S04]  /*20d30*/  IMAD.WIDE.U32 R84, P0, R60, R57, R84 ;  /* 0x000000393c547225 */ /* 0x000fc80007800054 */
[----:B------:R-:W-:Y:S02]  /*20d40*/  IMAD R67, R72, 0x4b0d7b56, R67 ;  /* 0x4b0d7b5648437824 */ /* 0x000fe400078e0243 */
[----:B------:R-:W-:-:S04]  /*20d50*/  IMAD.WIDE.U32 R72, R60, R56, R74 ;  /* 0x000000383c487225 */ /* 0x000fc800078e004a */
[----:B------:R-:W-:-:S04]  /*20d60*/  IMAD.WIDE.U32 R60, R60, R56, RZ ;  /* 0x000000383c3c7225 */ /* 0x000fc800078e00ff */
[----:B------:R-:W-:Y:S01]  /*20d70*/  IMAD.IADD R11, R83, 0x1, R67 ;  /* 0x00000001530b7824 */ /* 0x000fe200078e0243 */
[----:B------:R-:W-:Y:S01]  /*20d80*/  IADD3 RZ, P6, PT, R61, R84, RZ ;  /* 0x000000543dff7210 */ /* 0x000fe20007fde0ff */
[----:B------:R-:W-:Y:S01]  /*20d90*/  IMAD.X R87, RZ, RZ, RZ, P0 ;  /* 0x000000ffff577224 */ /* 0x000fe200000e06ff */
[----:B------:R-:W-:Y:S01]  /*20da0*/  ISETP.LT.U32.AND P0, PT, R72, R74, PT ;  /* 0x0000004a4800720c */ /* 0x000fe20003f01070 */
[----:B------:R-:W-:-:S04]  /*20db0*/  IMAD.WIDE.U32 R60, R11, R50, RZ ;  /* 0x000000320b3c7225 */ /* 0x000fc800078e00ff */
[----:B------:R-:W-:-:S04]  /*20dc0*/  IMAD.MOV.U32 R86, RZ, RZ, R85 ;  /* 0x000000ffff567224 */ /* 0x000fc800078e0055 */
[----:B------:R-:W-:-:S04]  /*20dd0*/  IMAD.WIDE.U32.X R86, R12, R57, R86, P6 ;  /* 0x000000390c567225 */ /* 0x000fc800030e0456 */
[----:B------:R-:W-:-:S04]  /*20de0*/  IMAD.WIDE.U32 R60, P6, R82, R51, R60 ;  /* 0x00000033523c7225 */ /* 0x000fc800078c003c */
[----:B------:R-:W-:Y:S01]  /*20df0*/  IMAD.X R85, RZ, RZ, RZ, P6 ;  /* 0x000000ffff557224 */ /* 0x000fe200030e06ff */
[----:B------:R-:W-:Y:S01]  /*20e00*/  IADD3 R67, P6, PT, R71, R60, RZ ;  /* 0x0000003c47437210 */ /* 0x000fe20007fde0ff */
[----:B------:R-:W-:Y:S02]  /*20e10*/  IMAD.IADD R12, R84, 0x1, R73 ;  /* 0x00000001540c7824 */ /* 0x000fe400078e0249 */
[----:B------:R-:W-:Y:S01]  /*20e20*/  IMAD.MOV.U32 R84, RZ, RZ, R61 ;  /* 0x000000ffff547224 */ /* 0x000fe200078e003d */
[----:B------:R-:W-:Y:S01]  /*20e30*/  LOP3.LUT R67, RZ, R67, RZ, 0x33, !PT ;  /* 0x00000043ff437212 */ /* 0x000fe200078e33ff */
[----:B------:R-:W-:Y:S01]  /*20e40*/  IMAD.WIDE.U32 R70, R82, R52, RZ ;  /* 0x0000003452467225 */ /* 0x000fe200078e00ff */
[----:B------:R-:W-:Y:S02]  /*20e50*/  ISETP.LT.U32.OR.EX P0, PT, R12, R75, P3, P0 ;  /* 0x0000004b0c00720c */ /* 0x000fe40001f01500 */
[----:B------:R-:W-:Y:S01]  /*20e60*/  ISETP.GT.U32.AND.EX P5, PT, R6, R67, PT, P5 ;  /* 0x000000430600720c */ /* 0x000fe20003fa4150 */
[----:B------:R-:W-:-:S03]  /*20e70*/  IMAD.WIDE.U32.X R84, R11, R51, R84, P6 ;  /* 0x000000330b547225 */ /* 0x000fc600030e0454 */
[----:B------:R-:W-:-:S04]  /*20e80*/  SEL R61, RZ, 0x1, !P5 ;  /* 0x00000001ff3d7807 */ /* 0x000fc80006800000 */
[----:B------:R-:W-:-:S05]  /*20e90*/  IADD3 R61, P5, PT, R61, R84, RZ ;  /* 0x000000543d3d7210 */ /* 0x000fca0007fbe0ff */
[----:B------:R-:W-:Y:S01]  /*20ea0*/  IMAD.X R84, RZ, RZ, R85, P5 ;  /* 0x000000ffff547224 */ /* 0x000fe200028e0655 */
[----:B------:R-:W-:-:S04]  /*20eb0*/  IADD3 R80, P5, PT, R61, R80, RZ ;  /* 0x000000503d507210 */ /* 0x000fc80007fbe0ff */
[----:B------:R-:W-:Y:S01]  /*20ec0*/  ISETP.NE.U32.AND P6, PT, R80, RZ, PT ;  /* 0x000000ff5000720c */ /* 0x000fe20003fc5070 */
[----:B------:R-:W-:Y:S01]  /*20ed0*/  IMAD.X R81, R84, 0x1, R7, P5 ;  /* 0x0000000154517824 */ /* 0x000fe200028e0607 */
[----:B------:R-:W-:Y:S01]  /*20ee0*/  ISETP.NE.U32.AND P5, PT, R61, RZ, PT ;  /* 0x000000ff3d00720c */ /* 0x000fe20003fa5070 */
[----:B------:R-:W-:-:S03]  /*20ef0*/  IMAD.WIDE.U32 R6, R11, R52, RZ ;  /* 0x000000340b067225 */ /* 0x000fc600078e00ff */
[----:B------:R-:W-:-:S04]  /*20f00*/  ISETP.NE.AND.EX P6, PT, R81, RZ, PT, P6 ;  /* 0x000000ff5100720c */ /* 0x000fc80003fc5360 */
[----:B------:R-:W-:Y:S01]  /*20f10*/  ISETP.NE.AND.EX P5, PT, R84, RZ, !P6, P5 ;  /* 0x000000ff5400720c */ /* 0x000fe200077a5350 */
[----:B------:R-:W-:-:S04]  /*20f20*/  IMAD.WIDE.U32 R6, P6, R82, R53, R6 ;  /* 0x0000003552067225 */ /* 0x000fc800078c0006 */
[----:B------:R-:W-:Y:S01]  /*20f30*/  IMAD.X R61, RZ, RZ, RZ, P6 ;  /* 0x000000ffff3d7224 */ /* 0x000fe200030e06ff */
[----:B------:R-:W-:Y:S01]  /*20f40*/  IADD3 RZ, P6, PT, R71, R6, RZ ;  /* 0x0000000647ff7210 */ /* 0x000fe20007fde0ff */
[----:B------:R-:W-:-:S04]  /*20f50*/  IMAD.WIDE.U32 R70, R82, R52, R80 ;  /* 0x0000003452467225 */ /* 0x000fc800078e0050 */
[----:B------:R-:W-:Y:S02]  /*20f60*/  IMAD.MOV.U32 R60, RZ, RZ, R7 ;  /* 0x000000ffff3c7224 */ /* 0x000fe400078e0007 */
[----:B------:R-:W-:Y:S02]  /*20f70*/  IMAD.IADD R67, R6, 0x1, R71 ;  /* 0x0000000106437824 */ /* 0x000fe400078e0247 */
[----:B------:R-:W-:Y:S01]  /*20f80*/  IMAD.WIDE.U32.X R60, R11, R53, R60, P6 ;  /* 0x000000350b3c7225 */ /* 0x000fe200030e043c */
[----:B------:R-:W-:-:S03]  /*20f90*/  ISETP.LT.U32.AND P6, PT, R70, R80, PT ;  /* 0x000000504600720c */ /* 0x000fc60003fc1070 */
[----:B------:R-:W-:Y:S01]  /*20fa0*/  IMAD.WIDE.U32 R6, R70, 0x18f5a7c5, RZ ;  /* 0x18f5a7c546067825 */ /* 0x000fe200078e00ff */
[----:B------:R-:W-:-:S03]  /*20fb0*/  ISETP.LT.U32.OR.EX P5, PT, R67, R81, P5, P6 ;  /* 0x000000514300720c */ /* 0x000fc60002fa1560 */
[----:B------:R-:W-:Y:S01]  /*20fc0*/  IMAD.WIDE.U32 R84, R82, R56, RZ ;  /* 0x0000003852547225 */ /* 0x000fe200078e00ff */
        /* <DEDUP_REMOVED lines=8> */
[----:B------:R-:W-:Y:S02]  /*21050*/  LOP3.LUT R71, RZ, R60, RZ, 0x33, !PT ;  /* 0x0000003cff477212 */ /* 0x000fe400078e33ff */
[----:B------:R-:W-:Y:S02]  /*21060*/  ISETP.NE.AND.EX P6, PT, R73, RZ, PT, P6 ;  /* 0x000000ff4900720c */ /* 0x000fe40003fc5360 */
[----:B------:R-:W-:Y:S02]  /*21070*/  SEL R69, RZ, 0x1, !P0 ;  /* 0x00000001ff457807 */ /* 0x000fe40004000000 */
[----:B------:R-:W-:Y:S01]  /*21080*/  ISETP.NE.AND.EX P5, PT, R81, RZ, !P6, P5 ;  /* 0x000000ff5100720c */ /* 0x000fe200077a5350 */
[----:B------:R-:W-:Y:S01]  /*21090*/  IMAD.WIDE.U32 R80, R11, R54, RZ ;  /* 0x000000360b507225 */ /* 0x000fe200078e00ff */
[----:B------:R-:W-:-:S02]  /*210a0*/  ISETP.GT.U32.AND P3, PT, R70, R71, PT ;  /* 0x000000474600720c */ /* 0x000fc40003f64070 */
[----:B------:R-:W-:Y:S01]  /*210b0*/  IADD3 R12, P0, P6, R66, R86, R69 ;  /* 0x00000056420c7210 */ /* 0x000fe20007e1e045 */
[----:B------:R-:W-:-:S03]  /*210c0*/  IMAD R71, R67, 0x18f5a7c5, RZ ;  /* 0x18f5a7c543477824 */ /* 0x000fc600078e02ff */
[----:B------:R-:W-:Y:S01]  /*210d0*/  IADD3.X R86, PT, PT, R5, R87, RZ, P0, P6 ;  /* 0x0000005705567210 */ /* 0x000fe200007ec4ff */
[----:B------:R-:W-:Y:S02]  /*210e0*/  IMAD R60, R70, 0x4b0d7b56, R71 ;  /* 0x4b0d7b56463c7824 */ /* 0x000fe400078e0247 */
[----:B------:R-:W-:-:S04]  /*210f0*/  IMAD.WIDE.U32 R80, P6, R82, R55, R80 ;  /* 0x0000003752507225 */ /* 0x000fc800078c0050 */
[----:B------:R-:W-:-:S04]  /*21100*/  IMAD.WIDE.U32 R70, R82, R54, RZ ;  /* 0x0000003652467225 */ /* 0x000fc800078e00ff */
[----:B------:R-:W-:Y:S01]  /*21110*/  IMAD.X R75, RZ, RZ, RZ, P6 ;  /* 0x000000ffff4b7224 */ /* 0x000fe200030e06ff */
[----:B------:R-:W-:Y:S01]  /*21120*/  IADD3 RZ, P0, PT, R71, R80, RZ ;  /* 0x0000005047ff7210 */ /* 0x000fe20007f1e0ff */
[----:B------:R-:W-:-:S04]  /*21130*/  IMAD.WIDE.U32 R70, R82, R54, R72 ;  /* 0x0000003652467225 */ /* 0x000fc800078e0048 */
[----:B------:R-:W-:Y:S01]  /*21140*/  IMAD.IADD R69, R80, 0x1, R71 ;  /* 0x0000000150457824 */ /* 0x000fe200078e0247 */
[----:B------:R-:W-:Y:S01]  /*21150*/  ISETP.LT.U32.AND P6, PT, R70, R72, PT ;  /* 0x000000484600720c */ /* 0x000fe20003fc1070 */
[----:B------:R-:W-:Y:S02]  /*21160*/  IMAD.MOV.U32 R74, RZ, RZ, R81 ;  /* 0x000000ffff4a7224 */ /* 0x000fe400078e0051 */
[----:B------:R-:W-:Y:S01]  /*21170*/  IMAD.X R81, RZ, RZ, RZ, P4 ;  /* 0x000000ffff517224 */ /* 0x000fe200020e06ff */
[----:B------:R-:W-:Y:S01]  /*21180*/  ISETP.LT.U32.OR.EX P5, PT, R69, R73, P5, P6 ;  /* 0x000000494500720c */ /* 0x000fe20002fa1560 */
[----:B------:R-:W-:Y:S01]  /*21190*/  IMAD.WIDE.U32.X R74, R11, R55, R74, P0 ;  /* 0x000000370b4a7225 */ /* 0x000fe200000e044a */
[----:B------:R-:W-:Y:S02]  /*211a0*/  ISETP.GE.U32.AND P0, PT, R12, R66, PT ;  /* 0x000000420c00720c */ /* 0x000fe40003f06070 */
[----:B------:R-:W-:Y:S01]  /*211b0*/  SEL R71, RZ, 0x1, !P5 ;  /* 0x00000001ff477807 */ /* 0x000fe20006800000 */
[----:B------:R-:W-:Y:S01]  /*211c0*/  IMAD.WIDE.U32 R72, R10, UR12, RZ ;  /* 0x0000000c0a487c25 */ /* 0x000fe2000f8e00ff */
[----:B------:R-:W-:-:S02]  /*211d0*/  ISETP.GE.U32.AND.EX P0, PT, R86, R5, PT, P0 ;  /* 0x000000055600720c */ /* 0x000fc40003f06100 */
[----:B------:R-:W-:Y:S01]  /*211e0*/  IADD3 R66, P6, PT, R71, R74, RZ ;  /* 0x0000004a47427210 */ /* 0x000fe20007fde0ff */
[----:B------:R-:W-:Y:S01]  /*211f0*/  IMAD.MOV.U32 R80, RZ, RZ, R77 ;  /* 0x000000ffff507224 */ /* 0x000fe200078e004d */
[----:B------:R-:W-:Y:S01]  /*21200*/  SEL R71, RZ, 0x1, !P1 ;  /* 0x00000001ff477807 */ /* 0x000fe20004800000 */
[----:B------:R-:W-:Y:S01]  /*21210*/  IMAD.IADD R7, R7, 0x1, R60 ;  /* 0x0000000107077824 */ /* 0x000fe200078e023c */
[----:B------:R-:W-:Y:S01]  /*21220*/  IADD3 RZ, P5, PT, R73, R76, RZ ;  /* 0x0000004c49ff7210 */ /* 0x000fe20007fbe0ff */
[----:B------:R-:W-:Y:S01]  /*21230*/  IMAD.WIDE.U32 R72, R11, R56, RZ ;  /* 0x000000380b487225 */ /* 0x000fe200078e00ff */
[----:B------:R-:W-:Y:S02]  /*21240*/  IADD3 R74, P4, PT, R66, R12, RZ ;  /* 0x0000000c424a7210 */ /* 0x000fe40007f9e0ff */
[----:B------:R-:W-:Y:S01]  /*21250*/  IADD3 R12, P1, PT, R71, R78, RZ ;  /* 0x0000004e470c7210 */ /* 0x000fe20007f3e0ff */
[----:B------:R-:W-:Y:S02]  /*21260*/  IMAD.X R5, RZ, RZ, R75, P6 ;  /* 0x000000ffff057224 */ /* 0x000fe400030e064b */
[----:B------:R-:W-:-:S04]  /*21270*/  IMAD.WIDE.U32 R72, P6, R82, R57, R72 ;  /* 0x0000003952487225 */ /* 0x000fc800078c0048 */
[----:B------:R-:W-:Y:S01]  /*21280*/  IMAD.X R71, RZ, RZ, R79, P1 ;  /* 0x000000ffff477224 */ /* 0x000fe200008e064f */
[----:B------:R-:W-:Y:S01]  /*21290*/  SEL R79, RZ, 0x1, !P2 ;  /* 0x00000001ff4f7807 */ /* 0x000fe20005000000 */
[----:B------:R-:W-:-:S04]  /*212a0*/  IMAD.WIDE.U32.X R80, R9, UR13, R80, P5 ;  /* 0x0000000d09507c25 */ /* 0x000fc8000a8e0450 */
[----:B------:R-:W-:Y:S01]  /*212b0*/  IMAD.X R75, R5, 0x1, R86, P4 ;  /* 0x00000001054b7824 */ /* 0x000fe200020e0656 */
[----:B------:R-:W-:Y:S01]  /*212c0*/  IADD3 RZ, P4, PT, R85, R72, RZ ;  /* 0x0000004855ff7210 */ /* 0x000fe20007f9e0ff */
[----:B------:R-:W-:Y:S01]  /*212d0*/  IMAD.X R77, RZ, RZ, RZ, P6 ;  /* 0x000000ffff4d7224 */ /* 0x000fe200030e06ff */
[----:B------:R-:W-:Y:S01]  /*212e0*/  IADD3 R78, P1, P2, R12, R80, R79 ;  /* 0x000000500c4e7210 */ /* 0x000fe20007a3e04f */
[----:B------:R-:W-:Y:S02]  /*212f0*/  IMAD.MOV.U32 R76, RZ, RZ, R73 ;  /* 0x000000ffff4c7224 */ /* 0x000fe400078e0049 */
[----:B------:R-:W-:Y:S01]  /*21300*/  IMAD.WIDE.U32 R84, R7, R52, RZ ;  /* 0x0000003407547225 */ /* 0x000fe200078e00ff */
[----:B------:R-:W-:Y:S02]  /*21310*/  IADD3.X R79, PT, PT, R71, R81, RZ, P1, P2 ;  /* 0x00000051474f7210 */ /* 0x000fe40000fe44ff */
[----:B------:R-:W-:Y:S01]  /*21320*/  ISETP.NE.U32.AND P2, PT, R66, RZ, PT ;  /* 0x000000ff4200720c */ /* 0x000fe20003f45070 */
[----:B------:R-:W-:-:S04]  /*21330*/  IMAD.WIDE.U32.X R80, R11, R57, R76, P4 ;  /* 0x000000390b507225 */ /* 0x000fc800020e044c */
[----:B------:R-:W-:-:S04]  /*21340*/  IMAD.WIDE.U32 R76, R7, R50, RZ ;  /* 0x00000032074c7225 */ /* 0x000fc800078e00ff */
[----:B------:R-:W-:-:S04]  /*21350*/  IMAD.WIDE.U32 R82, R82, R56, R74 ;  /* 0x0000003852527225 */ /* 0x000fc800078e004a */
[----:B------:R-:W-:Y:S01]  /*21360*/  IMAD.WIDE.U32 R76, P1, R6, R51, R76 ;  /* 0x00000033064c7225 */ /* 0x000fe2000782004c */
[----:B------:R-:W-:-:S03]  /*21370*/  ISETP.LT.U32.AND P6, PT, R82, R74, PT ;  /* 0x0000004a5200720c */ /* 0x000fc60003fc1070 */
[----:B------:R-:W-:Y:S01]  /*21380*/  IMAD.WIDE.U32 R84, P5, R6, R53, R84 ;  /* 0x0000003506547225 */ /* 0x000fe200078a0054 */
[----:B------:R-:W-:-:S03]  /*21390*/  IADD3 R60, P4, PT, R61, R76, RZ ;  /* 0x0000004c3d3c7210 */ /* 0x000fc60007f9e0ff */
[----:B------:R-:W-:Y:S01]  /*213a0*/  IMAD.X R61, RZ, RZ, RZ, P1 ;  /* 0x000000ffff3d7224 */ /* 0x000fe200008e06ff */
[----:B------:R-:W-:-:S04]  /*213b0*/  LOP3.LUT R60, RZ, R60, RZ, 0x33, !PT ;  /* 0x0000003cff3c7212 */ /* 0x000fc800078e33ff */
[----:B------:R-:W-:Y:S01]  /*213c0*/  ISETP.GT.U32.AND.EX P3, PT, R67, R60, PT, P3 ;  /* 0x0000003c4300720c */ /* 0x000fe20003f64130 */
[----:B------:R-:W-:-:S03]  /*213d0*/  IMAD.MOV.U32 R60, RZ, RZ, R77 ;  /* 0x000000ffff3c7224 */ /* 0x000fc600078e004d */
[----:B------:R-:W-:Y:S01]  /*213e0*/  SEL R11, RZ, 0x1, !P3 ;  /* 0x00000001ff0b7807 */ /* 0x000fe20005800000 */
[----:B------:R-:W-:-:S03]  /*213f0*/  IMAD.WIDE.U32.X R60, R7, R51, R60, P4 ;  /* 0x00000033073c7225 */ /* 0x000fc600020e043c */
[----:B------:R-:W-:-:S04]  /*21400*/  IADD3 R11, P1, PT, R11, R60, RZ ;  /* 0x0000003c0b0b7210 */ /* 0x000fc80007f3e0ff */
[C---:B------:R-:W-:Y:S01]  /*21410*/  ISETP.NE.U32.AND P3, PT, R11.reuse, RZ, PT ;  /* 0x000000ff0b00720c */ /* 0x040fe20003f65070 */
[----:B------:R-:W-:Y:S01]  /*21420*/  IMAD.X R86, RZ, RZ, R61, P1 ;  /* 0x000000ffff567224 */ /* 0x000fe200008e063d */
[----:B------:R-:W-:-:S04]  /*21430*/  IADD3 R60, P1, PT, R11, R70, RZ ;  /* 0x000000460b3c7210 */ /* 0x000fc80007f3e0ff */
[----:B------:R-:W-:Y:S01]  /*21440*/  ISETP.NE.U32.AND P4, PT, R60, RZ, PT ;  /* 0x000000ff3c00720c */ /* 0x000fe20003f85070 */
[----:B------:R-:W-:Y:S01]  /*21450*/  IMAD.X R61, R86, 0x1, R69, P1 ;  /* 0x00000001563d7824 */ /* 0x000fe200008e0645 */
[----:B------:R-:W-:Y:S01]  /*21460*/  ISETP.NE.U32.AND P1, PT, R74, RZ, PT ;  /* 0x000000ff4a00720c */ /* 0x000fe20003f25070 */
[----:B------:R-:W-:-:S03]  /*21470*/  IMAD.WIDE.U32 R66, R6, R52, R60 ;  /* 0x0000003406427225 */ /* 0x000fc600078e003c */
[----:B------:R-:W-:-:S04]  /*21480*/  ISETP.NE.AND.EX P1, PT, R75, RZ, PT, P1 ;  /* 0x000000ff4b00720c */ /* 0x000fc80003f25310 */
[----:B------:R-:W-:Y:S01]  /*21490*/  ISETP.NE.AND.EX P2, PT, R5, RZ, !P1, P2 ;  /* 0x000000ff0500720c */ /* 0x000fe20004f45320 */
[C---:B------:R-:W-:Y:S01]  /*214a0*/  IMAD.WIDE.U32 R76, R66.reuse, 0x18f5a7c5, RZ ;  /* 0x18f5a7c5424c7825 */ /* 0x040fe200078e00ff */
[----:B------:R-:W-:-:S03]  /*214b0*/  ISETP.LT.U32.AND P1, PT, R66, R60, PT ;  /* 0x0000003c4200720c */ /* 0x000fc60003f21070 */
[----:B------:R-:W-:Y:S01]  /*214c0*/  IMAD.IADD R5, R72, 0x1, R83 ;  /* 0x0000000148057824 */ /* 0x000fe200078e0253 */
[----:B------:R-:W-:Y:S01]  /*214d0*/  SEL R83, RZ, 0x1, P0 ;  /* 0x00000001ff537807 */ /* 0x000fe20000000000 */
[----:B------:R-:W-:-:S03]  /*214e0*/  IMAD.WIDE.U32 R72, R76, R50, RZ ;  /* 0x000000324c487225 */ /* 0x000fc600078e00ff */
[----:B------:R-:W-:Y:S01]  /*214f0*/  ISETP.LT.U32.OR.EX P2, PT, R5, R75, P2, P6 ;  /* 0x0000004b0500720c */ /* 0x000fe20001741560 */
[----:B------:R-:W-:Y:S01]  /*21500*/  IMAD.IADD R60, R84, 0x1, R67 ;  /* 0x00000001543c7824 */ /* 0x000fe200078e0243 */
[----:B------:R-:W-:Y:S01]  /*21510*/  LOP3.LUT R67, RZ, R72, RZ, 0x33, !PT ;  /* 0x00000048ff437212 */ /* 0x000fe200078e33ff */
[----:B------:R-:W-:Y:S01]  /*21520*/  IMAD.WIDE.U32 R74, R6, R52, RZ ;  /* 0x00000034064a7225 */ /* 0x000fe200078e00ff */
[----:B------:R-:W-:Y:S02]  /*21530*/  ISETP.NE.AND.EX P6, PT, R61, RZ, PT, P4 ;  /* 0x000000ff3d00720c */ /* 0x000fe40003fc5340 */
[----:B------:R-:W-:Y:S01]  /*21540*/  ISETP.GT.U32.AND P0, PT, R66, R67, PT ;  /* 0x000000434200720c */ /* 0x000fe20003f04070 */
[----:B------:R-:W-:Y:S01]  /*21550*/  IMAD R69, R60, 0x18f5a7c5, RZ ;  /* 0x18f5a7c53c457824 */ /* 0x000fe200078e02ff */
[----:B------:R-:W-:Y:S01]  /*21560*/  ISETP.NE.AND.EX P6, PT, R86, RZ, !P6, P3 ;  /* 0x000000ff5600720c */ /* 0x000fe200077c5330 */
[----:B------:R-:W-:Y:S01]  /*21570*/  IMAD.X R67, RZ, RZ, RZ, P5 ;  /* 0x000000ffff437224 */ /* 0x000fe200028e06ff */
[----:B------:R-:W-:Y:S01]  /*21580*/  IADD3 RZ, P5, PT, R75, R84, RZ ;  /* 0x000000544bff7210 */ /* 0x000fe20007fbe0ff */
[----:B------:R-:W-:Y:S01]  /*21590*/  IMAD R69, R66, 0x4b0d7b56, R69 ;  /* 0x4b0d7b5642457824 */ /* 0x000fe200078e0245 */
[----:B------:R-:W-:Y:S01]  /*215a0*/  ISETP.LT.U32.OR.EX P1, PT, R60, R61, P6, P1 ;  /* 0x0000003d3c00720c */ /* 0x000fe20003721510 */
[----:B------:R-:W-:Y:S01]  /*215b0*/  IMAD.WIDE.U32 R74, R9, UR14, RZ ;  /* 0x0000000e094a7c25 */ /* 0x000fe2000f8e00ff */
[----:B------:R-:W-:-:S02]  /*215c0*/  IADD3 R11, P4, PT, R83, R88, RZ ;  /* 0x00000058530b7210 */ /* 0x000fc40007f9e0ff */
[----:B------:R-:W-:Y:S01]  /*215d0*/  SEL R61, RZ, 0x1, !P1 ;  /* 0x00000001ff3d7807 */ /* 0x000fe20004800000 */
[----:B------:R-:W-:Y:S01]  /*215e0*/  IMAD.MOV.U32 R66, RZ, RZ, R85 ;  /* 0x000000ffff427224 */ /* 0x000fe200078e0055 */
[----:B------:R-:W-:Y:S01]  /*215f0*/  ISETP.GE.U32.AND P3, PT, R11, R88, PT ;  /* 0x000000580b00720c */ /* 0x000fe20003f66070 */
[----:B------:R-:W-:Y:S02]  /*21600*/  IMAD.X R70, RZ, RZ, R8, P4 ;  /* 0x000000ffff467224 */ /* 0x000fe400020e0608 */
[----:B------:R-:W-:-:S03]  /*21610*/  IMAD.WIDE.U32.X R84, R7, R53, R66, P5 ;  /* 0x0000003507547225 */ /* 0x000fc600028e0442 */
[----:B------:R-:W-:Y:S01]  /*21620*/  ISETP.GE.U32.AND.EX P3, PT, R70, R8, PT, P3 ;  /* 0x000000084600720c */ /* 0x000fe20003f66130 */
[----:B------:R-:W-:-:S04]  /*21630*/  IMAD.WIDE.U32 R66, P6, R10, UR15, R74 ;  /* 0x0000000f0a427c25 */ /* 0x000fc8000f8c004a */
[----:B------:R-:W-:-:S04]  /*21640*/  IMAD.WIDE.U32 R74, R10, UR14, RZ ;  /* 0x0000000e0a4a7c25 */ /* 0x000fc8000f8e00ff */
[----:B------:R-:W-:Y:S01]  /*21650*/  IMAD.IADD R69, R77, 0x1, R69 ;  /* 0x000000014d457824 */ /* 0x000fe200078e0245 */
[----:B------:R-:W-:Y:S02]  /*21660*/  IADD3 RZ, P5, PT, R75, R66, RZ ;  /* 0x000000424bff7210 */ /* 0x000fe40007fbe0ff */
[----:B------:R-:W-:Y:S02]  /*21670*/  IADD3 R75, P1, PT, R61, R84, RZ ;  /* 0x000000543d4b7210 */ /* 0x000fe40007f3e0ff */
[----:B------:R-:W-:Y:S02]  /*21680*/  SEL R61, RZ, 0x1, !P2 ;  /* 0x00000001ff3d7807 */ /* 0x000fe40005000000 */
[----:B------:R-:W-:Y:S01]  /*21690*/  IADD3 R82, P4, PT, R75, R82, RZ ;  /* 0x000000524b527210 */ /* 0x000fe20007f9e0ff */
[----:B------:R-:W-:Y:S01]  /*216a0*/  IMAD.X R86, RZ, RZ, R85, P1 ;  /* 0x000000ffff567224 */ /* 0x000fe200008e0655 */
[----:B------:R-:W-:Y:S01]  /*216b0*/  IADD3 R61, P1, P2, R11, R80, R61 ;  /* 0x000000500b3d7210 */ /* 0x000fe20007a3e03d */
[----:B------:R-:W-:-:S03]  /*216c0*/  IMAD.WIDE.U32 R84, R7, R54, RZ ;  /* 0x0000003607547225 */ /* 0x000fc600078e00ff */
[----:B------:R-:W-:Y:S01]  /*216d0*/  IADD3.X R72, PT, PT, R70, R81, RZ, P1, P2 ;  /* 0x0000005146487210 */ /* 0x000fe20000fe44ff */
[----:B------:R-:W-:Y:S01]  /*216e0*/  IMAD.X R83, R86, 0x1, R5, P4 ;  /* 0x0000000156537824 */ /* 0x000fe200020e0605 */
[----:B------:R-:W-:Y:S01]  /*216f0*/  ISETP.NE.U32.AND P4, PT, R82, RZ, PT ;  /* 0x000000ff5200720c */ /* 0x000fe20003f85070 */
[C---:B------:R-:W-:Y:S01]  /*21700*/  IMAD.WIDE.U32 R84, P2, R6.reuse, R55, R84 ;  /* 0x0000003706547225 */ /* 0x040fe20007840054 */
[----:B------:R-:W-:Y:S02]  /*21710*/  ISETP.NE.U32.AND P1, PT, R75, RZ, PT ;  /* 0x000000ff4b00720c */ /* 0x000fe40003f25070 */
[----:B------:R-:W-:Y:S01]  /*21720*/  ISETP.NE.AND.EX P4, PT, R83, RZ, PT, P4 ;  /* 0x000000ff5300720c */ /* 0x000fe20003f85340 */
[----:B------:R-:W-:-:S03]  /*21730*/  IMAD.WIDE.U32 R74, R6, R54, RZ ;  /* 0x00000036064a7225 */ /* 0x000fc600078e00ff */
[----:B------:R-:W-:Y:S01]  /*21740*/  ISETP.NE.AND.EX P1, PT, R86, RZ, !P4, P1 ;  /* 0x000000ff5600720c */ /* 0x000fe20006725310 */
[----:B------:R-:W-:Y:S01]  /*21750*/  IMAD.X R81, RZ, RZ, RZ, P2 ;  /* 0x000000ffff517224 */ /* 0x000fe200010e06ff */
[----:B------:R-:W-:Y:S01]  /*21760*/  IADD3 RZ, P4, PT, R75, R84, RZ ;  /* 0x000000544bff7210 */ /* 0x000fe20007f9e0ff */
[----:B------:R-:W-:-:S04]  /*21770*/  IMAD.WIDE.U32 R74, R6, R54, R82 ;  /* 0x00000036064a7225 */ /* 0x000fc800078e0052 */
[----:B------:R-:W-:Y:S01]  /*21780*/  IMAD.IADD R5, R84, 0x1, R75 ;  /* 0x0000000154057824 */ /* 0x000fe200078e024b */
[----:B------:R-:W-:Y:S01]  /*21790*/  ISETP.LT.U32.AND P2, PT, R74, R82, PT ;  /* 0x000000524a00720c */ /* 0x000fe20003f41070 */
[----:B------:R-:W-:Y:S02]  /*217a0*/  IMAD.MOV.U32 R80, RZ, RZ, R85 ;  /* 0x000000ffff507224 */ /* 0x000fe400078e0055 */
[-C--:B------:R-:W-:Y:S01]  /*217b0*/  IMAD.WIDE.U32 R84, R6, R56.reuse, RZ ;  /* 0x0000003806547225 */ /* 0x080fe200078e00ff */
[----:B------:R-:W-:Y:S02]  /*217c0*/  ISETP.LT.U32.OR.EX P1, PT, R5, R83, P1, P2 ;  /* 0x000000530500720c */ /* 0x000fe40000f21520 */
[----:B------:R-:W-:Y:S01]  /*217d0*/  ISETP.NE.U32.AND P2, PT, R12, RZ, PT ;  /* 0x000000ff0c00720c */ /* 0x000fe20003f45070 */
[C---:B------:R-:W-:Y:S01]  /*217e0*/  IMAD.WIDE.U32.X R80, R7.reuse, R55, R80, P4 ;  /* 0x0000003707507225 */ /* 0x040fe200020e0450 */
[----:B------:R-:W-:Y:S02]  /*217f0*/  ISETP.NE.U32.AND P4, PT, R78, RZ, PT ;  /* 0x000000ff4e00720c */ /* 0x000fe40003f85070 */
[----:B------:R-:W-:Y:S01]  /*21800*/  SEL R75, RZ, 0x1, !P1 ;  /* 0x00000001ff4b7807 */ /* 0x000fe20004800000 */
[----:B------:R-:W-:Y:S01]  /*21810*/  IMAD.WIDE.U32 R82, R7, R56, RZ ;  /* 0x0000003807527225 */ /* 0x000fe200078e00ff */
[----:B------:R-:W-:-:S02]  /*21820*/  ISETP.NE.AND.EX P1, PT, R79, RZ, PT, P4 ;  /* 0x000000ff4f00720c */ /* 0x000fc40003f25340 */
[----:B------:R-:W-:Y:S01]  /*21830*/  IADD3 R12, P4, PT, R75, R80, RZ ;  /* 0x000000504b0c7210 */ /* 0x000fe20007f9e0ff */
[----:B------:R-:W-:Y:S01]  /*21840*/  IMAD.WIDE.U32 R86, R10, UR14, R78 ;  /* 0x0000000e0a567c25 */ /* 0x000fe2000f8e004e */
[----:B------:R-:W-:Y:S02]  /*21850*/  ISETP.NE.AND.EX P2, PT, R71, RZ, !P1, P2 ;  /* 0x000000ff4700720c */ /* 0x000fe40004f45320 */
[----:B------:R-:W-:Y:S01]  /*21860*/  ISETP.GE.U32.AND P1, PT, R61, R11, PT ;  /* 0x0000000b3d00720c */ /* 0x000fe20003f26070 */
[----:B------:R-:W-:Y:S01]  /*21870*/  IMAD.X R71, RZ, RZ, R81, P4 ;  /* 0x000000ffff477224 */ /* 0x000fe200020e0651 */
[----:B------:R-:W-:Y:S01]  /*21880*/  IADD3 R80, P4, PT, R12, R61, RZ ;  /* 0x0000003d0c507210 */ /* 0x000fe20007f9e0ff */
[----:B------:R-:W-:Y:S01]  /*21890*/  IMAD.X R11, RZ, RZ, RZ, P6 ;  /* 0x000000ffff0b7224 */ /* 0x000fe200030e06ff */
[----:B------:R-:W-:Y:S01]  /*218a0*/  ISETP.GE.U32.AND.EX P1, PT, R72, R70, PT, P1 ;  /* 0x000000464800720c */ /* 0x000fe20003f26110 */
[----:B------:R-:W-:-:S04]  /*218b0*/  IMAD.WIDE.U32 R82, P6, R6, R57, R82 ;  /* 0x0000003906527225 */ /* 0x000fc800078c0052 */
[----:B------:R-:W-:Y:S01]  /*218c0*/  IMAD.X R81, R71, 0x1, R72, P4 ;  /* 0x0000000147517824 */ /* 0x000fe200020e0648 */
[----:B------:R-:W-:Y:S01]  /*218d0*/  IADD3 RZ, P4, PT, R85, R82, RZ ;  /* 0x0000005255ff7210 */ /* 0x000fe20007f9e0ff */
[----:B------:R-:W-:Y:S02]  /*218e0*/  IMAD.MOV.U32 R10, RZ, RZ, R67 ;  /* 0x000000ffff0a7224 */ /* 0x000fe400078e0043 */
[----:B------:R-:W-:-:S04]  /*218f0*/  IMAD.WIDE.U32 R84, R6, R56, R80 ;  /* 0x0000003806547225 */ /* 0x000fc800078e0050 */
[----:B------:R-:W-:Y:S02]  /*21900*/  IMAD.IADD R6, R66, 0x1, R87 ;  /* 0x0000000142067824 */ /* 0x000fe400078e0257 */
[----:B------:R-:W-:Y:S01]  /*21910*/  IMAD.WIDE.U32.X R10, R9, UR15, R10, P5 ;  /* 0x0000000f090a7c25 */ /* 0x000fe2000a8e040a */
[----:B------:R-:W-:-:S03]  /*21920*/  ISETP.LT.U32.AND P5, PT, R86, R78, PT ;  /* 0x0000004e5600720c */ /* 0x000fc60003fa1070 */
[----:B------:R-:W-:Y:S01]  /*21930*/  IMAD.WIDE.U32 R66, R69, R50, RZ ;  /* 0x0000003245427225 */ /* 0x000fe200078e00ff */
[----:B------:R-:W-:-:S03]  /*21940*/  ISETP.LT.U32.OR.EX P2, PT, R6, R79, P2, P5 ;  /* 0x0000004f0600720c */ /* 0x000fc60001741550 */
[----:B------:R-:W-:Y:S02]  /*21950*/  IMAD.X R61, RZ, RZ, RZ, P6 ;  /* 0x000000ffff3d7224 */ /* 0x000fe400030e06ff */
[----:B------:R-:W-:-:S03]  /*21960*/  IMAD.WIDE.U32 R66, P5, R76, R51, R66 ;  /* 0x000000334c427225 */ /* 0x000fc600078a0042 */
[----:B------:R-:W-:-:S04]  /*21970*/  IADD3 R9, P6, PT, R73, R66, RZ ;  /* 0x0000004249097210 */ /* 0x000fc80007fde0ff */
[----:B------:R-:W-:-:S04]  /*21980*/  LOP3.LUT R9, RZ, R9, RZ, 0x33, !PT ;  /* 0x00000009ff097212 */ /* 0x000fc800078e33ff */
[----:B------:R-:W-:Y:S01]  /*21990*/  ISETP.GT.U32.AND.EX P0, PT, R60, R9, PT, P0 ;  /* 0x000000093c00720c */ /* 0x000fe20003f04100 */
[----:B------:R-:W-:Y:S02]  /*219a0*/  IMAD.MOV.U32 R60, RZ, RZ, R83 ;  /* 0x000000ffff3c7224 */ /* 0x000fe400078e0053 */
[----:B------:R-:W-:Y:S02]  /*219b0*/  IMAD.IADD R83, R82, 0x1, R85 ;  /* 0x0000000152537824 */ /* 0x000fe400078e0255 */
[----:B------:R-:W-:Y:S01]  /*219c0*/  IMAD.WIDE.U32.X R78, R7, R57, R60, P4 ;  /* 0x00000039074e7225 */ /* 0x000fe200020e043c */
[----:B------:R-:W-:-:S03]  /*219d0*/  SEL R7, RZ, 0x1, !P0 ;  /* 0x00000001ff077807 */ /* 0x000fc60004000000 */
[----:B------:R-:W-:Y:S02]  /*219e0*/  IMAD.X R61, RZ, RZ, RZ, P5 ;  /* 0x000000ffff3d7224 */ /* 0x000fe400028e06ff */
[----:B------:R-:W-:Y:S02]  /*219f0*/  IMAD.MOV.U32 R60, RZ, RZ, R67 ;  /* 0x000000ffff3c7224 */ /* 0x000fe400078e0043 */
[----:B------:R-:W-:-:S04]  /*21a00*/  IMAD.WIDE.U32 R66, R69, R52, RZ ;  /* 0x0000003445427225 */ /* 0x000fc800078e00ff */
[----:B------:R-:W-:-:S04]  /*21a10*/  IMAD.WIDE.U32.X R60, R69, R51, R60, P6 ;  /* 0x00000033453c7225 */ /* 0x000fc800030e043c */
[----:B------:R-:W-:Y:S01]  /*21a20*/  IMAD.WIDE.U32 R66, P5, R76, R53, R66 ;  /* 0x000000354c427225 */ /* 0x000fe200078a0042 */
[----:B------:R-:W-:-:S03]  /*21a30*/  IADD3 R7, P0, PT, R7, R60, RZ ;  /* 0x0000003c07077210 */ /* 0x000fc60007f1e0ff */
[----:B------:R-:W-:Y:S02]  /*21a40*/  IMAD.X R89, RZ, RZ, RZ, P5 ;  /* 0x000000ffff597224 */ /* 0x000fe400028e06ff */
[----:B------:R-:W-:Y:S01]  /*21a50*/  IMAD.X R88, RZ, RZ, R61, P0 ;  /* 0x000000ffff587224 */ /* 0x000fe200000e063d */
[----:B------:R-:W-:Y:S01]  /*21a60*/  IADD3 R74, P0, PT, R7, R74, RZ ;  /* 0x0000004a074a7210 */ /* 0x000fe20007f1e0ff */
[----:B------:R-:W-:-:S03]  /*21a70*/  IMAD.WIDE.U32 R60, R76, R52, RZ ;  /* 0x000000344c3c7225 */ /* 0x000fc600078e00ff */
[----:B------:R-:W-:Y:S01]  /*21a80*/  ISETP.NE.U32.AND P6, PT, R74, RZ, PT ;  /* 0x000000ff4a00720c */ /* 0x000fe20003fc5070 */
[----:B------:R-:W-:Y:S01]  /*21a90*/  IMAD.X R75, R88, 0x1, R5, P0 ;  /* 0x00000001584b7824 */ /* 0x000fe200000e0605 */
[----:B------:R-:W-:Y:S02]  /*21aa0*/  IADD3 RZ, P4, PT, R61, R66, RZ ;  /* 0x000000423dff7210 */ /* 0x000fe40007f9e0ff */
[----:B------:R-:W-:Y:S01]  /*21ab0*/  ISETP.NE.U32.AND P0, PT, R7, RZ, PT ;  /* 0x000000ff0700720c */ /* 0x000fe20003f05070 */
[----:B------:R-:W-:Y:S01]  /*21ac0*/  IMAD.WIDE.U32 R60, R76, R52, R74 ;  /* 0x000000344c3c7225 */ /* 0x000fe200078e004a */
[----:B------:R-:W-:-:S03]  /*21ad0*/  ISETP.NE.AND.EX P6, PT, R75, RZ, PT, P6 ;  /* 0x000000ff4b00720c */ /* 0x000fc60003fc5360 */
[----:B------:R-:W-:Y:S01]  /*21ae0*/  IMAD.IADD R73, R66, 0x1, R61 ;  /* 0x0000000142497824 */ /* 0x000fe200078e023d */
[----:B------:R-:W-:Y:S01]  /*21af0*/  ISETP.NE.AND.EX P0, PT, R88, RZ, !P6, P0 ;  /* 0x000000ff5800720c */ /* 0x000fe20007705300 */
[----:B------:R-:W-:Y:S01]  /*21b00*/  IMAD.MOV.U32 R88, RZ, RZ, R67 ;  /* 0x000000ffff587224 */ /* 0x000fe200078e0043 */
[----:B------:R-:W-:-:S03]  /*21b10*/  ISETP.LT.U32.AND P6, PT, R60, R74, PT ;  /* 0x0000004a3c00720c */ /* 0x000fc60003fc1070 */
[----:B------:R-:W-:Y:S01]  /*21b20*/  IMAD.WIDE.U32.X R88, R69, R53, R88, P4 ;  /* 0x0000003545587225 */ /* 0x000fe200020e0458 */
[----:B------:R-:W-:Y:S02]  /*21b30*/  ISETP.LT.U32.OR.EX P0, PT, R73, R75, P0, P6 ;  /* 0x0000004b4900720c */ /* 0x000fe40000701560 */
[----:B------:R-:W-:Y:S01]  /*21b40*/  ISETP.NE.U32.AND P4, PT, R80, RZ, PT ;  /* 0x000000ff5000720c */ /* 0x000fe20003f85070 */
[----:B------:R-:W-:Y:S01]  /*21b50*/  IMAD.WIDE.U32 R74, R69, R54, RZ ;  /* 0x00000036454a7225 */ /* 0x000fe200078e00ff */
[----:B------:R-:W-:Y:S02]  /*21b60*/  SEL R5, RZ, 0x1, !P0 ;  /* 0x00000001ff057807 */ /* 0x000fe40004000000 */
[----:B------:R-:W-:Y:S02]  /*21b70*/  ISETP.NE.U32.AND P0, PT, R12, RZ, PT ;  /* 0x000000ff0c00720c */ /* 0x000fe40003f05070 */
[----:B------:R-:W-:Y:S02]  /*21b80*/  IADD3 R5, P6, PT, R5, R88, RZ ;  /* 0x0000005805057210 */ /* 0x000fe40007fde0ff */
[----:B------:R-:W-:-:S02]  /*21b90*/  ISETP.NE.AND.EX P4, PT, R81, RZ, PT, P4 ;  /* 0x000000ff5100720c */ /* 0x000fc40003f85340 */
[----:B------:R-:W-:Y:S01]  /*21ba0*/  IADD3 R8, P5, PT, R5, R84, RZ ;  /* 0x0000005405087210 */ /* 0x000fe20007fbe0ff */
[----:B------:R-:W-:Y:S01]  /*21bb0*/  IMAD.X R88, RZ, RZ, R89, P6 ;  /* 0x000000ffff587224 */ /* 0x000fe200030e0659 */
[----:B------:R-:W-:Y:S01]  /*21bc0*/  ISETP.NE.AND.EX P0, PT, R71, RZ, !P4, P0 ;  /* 0x000000ff4700720c */ /* 0x000fe20006705300 */
[----:B------:R-:W-:Y:S01]  /*21bd0*/  IMAD.WIDE.U32 R70, R76, R54, RZ ;  /* 0x000000364c467225 */ /* 0x000fe200078e00ff */
[----:B------:R-:W-:Y:S02]  /*21be0*/  ISETP.LT.U32.AND P6, PT, R84, R80, PT ;  /* 0x000000505400720c */ /* 0x000fe40003fc1070 */
[----:B------:R-:W-:Y:S01]  /*21bf0*/  ISETP.NE.U32.AND P4, PT, R8, RZ, PT ;  /* 0x000000ff0800720c */ /* 0x000fe20003f85070 */
[----:B------:R-:W-:Y:S01]  /*21c00*/  IMAD.X R9, R88, 0x1, R83, P5 ;  /* 0x0000000158097824 */ /* 0x000fe200028e0653 */
[----:B------:R-:W-:Y:S01]  /*21c10*/  ISETP.LT.U32.OR.EX P0, PT, R83, R81, P0, P6 ;  /* 0x000000515300720c */ /* 0x000fe20000701560 */
[----:B------:R-:W-:Y:S01]  /*21c20*/  IMAD.WIDE.U32 R74, P6, R76, R55, R74 ;  /* 0x000000374c4a7225 */ /* 0x000fe200078c004a */
[----:B------:R-:W-:-:S02]  /*21c30*/  ISETP.NE.U32.AND P5, PT, R5, RZ, PT ;  /* 0x000000ff0500720c */ /* 0x000fc40003fa5070 */
        /* <DEDUP_REMOVED lines=9> */
[----:B------:R-:W-:Y:S01]  /*21cd0*/  ISETP.LT.U32.OR.EX P4, PT, R72, R9, P4, P5 ;  /* 0x000000094800720c */ /* 0x000fe20002781550 */
[----:B------:R-:W-:Y:S01]  /*21ce0*/  IMAD.WIDE.U32 R8, R76, R56, RZ ;  /* 0x000000384c087225 */ /* 0x000fe200078e00ff */
[----:B------:R-:W-:-:S02]  /*21cf0*/  SEL R12, RZ, 0x1, P1 ;  /* 0x00000001ff0c7807 */ /* 0x000fc40000800000 */
[----:B------:R-:W-:Y:S01]  /*21d00*/  IADD3 R5, P5, PT, R5, R86, RZ ;  /* 0x0000005605057210 */ /* 0x000fe20007fbe0ff */
[C---:B------:R-:W-:Y:S01]  /*21d10*/  IMAD.WIDE.U32.X R80, R69.reuse, R55, R80, P3 ;  /* 0x0000003745507225 */ /* 0x040fe200018e0450 */
[----:B------:R-:W-:Y:S02]  /*21d20*/  SEL R75, RZ, 0x1, !P0 ;  /* 0x00000001ff4b7807 */ /* 0x000fe40004000000 */
[----:B------:R-:W-:Y:S01]  /*21d30*/  IADD3 R12, P3, PT, R12, R5, RZ ;  /* 0x000000050c0c7210 */ /* 0x000fe20007f7e0ff */
[----:B------:R-:W-:Y:S01]  /*21d40*/  IMAD.X R77, RZ, RZ, R6, P5 ;  /* 0x000000ffff4d7224 */ /* 0x000fe200028e0606 */
[----:B------:R-:W-:Y:S01]  /*21d50*/  SEL R7, RZ, 0x1, !P4 ;  /* 0x00000001ff077807 */ /* 0x000fe20006000000 */
[----:B------:R-:W-:Y:S01]  /*21d60*/  IMAD.WIDE.U32 R70, R69, R56, RZ ;  /* 0x0000003845467225 */ /* 0x000fe200078e00ff */
[----:B------:R-:W-:Y:S02]  /*21d70*/  ISETP.GE.U32.AND P0, PT, R5, R86, PT ;  /* 0x000000560500720c */ /* 0x000fe40003f06070 */
[----:B------:R-:W-:Y:S01]  /*21d80*/  IADD3 R75, P4, P5, R12, R78, R75 ;  /* 0x0000004e0c4b7210 */ /* 0x000fe20007d9e04b */
[----:B------:R-:W-:Y:S01]  /*21d90*/  IMAD.X R74, RZ, RZ, R77, P3 ;  /* 0x000000ffff4a7224 */ /* 0x000fe200018e064d */
[----:B------:R-:W-:Y:S01]  /*21da0*/  IADD3 R8, P3, PT, R7, R80, RZ ;  /* 0x0000005007087210 */ /* 0x000fe20007f7e0ff */
[----:B------:R-:W-:Y:S01]  /*21db0*/  IMAD.WIDE.U32 R70, P1, R76, R57, R70 ;  /* 0x000000394c467225 */ /* 0x000fe20007820046 */
[----:B------:R-:W-:-:S02]  /*21dc0*/  ISETP.GE.U32.AND.EX P0, PT, R77, R6, PT, P0 ;  /* 0x000000064d00720c */ /* 0x000fc40003f06100 */
[----:B------:R-:W-:Y:S01]  /*21dd0*/  IADD3.X R79, PT, PT, R74, R79, RZ, P4, P5 ;  /* 0x0000004f4a4f7210 */ /* 0x000fe200027ea4ff */
[----:B------:R-:W-:Y:S01]  /*21de0*/  IMAD.X R80, RZ, RZ, R81, P3 ;  /* 0x000000ffff507224 */ /* 0x000fe200018e0651 */
[----:B------:R-:W-:Y:S02]  /*21df0*/  IADD3 R6, P4, PT, R8, R75, RZ ;  /* 0x0000004b08067210 */ /* 0x000fe40007f9e0ff */
[----:B------:R-:W-:Y:S02]  /*21e00*/  ISETP.GE.U32.AND P3, PT, R12, R5, PT ;  /* 0x000000050c00720c */ /* 0x000fe40003f66070 */
[----:B------:R-:W-:Y:S01]  /*21e10*/  ISETP.NE.U32.AND P5, PT, R6, RZ, PT ;  /* 0x000000ff0600720c */ /* 0x000fe20003fa5070 */
[----:B------:R-:W-:Y:S01]  /*21e20*/  IMAD.X R7, R80, 0x1, R79, P4 ;  /* 0x0000000150077824 */ /* 0x000fe200020e064f */
[----:B------:R-:W-:Y:S01]  /*21e30*/  IADD3 RZ, P6, PT, R9, R70, RZ ;  /* 0x0000004609ff7210 */ /* 0x000fe20007fde0ff */
[----:B------:R-:W-:Y:S01]  /*21e40*/  IMAD.X R9, RZ, RZ, RZ, P1 ;  /* 0x000000ffff097224 */ /* 0x000fe200008e06ff */
[----:B------:R-:W-:Y:S01]  /*21e50*/  ISETP.GE.U32.AND.EX P3, PT, R74, R77, PT, P3 ;  /* 0x0000004d4a00720c */ /* 0x000fe20003f66130 */
[----:B------:R-:W-:Y:S01]  /*21e60*/  IMAD.WIDE.U32 R76, R76, R56, R6 ;  /* 0x000000384c4c7225 */ /* 0x000fe200078e0006 */
[----:B------:R-:W-:-:S02]  /*21e70*/  ISETP.GE.U32.AND P1, PT, R75, R12, PT ;  /* 0x0000000c4b00720c */ /* 0x000fc40003f26070 */
[----:B------:R-:W-:Y:S01]  /*21e80*/  ISETP.NE.U32.AND P4, PT, R8, RZ, PT ;  /* 0x000000ff0800720c */ /* 0x000fe20003f85070 */
[----:B------:R-:W-:Y:S01]  /*21e90*/  IMAD.MOV.U32 R8, RZ, RZ, R71 ;  /* 0x000000ffff087224 */ /* 0x000fe200078e0047 */
[----:B------:R-:W-:Y:S01]  /*21ea0*/  ISETP.NE.AND.EX P5, PT, R7, RZ, PT, P5 ;  /* 0x000000ff0700720c */ /* 0x000fe20003fa5350 */
[----:B------:R-:W-:Y:S01]  /*21eb0*/  IMAD.IADD R75, R70, 0x1, R77 ;  /* 0x00000001464b7824 */ /* 0x000fe200078e024d */
[----:B------:R-:W-:Y:S01]  /*21ec0*/  ISETP.GE.U32.AND.EX P1, PT, R79, R74, PT, P1 ;  /* 0x0000004a4f00720c */ /* 0x000fe20003f26110 */
[----:B------:R-:W-:Y:S01]  /*21ed0*/  IMAD.WIDE.U32.X R8, R69, R57, R8, P6 ;  /* 0x0000003945087225 */ /* 0x000fe200030e0408 */
[----:B------:R-:W-:Y:S02]  /*21ee0*/  SEL R12, RZ, 0x1, !P2 ;  /* 0x00000001ff0c7807 */ /* 0x000fe40005000000 */
[----:B------:R-:W-:Y:S02]  /*21ef0*/  SEL R71, RZ, 0x1, P0 ;  /* 0x00000001ff477807 */ /* 0x000fe40000000000 */
[----:B------:R-:W-:-:S02]  /*21f00*/  ISETP.NE.AND.EX P4, PT, R80, RZ, !P5, P4 ;  /* 0x000000ff5000720c */ /* 0x000fc40006f85340 */
[----:B------:R-:W-:Y:S02]  /*21f10*/  ISETP.LT.U32.AND P0, PT, R76, R6, PT ;  /* 0x000000064c00720c */ /* 0x000fe40003f01070 */
[----:B------:R-:W-:Y:S02]  /*21f20*/  SEL R5, RZ, 0x1, P3 ;  /* 0x00000001ff057807 */ /* 0x000fe40001800000 */
[----:B------:R-:W-:Y:S02]  /*21f30*/  IADD3 R10, P2, P3, R71, R10, R12 ;  /* 0x0000000a470a7210 */ /* 0x000fe40007b5e00c */
[----:B------:R-:W-:Y:S02]  /*21f40*/  SEL R6, RZ, 0x1, P1 ;  /* 0x00000001ff067807 */ /* 0x000fe40000800000 */
[----:B------:R-:W-:Y:S02]  /*21f50*/  ISETP.LT.U32.OR.EX P4, PT, R75, R7, P4, P0 ;  /* 0x000000074b00720c */ /* 0x000fe40002781500 */
[----:B------:R-:W-:-:S02]  /*21f60*/  IADD3.X R7, PT, PT, RZ, R11, RZ, P2, P3 ;  /* 0x0000000bff077210 */ /* 0x000fc400017e64ff */
[----:B------:R-:W-:Y:S02]  /*21f70*/  IADD3 R6, P0, P1, R6, R10, R5 ;  /* 0x0000000a06067210 */ /* 0x000fe4000791e005 */
        /* <DEDUP_REMOVED lines=47> */
[----:B------:R-:W-:Y:S02]  /*22270*/  IMAD.MOV.U32 R12, RZ, RZ, R60 ;  /* 0x000000ffff0c7224 */ /* 0x000fe400078e003c */
[----:B------:R-:W-:-:S06]  /*22280*/  IMAD.MOV.U32 R11, RZ, RZ, R73 ;  /* 0x000000ffff0b7224 */ /* 0x000fcc00078e0049 */
[----:B------:R-:W-:Y:S05]  /*22290*/  @P0 BREAK.RELIABLE B5 ;  /* 0x0000000000050942 */ /* 0x000fea0003800100 */
[----:B------:R-:W-:Y:S05]  /*222a0*/  @P0 BRA `(.L_x_110) ;  /* 0x000000bc00400947 */ /* 0x000fea0003800000 */
.L_x_109:
[----:B------:R-:W-:Y:S05]  /*222b0*/  BSYNC.RELIABLE B5 ;  /* 0x0000000000057941 */ /* 0x000fea0003800100 */
.L_x_108:
        /* <DEDUP_REMOVED lines=18> */
[----:B------:R-:W-:Y:S02]  /*223e0*/  IADD3 R10, P4, PT, -R10, R79, RZ ;  /* 0x0000004f0a0a7210 */ /* 0x000fe40007f9e1ff */
[C---:B------:R-:W-:Y:S01]  /*223f0*/  ISETP.GE.U32.AND.EX P1, PT, R74.reuse, R9, PT, P1 ;  /* 0x000000094a00720c */ /* 0x040fe20003f26110 */
[----:B------:R-:W-:Y:S01]  /*22400*/  IMAD.X R51, R73, 0x1, ~R51, P2 ;  /* 0x0000000149337824 */ /* 0x000fe200010e0e33 */
[----:B------:R-:W-:Y:S01]  /*22410*/  IADD3 R6, P2, PT, -R7, R66, RZ ;  /* 0x0000004207067210 */ /* 0x000fe20007f5e1ff */
[----:B------:R-:W-:Y:S02]  /*22420*/  IMAD.X R9, R74, 0x1, ~R9, P4 ;  /* 0x000000014a097824 */ /* 0x000fe400020e0e09 */
[----:B------:R-:W-:-:S02]  /*22430*/  IMAD.MOV.U32 R12, RZ, RZ, R50 ;  /* 0x000000ffff0c7224 */ /* 0x000fc400078e0032 */
[----:B------:R-:W-:Y:S02]  /*22440*/  IMAD.MOV.U32 R11, RZ, RZ, R51 ;  /* 0x000000ffff0b7224 */ /* 0x000fe400078e0033 */
[----:B------:R-:W-:Y:S02]  /*22450*/  IMAD.X R5, R72, 0x1, ~R77, P2 ;  /* 0x0000000148057824 */ /* 0x000fe400010e0e4d */
[----:B------:R-:W-:Y:S02]  /*22460*/  IMAD.X R7, R75, 0x1, ~R70, P3 ;  /* 0x000000014b077824 */ /* 0x000fe400018e0e46 */
[----:B------:R-:W-:Y:S05]  /*22470*/  @P1 BRA `(.L_x_110) ;  /* 0x000000b800cc1947 */ /* 0x000fea0003800000 */
[----:B------:R-:W-:-:S04]  /*22480*/  SEL R79, RZ, 0x1, P0 ;  /* 0x00000001ff4f7807 */ /* 0x000fc80000000000 */
[----:B------:R-:W-:-:S04]  /*22490*/  IADD3 R5, P1, PT, R79, R52, RZ ;  /* 0x000000344f057210 */ /* 0x000fc80007f3e0ff */
[C---:B------:R-:W-:Y:S01]  /*224a0*/  IADD3 R75, P3, PT, -R5.reuse, R66, RZ ;  /* 0x00000042054b7210 */ /* 0x040fe20007f7e1ff */
[----:B------:R-:W-:Y:S01]  /*224b0*/  IMAD.X R11, RZ, RZ, R53, P1 ;  /* 0x000000ffff0b7224 */ /* 0x000fe200008e0635 */
[----:B------:R-:W-:Y:S02]  /*224c0*/  ISETP.NE.U32.AND P2, PT, R5, RZ, PT ;  /* 0x000000ff0500720c */ /* 0x000fe40003f45070 */
[----:B------:R-:W-:Y:S01]  /*224d0*/  ISETP.GE.U32.AND P1, PT, R66, R75, PT ;  /* 0x0000004b4200720c */ /* 0x000fe20003f26070 */
[----:B------:R-:W-:Y:S01]  /*224e0*/  IMAD.X R77, R72, 0x1, ~R11, P3 ;  /* 0x00000001484d7824 */ /* 0x000fe200018e0e0b */
[----:B------:R-:W-:-:S04]  /*224f0*/  ISETP.NE.AND.EX P2, PT, R11, RZ, PT, P2 ;  /* 0x000000ff0b00720c */ /* 0x000fc80003f45320 */
        /* <DEDUP_REMOVED lines=63> */
[----:B------:R-:W-:-:S06]  /*228f0*/  IMAD.MOV.U32 R7, RZ, RZ, R78 ;  /* 0x000000ffff077224 */ /* 0x000fcc00078e004e */
[----:B------:R-:W-:Y:S05]  /*22900*/  @P0 BRA `(.L_x_110) ;  /* 0x000000b400a80947 */ /* 0x000fea0003800000 */
.L_x_111:
        /* <DEDUP_REMOVED lines=12> */
.L_x_107:
        /* <DEDUP_REMOVED lines=16> */
[----:B------:R-:W-:Y:S02]  /*22ad0*/  ISETP.LT.U32.AND P3, PT, R16, R62, PT ;  /* 0x0000003e1000720c */ /* 0x000fe40003f61070 */
        /* <DEDUP_REMOVED lines=9> */
.L_x_113:
        /* <DEDUP_REMOVED lines=114> */
.L_x_119:
[----:B------:R-:W-:Y:S05]  /*23290*/  BSYNC.RELIABLE B7 ;  /* 0x0000000000077941 */ /* 0x000fea0003800100 */
.L_x_118:
        /* <DEDUP_REMOVED lines=23> */
.L_x_117:
[----:B------:R-:W-:Y:S05]  /*23410*/  BSYNC.RECONVERGENT B6 ;  /* 0x0000000000067941 */ /* 0x000fea0003800200 */
.L_x_116:
        /* <DEDUP_REMOVED lines=114> */
.L_x_123:
[----:B------:R-:W-:Y:S05]  /*23b40*/  BSYNC.RELIABLE B7 ;  /* 0x0000000000077941 */ /* 0x000fea0003800100 */
.L_x_122:
        /* <DEDUP_REMOVED lines=10> */
[----:B------:R-:W-:-:S04]  /*23bf0*/  SEL R7, RZ, 0x1, P0 ;  /* 0x00000001ff077807 */ /* 0x000fc80000000000 */
        /* <DEDUP_REMOVED lines=11> */
[----:B------:R-:W-:-:S08]  /*23cb0*/  IMAD.X R84, R84, 0x1, R61, P2 ;  /* 0x0000000154547824 */ /* 0x000fd000010e063d */
.L_x_121:
[----:B------:R-:W-:Y:S05]  /*23cc0*/  BSYNC.RECONVERGENT B6 ;  /* 0x0000000000067941 */ /* 0x000fea0003800200 */
.L_x_120:
        /* <DEDUP_REMOVED lines=44> */
[C---:B------:R-:W-:Y:S01]  /*23f90*/  IADD3 R10, P4, PT, R17.reuse, R12, RZ ;  /* 0x0000000c110a7210 */ /* 0x040fe20007f9e0ff */
[----:B------:R-:W-:Y:S01]  /*23fa0*/  IMAD.IADD R56, R56, 0x1, R13 ;  /* 0x0000000138387824 */ /* 0x000fe200078e020d */
[----:B------:R-:W-:Y:S01]  /*23fb0*/  ISETP.GE.U32.AND P1, PT, R12, R52, PT ;  /* 0x000000340c00720c */ /* 0x000fe20003f26070 */
[----:B------:R-:W-:Y:S01]  /*23fc0*/  IMAD.WIDE.U32 R50, R54, UR10, RZ ;  /* 0x0000000a36327c25 */ /* 0x000fe2000f8e00ff */
[----:B------:R-:W-:Y:S02]  /*23fd0*/  ISETP.NE.U32.AND P5, PT, R10, RZ, PT ;  /* 0x000000ff0a00720c */ /* 0x000fe40003fa5070 */
[----:B------:R-:W-:Y:S01]  /*23fe0*/  ISETP.NE.U32.AND P0, PT, R17, RZ, PT ;  /* 0x000000ff1100720c */ /* 0x000fe20003f05070 */
[----:B------:R-:W-:Y:S01]  /*23ff0*/  IMAD.X R11, R61, 0x1, R56, P4 ;  /* 0x000000013d0b7824 */ /* 0x000fe200020e0638 */
[----:B------:R-:W-:Y:S01]  /*24000*/  ISETP.GE.U32.AND.EX P1, PT, R56, R53, PT, P1 ;  /* 0x000000353800720c */ /* 0x000fe20003f26110 */
[----:B------:R-:W-:-:S02]  /*24010*/  IMAD.X R17, RZ, RZ, RZ, P2 ;  /* 0x000000ffff117224 */ /* 0x000fc400010e06ff */
[----:B------:R-:W-:Y:S01]  /*24020*/  IMAD.MOV.U32 R16, RZ, RZ, R57 ;  /* 0x000000ffff107224 */ /* 0x000fe200078e0039 */
[----:B------:R-:W-:Y:S01]  /*24030*/  ISETP.NE.AND.EX P5, PT, R11, RZ, PT, P5 ;  /* 0x000000ff0b00720c */ /* 0x000fe20003fa5350 */
[C---:B------:R-:W-:Y:S01]  /*24040*/  IMAD.WIDE.U32 R50, P4, R80.reuse, UR11, R50 ;  /* 0x0000000b50327c25 */ /* 0x040fe2000f880032 */
[----:B------:R-:W-:Y:S02]  /*24050*/  SEL R53, RZ, 0x1, P1 ;  /* 0x00000001ff357807 */ /* 0x000fe40000800000 */
[----:B------:R-:W-:Y:S01]  /*24060*/  ISETP.NE.AND.EX P0, PT, R61, RZ, !P5, P0 ;  /* 0x000000ff3d00720c */ /* 0x000fe20006f05300 */
[----:B------:R-:W-:-:S04]  /*24070*/  IMAD.WIDE.U32 R12, R80, UR10, R10 ;  /* 0x0000000a500c7c25 */ /* 0x000fc8000f8e000a */
[----:B------:R-:W-:Y:S01]  /*24080*/  IMAD.WIDE.U32 R14, R80, UR10, RZ ;  /* 0x0000000a500e7c25 */ /* 0x000fe2000f8e00ff */
[----:B------:R-:W-:-:S03]  /*24090*/  ISETP.LT.U32.AND P5, PT, R12, R10, PT ;  /* 0x0000000a0c00720c */ /* 0x000fc60003fa1070 */
[----:B------:R-:W-:Y:S01]  /*240a0*/  IMAD.WIDE.U32.X R16, R7, UR9, R16, P3 ;  /* 0x0000000907107c25 */ /* 0x000fe200098e0410 */
[----:B------:R-:W-:-:S03]  /*240b0*/  IADD3 RZ, P2, PT, R15, R50, RZ ;  /* 0x000000320fff7210 */ /* 0x000fc60007f5e0ff */
[----:B------:R-:W-:-:S04]  /*240c0*/  IMAD.WIDE.U32 R66, R84, UR8, RZ ;  /* 0x0000000854427c25 */ /* 0x000fc8000f8e00ff */
[----:B------:R-:W-:Y:S01]  /*240d0*/  IMAD.IADD R13, R50, 0x1, R13 ;  /* 0x00000001320d7824 */ /* 0x000fe200078e020d */
[----:B------:R-:W-:Y:S01]  /*240e0*/  IADD3 R50, P1, PT, R53, R16, RZ ;  /* 0x0000001035327210 */ /* 0x000fe20007f3e0ff */
        /* <DEDUP_REMOVED lines=37> */
[----:B------:R-:W-:Y:S01]  /*24340*/  IMAD.WIDE.U32 R78, R84, UR10, RZ ;  /* 0x0000000a544e7c25 */ /* 0x000fe2000f8e00ff */
[----:B------:R-:W-:-:S03]  /*24350*/  ISETP.GE.U32.AND.EX P1, PT, R57, R13, PT, P1 ;  /* 0x0000000d3900720c */ /* 0x000fc60003f26110 */
[----:B------:R-:W-:Y:S02]  /*24360*/  IMAD.IADD R15, R86, 0x1, R15 ;  /* 0x00000001560f7824 */ /* 0x000fe400078e020f */
[----:B------:R-:W-:Y:S02]  /*24370*/  IMAD.MOV.U32 R10, RZ, RZ, R71 ;  /* 0x000000ffff0a7224 */ /* 0x000fe400078e0047 */
[----:B------:R-:W-:Y:S01]  /*24380*/  IMAD.WIDE.U32 R70, R6, UR10, RZ ;  /* 0x0000000a06467c25 */ /* 0x000fe2000f8e00ff */
[----:B------:R-:W-:-:S03]  /*24390*/  ISETP.LT.U32.OR.EX P3, PT, R15, R83, P2, P3 ;  /* 0x000000530f00720c */ /* 0x000fc60001761530 */
[----:B------:R-:W-:Y:S01]  /*243a0*/  IMAD.WIDE.U32 R12, P2, R6, UR11, R78 ;  /* 0x0000000b060c7c25 */ /* 0x000fe2000f84004e */
[----:B------:R-:W-:Y:S02]  /*243b0*/  SEL R79, RZ, 0x1, P1 ;  /* 0x00000001ff4f7807 */ /* 0x000fe40000800000 */
[----:B------:R-:W-:Y:S01]  /*243c0*/  SEL R81, RZ, 0x1, !P3 ;  /* 0x00000001ff517807 */ /* 0x000fe20005800000 */
[----:B------:R-:W-:Y:S01]  /*243d0*/  IMAD.MOV.U32 R16, RZ, RZ, R87 ;  /* 0x000000ffff107224 */ /* 0x000fe200078e0057 */
[----:B------:R-:W-:Y:S01]  /*243e0*/  IADD3 RZ, P3, PT, R71, R12, RZ ;  /* 0x0000000c47ff7210 */ /* 0x000fe20007f7e0ff */
[----:B------:R-:W-:-:S04]  /*243f0*/  IMAD.WIDE.U32.X R10, R55, UR13, R10, P6 ;  /* 0x0000000d370a7c25 */ /* 0x000fc8000b0e040a */
[----:B------:R-:W-:Y:S01]  /*24400*/  IMAD.WIDE.U32.X R16, R7, UR11, R16, P5 ;  /* 0x0000000b07107c25 */ /* 0x000fe2000a8e0410 */
[----:B------:R-:W-:-:S03]  /*24410*/  IADD3 R71, P5, PT, R79, R10, RZ ;  /* 0x0000000a4f477210 */ /* 0x000fc60007fbe0ff */
[----:B------:R-:W-:Y:S01]  /*24420*/  IMAD.MOV.U32 R52, RZ, RZ, R67 ;  /* 0x000000ffff347224 */ /* 0x000fe200078e0043 */
[----:B------:R-:W-:Y:S01]  /*24430*/  IADD3 R66, P1, PT, R81, R16, RZ ;  /* 0x0000001051427210 */ /* 0x000fe20007f3e0ff */
[----:B------:R-:W-:Y:S01]  /*24440*/  IMAD.X R50, RZ, RZ, R11, P5 ;  /* 0x000000ffff327224 */ /* 0x000fe200028e060b */
[C---:B------:R-:W-:Y:S01]  /*24450*/  IADD3 R14, P5, PT, R71.reuse, R14, RZ ;  /* 0x0000000e470e7210 */ /* 0x040fe20007fbe0ff */
[----:B------:R-:W-:Y:S01]  /*24460*/  IMAD.WIDE.U32 R10, R54, UR12, RZ ;  /* 0x0000000c360a7c25 */ /* 0x000fe2000f8e00ff */
[----:B------:R-:W-:Y:S02]  /*24470*/  SEL R67, RZ, 0x1, P0 ;  /* 0x00000001ff437807 */ /* 0x000fe40000000000 */
[----:B------:R-:W-:Y:S01]  /*24480*/  ISETP.NE.U32.AND P6, PT, R14, RZ, PT ;  /* 0x000000ff0e00720c */ /* 0x000fe20003fc5070 */
[----:B------:R-:W-:Y:S02]  /*24490*/  IMAD.X R15, R50, 0x1, R15, P5 ;  /* 0x00000001320f7824 */ /* 0x000fe400028e060f */
[----:B------:R-:W-:Y:S01]  /*244a0*/  IMAD.X R61, RZ, RZ, R17, P1 ;  /* 0x000000ffff3d7224 */ /* 0x000fe200008e0611 */
[----:B------:R-:W-:Y:S01]  /*244b0*/  ISETP.NE.U32.AND P1, PT, R71, RZ, PT ;  /* 0x000000ff4700720c */ /* 0x000fe20003f25070 */
[----:B------:R-:W-:Y:S01]  /*244c0*/  IMAD.WIDE.U32.X R70, R84, UR9, R52, P4 ;  /* 0x0000000954467c25 */ /* 0x000fe2000a0e0434 */
[----:B------:R-:W-:-:S03]  /*244d0*/  ISETP.NE.AND.EX P6, PT, R15, RZ, PT, P6 ;  /* 0x000000ff0f00720c */ /* 0x000fc60003fc5360 */
[----:B------:R-:W-:Y:S01]  /*244e0*/  IMAD.WIDE.U32 R52, P5, R80, UR13, R10 ;  /* 0x0000000d50347c25 */ /* 0x000fe2000f8a000a */
[----:B------:R-:W-:-:S03]  /*244f0*/  ISETP.NE.AND.EX P1, PT, R50, RZ, !P6, P1 ;  /* 0x000000ff3200720c */ /* 0x000fc60007725310 */
[----:B------:R-:W-:-:S04]  /*24500*/  IMAD.WIDE.U32 R10, R80, UR12, R14 ;  /* 0x0000000c500a7c25 */ /* 0x000fc8000f8e000e */
[----:B------:R-:W-:Y:S01]  /*24510*/  IMAD.WIDE.U32 R16, R80, UR12, RZ ;  /* 0x0000000c50107c25 */ /* 0x000fe2000f8e00ff */
[----:B------:R-:W-:-:S03]  /*24520*/  ISETP.LT.U32.AND P6, PT, R10, R14, PT ;  /* 0x0000000e0a00720c */ /* 0x000fc60003fc1070 */
[----:B------:R-:W-:Y:S01]  /*24530*/  IMAD.WIDE.U32 R82, R55, UR14, RZ ;  /* 0x0000000e37527c25 */ /* 0x000fe2000f8e00ff */
[----:B------:R-:W-:-:S03]  /*24540*/  IADD3 RZ, P4, PT, R17, R52, RZ ;  /* 0x0000003411ff7210 */ /* 0x000fc60007f9e0ff */
[----:B------:R-:W-:Y:S02]  /*24550*/  IMAD.IADD R11, R52, 0x1, R11 ;  /* 0x00000001340b7824 */ /* 0x000fe400078e020b */
[----:B------:R-:W-:-:S03]  /*24560*/  IMAD.WIDE.U32 R82, P0, R77, UR15, R82 ;  /* 0x0000000f4d527c25 */ /* 0x000fc6000f800052 */
[----:B------:R-:W-:Y:S01]  /*24570*/  ISETP.LT.U32.OR.EX P1, PT, R11, R15, P1, P6 ;  /* 0x0000000f0b00720c */ /* 0x000fe20000f21560 */
        /* <DEDUP_REMOVED lines=15> */
[----:B------:R-:W-:Y:S01]  /*24670*/  IMAD.WIDE.U32 R14, R77, UR14, R10 ;  /* 0x0000000e4d0e7c25 */ /* 0x000fe2000f8e000a */
[----:B------:R-:W-:Y:S02]  /*24680*/  IADD3 R66, P5, PT, R55, R70, RZ ;  /* 0x0000004637427210 */ /* 0x000fe40007fbe0ff */
[----:B------:R-:W-:Y:S01]  /*24690*/  ISETP.NE.AND.EX P0, PT, R53, RZ, PT, P0 ;  /* 0x000000ff3500720c */ /* 0x000fe20003f05300 */
[----:B------:R-:W-:Y:S01]  /*246a0*/  IMAD.X R50, RZ, RZ, R51, P4 ;  /* 0x000000ffff327224 */ /* 0x000fe200020e0633 */
[----:B------:R-:W-:Y:S01]  /*246b0*/  ISETP.NE.U32.AND P4, PT, R66, RZ, PT ;  /* 0x000000ff4200720c */ /* 0x000fe20003f85070 */
[----:B------:R-:W-:Y:S01]  /*246c0*/  IMAD.IADD R51, R12, 0x1, R71 ;  /* 0x000000010c337824 */ /* 0x000fe200078e0247 */
[----:B------:R-:W-:Y:S01]  /*246d0*/  ISETP.NE.AND.EX P0, PT, R61, RZ, !P0, P1 ;  /* 0x000000ff3d00720c */ /* 0x000fe20004705310 */
[----:B------:R-:W-:Y:S01]  /*246e0*/  IMAD.WIDE.U32 R78, R7, UR12, RZ ;  /* 0x0000000c074e7c25 */ /* 0x000fe2000f8e00ff */
[----:B------:R-:W-:-:S03]  /*246f0*/  ISETP.NE.U32.AND P1, PT, R55, RZ, PT ;  /* 0x000000ff3700720c */ /* 0x000fc60003f25070 */
[----:B------:R-:W-:Y:S01]  /*24700*/  IMAD.X R67, R50, 0x1, R51, P5 ;  /* 0x0000000132437824 */ /* 0x000fe200028e0633 */
[----:B------:R-:W-:Y:S01]  /*24710*/  ISETP.LT.U32.AND P5, PT, R70, R52, PT ;  /* 0x000000344600720c */ /* 0x000fe20003fa1070 */
[----:B------:R-:W-:Y:S02]  /*24720*/  IMAD.IADD R82, R82, 0x1, R15 ;  /* 0x0000000152527824 */ /* 0x000fe400078e020f */
[----:B------:R-:W-:Y:S01]  /*24730*/  IMAD.WIDE.U32 R70, R54, UR14, RZ ;  /* 0x0000000e36467c25 */ /* 0x000fe2000f8e00ff */
[----:B------:R-:W-:Y:S02]  /*24740*/  ISETP.NE.AND.EX P4, PT, R67, RZ, PT, P4 ;  /* 0x000000ff4300720c */ /* 0x000fe40003f85340 */
[----:B------:R-:W-:Y:S01]  /*24750*/  ISETP.LT.U32.OR.EX P0, PT, R51, R53, P0, P5 ;  /* 0x000000353300720c */ /* 0x000fe20000701550 */
[----:B------:R-:W-:Y:S01]  /*24760*/  IMAD.WIDE.U32 R52, R76, UR12, R66 ;  /* 0x0000000c4c347c25 */ /* 0x000fe2000f8e0042 */
[----:B------:R-:W-:Y:S02]  /*24770*/  ISETP.GE.U32.AND P5, PT, R14, R10, PT ;  /* 0x0000000a0e00720c */ /* 0x000fe40003fa6070 */
[----:B------:R-:W-:Y:S01]  /*24780*/  ISETP.NE.AND.EX P1, PT, R50, RZ, !P4, P1 ;  /* 0x000000ff3200720c */ /* 0x000fe20006725310 */
[----:B------:R-:W-:Y:S01]  /*24790*/  IMAD.WIDE.U32 R78, P4, R76, UR13, R78 ;  /* 0x0000000d4c4e7c25 */ /* 0x000fe2000f88004e */
[----:B------:R-:W0:Y:S01]  /*247a0*/  LDC.64 R50, c[0x3][RZ] ;  /* 0x00c00000ff327b82 */ /* 0x000e220000000a00 */
[----:B------:R-:W-:-:S02]  /*247b0*/  ISETP.GE.U32.AND.EX P5, PT, R82, R11, PT, P5 ;  /* 0x0000000b5200720c */ /* 0x000fc40003fa6150 */
[----:B------:R-:W-:Y:S01]  /*247c0*/  IMAD.X R11, RZ, RZ, RZ, P4 ;  /* 0x000000ffff0b7224 */ /* 0x000fe200020e06ff */
[----:B------:R-:W-:Y:S01]  /*247d0*/  ISETP.LT.U32.AND P4, PT, R52, R66, PT ;  /* 0x000000423400720c */ /* 0x000fe20003f81070 */
[----:B------:R-:W-:Y:S01]  /*247e0*/  IMAD.IADD R12, R78, 0x1, R53 ;  /* 0x000000014e0c7824 */ /* 0x000fe200078e0235 */
[----:B------:R-:W-:Y:S01]  /*247f0*/  SEL R15, RZ, 0x1, P5 ;  /* 0x00000001ff0f7807 */ /* 0x000fe20002800000 */
[----:B------:R-:W-:-:S03]  /*24800*/  IMAD.WIDE.U32 R86, R76, UR12, RZ ;  /* 0x0000000c4c567c25 */ /* 0x000fc6000f8e00ff */
[----:B------:R-:W-:Y:S01]  /*24810*/  IADD3 R15, P6, PT, R15, R16, RZ ;  /* 0x000000100f0f7210 */ /* 0x000fe20007fde0ff */
[----:B------:R-:W-:Y:S01]  /*24820*/  IMAD.MOV.U32 R10, RZ, RZ, R79 ;  /* 0x000000ffff0a7224 */ /* 0x000fe200078e004f */
[----:B------:R-:W-:Y:S01]  /*24830*/  ISETP.LT.U32.OR.EX P1, PT, R12, R67, P1, P4 ;  /* 0x000000430c00720c */ /* 0x000fe20000f21540 */
[----:B------:R-:W-:Y:S01]  /*24840*/  IMAD.WIDE.U32 R66, P4, R80, UR15, R70 ;  /* 0x0000000f50427c25 */ /* 0x000fe2000f880046 */
[----:B------:R-:W-:Y:S02]  /*24850*/  IADD3 RZ, P5, PT, R87, R78, RZ ;  /* 0x0000004e57ff7210 */ /* 0x000fe40007fbe0ff */
[----:B------:R-:W-:Y:S01]  /*24860*/  SEL R55, RZ, 0x1, !P1 ;  /* 0x00000001ff377807 */ /* 0x000fe20004800000 */
[----:B------:R-:W-:Y:S01]  /*24870*/  IMAD.X R71, RZ, RZ, RZ, P2 ;  /* 0x000000ffff477224 */ /* 0x000fe200010e06ff */
[C---:B------:R-:W-:Y:S01]  /*24880*/  IADD3 R16, P2, PT, R15.reuse, R52, RZ ;  /* 0x000000340f107210 */ /* 0x040fe20007f5e0ff */
[----:B------:R-:W-:Y:S01]  /*24890*/  IMAD.X R61, RZ, RZ, R17, P6 ;  /* 0x000000ffff3d7224 */ /* 0x000fe200030e0611 */
[----:B------:R-:W-:Y:S01]  /*248a0*/  ISETP.NE.U32.AND P1, PT, R15, RZ, PT ;  /* 0x000000ff0f00720c */ /* 0x000fe20003f25070 */
[----:B------:R-:W-:Y:S01]  /*248b0*/  IMAD.WIDE.U32.X R86, R7, UR13, R10, P5 ;  /* 0x0000000d07567c25 */ /* 0x000fe2000a8e040a */
[----:B------:R-:W-:-:S03]  /*248c0*/  ISETP.NE.U32.AND P6, PT, R16, RZ, PT ;  /* 0x000000ff1000720c */ /* 0x000fc60003fc5070 */
[----:B------:R-:W-:-:S04]  /*248d0*/  IMAD.WIDE.U32 R10, R8, 0x18f5a7c5, RZ ;  /* 0x18f5a7c5080a7825 */ /* 0x000fc800078e00ff */
[----:B------:R-:W-:Y:S01]  /*248e0*/  IMAD.X R17, R61, 0x1, R12, P2 ;  /* 0x000000013d117824 */ /* 0x000fe200010e060c */
[----:B------:R-:W-:Y:S01]  /*248f0*/  IADD3 R55, P2, PT, R55, R86, RZ ;  /* 0x0000005637377210 */ /* 0x000fe20007f5e0ff */
[----:B------:R-:W-:Y:S02]  /*24900*/  IMAD R15, R9, 0x18f5a7c5, RZ ;  /* 0x18f5a7c5090f7824 */ /* 0x000fe400078e02ff */
[----:B0-----:R-:W-:Y:S01]  /*24910*/  IMAD.WIDE.U32 R52, R10, R50, RZ ;  /* 0x000000320a347225 */ /* 0x001fe200078e00ff */
[----:B------:R-:W-:-:S03]  /*24920*/  ISETP.NE.AND.EX P6, PT, R17, RZ, PT, P6 ;  /* 0x000000ff1100720c */ /* 0x000fc60003fc5360 */
[----:B------:R-:W-:Y:S01]  /*24930*/  IMAD R77, R8, 0x4b0d7b56, R15 ;  /* 0x4b0d7b56084d7824 */ /* 0x000fe200078e020f */
[----:B------:R-:W-:Y:S01]  /*24940*/  ISETP.NE.AND.EX P1, PT, R61, RZ, !P6, P1 ;  /* 0x000000ff3d00720c */ /* 0x000fe20007725310 */
[----:B------:R-:W-:Y:S01]  /*24950*/  IMAD.MOV.U32 R70, RZ, RZ, R13 ;  /* 0x000000ffff467224 */ /* 0x000fe200078e000d */
[----:B------:R-:W-:Y:S01]  /*24960*/  LOP3.LUT R61, RZ, R52, RZ, 0x33, !PT ;  /* 0x00000034ff3d7212 */ /* 0x000fe200078e33ff */
[----:B------:R-:W-:Y:S02]  /*24970*/  IMAD.IADD R11, R11, 0x1, R77 ;  /* 0x000000010b0b7824 */ /* 0x000fe400078e024d */
[----:B------:R-:W-:-:S04]  /*24980*/  IMAD.WIDE.U32 R78, R80, UR14, RZ ;  /* 0x0000000e504e7c25 */ /* 0x000fc8000f8e00ff */
[----:B------:R-:W-:Y:S01]  /*24990*/  IMAD.WIDE.U32.X R12, R84, UR11, R70, P3 ;  /* 0x0000000b540c7c25 */ /* 0x000fe200098e0446 */
[----:B------:R-:W-:-:S03]  /*249a0*/  IADD3 RZ, P5, PT, R79, R66, RZ ;  /* 0x000000424fff7210 */ /* 0x000fc60007fbe0ff */
[----:B------:R-:W-:Y:S01]  /*249b0*/  IMAD.X R15, RZ, RZ, R87, P2 ;  /* 0x000000ffff0f7224 */ /* 0x000fe200010e0657 */
[----:B------:R-:W-:Y:S01]  /*249c0*/  ISETP.GT.U32.AND P2, PT, R8, R61, PT ;  /* 0x0000003d0800720c */ /* 0x000fe20003f44070 */
[----:B------:R-:W-:Y:S01]  /*249d0*/  IMAD.WIDE.U32 R70, R11, R50, RZ ;  /* 0x000000320b467225 */ /* 0x000fe200078e00ff */
[----:B------:R-:W-:Y:S02]  /*249e0*/  SEL R8, RZ, 0x1, !P0 ;  /* 0x00000001ff087807 */ /* 0x000fe40004000000 */
[C---:B------:R-:W-:Y:S01]  /*249f0*/  ISETP.NE.U32.AND P0, PT, R55.reuse, RZ, PT ;  /* 0x000000ff3700720c */ /* 0x040fe20003f05070 */
[----:B------:R-:W-:Y:S01]  /*24a00*/  IMAD.X R79, RZ, RZ, RZ, P4 ;  /* 0x000000ffff4f7224 */ /* 0x000fe200020e06ff */
[----:B------:R-:W-:Y:S01]  /*24a10*/  IADD3 R12, P3, P4, R55, R12, R8 ;  /* 0x0000000c370c7210 */ /* 0x000fe20007c7e008 */
[----:B------:R-:W-:-:S03]  /*24a20*/  IMAD.WIDE.U32 R70, P6, R10, R51, R70 ;  /* 0x000000330a467225 */ /* 0x000fc600078c0046 */
[----:B------:R-:W-:Y:S01]  /*24a30*/  IADD3.X R13, PT, PT, R15, R13, RZ, P3, P4 ;  /* 0x0000000d0f0d7210 */ /* 0x000fe20001fe84ff */
[----:B------:R-:W-:Y:S01]  /*24a40*/  IMAD.WIDE.U32 R80, R80, UR14, R16 ;  /* 0x0000000e50507c25 */ /* 0x000fe2000f8e0010 */
[----:B------:R-:W-:Y:S02]  /*24a50*/  IADD3 R8, P4, PT, R53, R70, RZ ;  /* 0x0000004635087210 */ /* 0x000fe40007f9e0ff */
[----:B------:R-:W-:Y:S01]  /*24a60*/  ISETP.NE.U32.AND P3, PT, R12, RZ, PT ;  /* 0x000000ff0c00720c */ /* 0x000fe20003f65070 */
[----:B------:R-:W-:Y:S01]  /*24a70*/  IMAD.MOV.U32 R78, RZ, RZ, R67 ;  /* 0x000000ffff4e7224 */ /* 0x000fe200078e0043 */
[----:B------:R-:W-:Y:S01]  /*24a80*/  LOP3.LUT R8, RZ, R8, RZ, 0x33, !PT ;  /* 0x00000008ff087212 */ /* 0x000fe200078e33ff */
[----:B------:R-:W-:Y:S01]  /*24a90*/  IMAD.IADD R83, R66, 0x1, R81 ;  /* 0x0000000142537824 */ /* 0x000fe200078e0251 */
[----:B------:R-:W-:Y:S01]  /*24aa0*/  ISETP.NE.AND.EX P3, PT, R13, RZ, PT, P3 ;  /* 0x000000ff0d00720c */ /* 0x000fe20003f65330 */
[----:B------:R-:W-:Y:S01]  /*24ab0*/  IMAD.WIDE.U32.X R54, R54, UR15, R78, P5 ;  /* 0x0000000f36367c25 */ /* 0x000fe2000a8e044e */
[----:B------:R-:W0:Y:S01]  /*24ac0*/  LDC.64 R52, c[0x3][0x8] ;  /* 0x00c00200ff347b82 */ /* 0x000e220000000a00 */
[----:B------:R-:W-:-:S02]  /*24ad0*/  ISETP.LT.U32.AND P5, PT, R80, R16, PT ;  /* 0x000000105000720c */ /* 0x000fc40003fa1070 */
[----:B------:R-:W-:Y:S01]  /*24ae0*/  IMAD.X R67, RZ, RZ, RZ, P6 ;  /* 0x000000ffff437224 */ /* 0x000fe200030e06ff */
[----:B------:R-:W-:Y:S01]  /*24af0*/  ISETP.GT.U32.AND.EX P2, PT, R9, R8, PT, P2 ;  /* 0x000000080900720c */ /* 0x000fe20003f44120 */
[----:B------:R-:W-:Y:S01]  /*24b00*/  IMAD.MOV.U32 R66, RZ, RZ, R71 ;  /* 0x000000ffff427224 */ /* 0x000fe200078e0047 */
[----:B------:R-:W-:Y:S01]  /*24b10*/  ISETP.NE.AND.EX P0, PT, R15, RZ, !P3, P0 ;  /* 0x000000ff0f00720c */ /* 0x000fe20005f05300 */
[----:B------:R-:W-:Y:S01]  /*24b20*/  IMAD.WIDE.U32 R78, R84, UR12, RZ ;  /* 0x0000000c544e7c25 */ /* 0x000fe2000f8e00ff */
[----:B------:R-:W-:Y:S02]  /*24b30*/  ISETP.LT.U32.OR.EX P1, PT, R83, R17, P1, P5 ;  /* 0x000000115300720c */ /* 0x000fe40000f21550 */
[----:B------:R-:W-:Y:S01]  /*24b40*/  SEL R15, RZ, 0x1, !P2 ;  /* 0x00000001ff0f7807 */ /* 0x000fe20005000000 */
[----:B------:R-:W-:Y:S01]  /*24b50*/  IMAD.WIDE.U32.X R8, R11, R51, R66, P4 ;  /* 0x000000330b087225 */ /* 0x000fe200020e0442 */
[----:B------:R-:W-:-:S03]  /*24b60*/  SEL R77, RZ, 0x1, !P1 ;  /* 0x00000001ff4d7807 */ /* 0x000fc60004800000 */
[C---:B------:R-:W-:Y:S01]  /*24b70*/  IMAD.WIDE.U32 R66, P4, R6.reuse, UR13, R78 ;  /* 0x0000000d06427c25 */ /* 0x040fe2000f88004e */
[----:B------:R-:W-:Y:S02]  /*24b80*/  IADD3 R79, P3, PT, R15, R8, RZ ;  /* 0x000000080f4f7210 */ /* 0x000fe40007f7e0ff */
[----:B------:R-:W-:Y:S01]  /*24b90*/  IADD3 R77, P1, PT, R77, R54, RZ ;  /* 0x000000364d4d7210 */ /* 0x000fe20007f3e0ff */
[----:B------:R-:W-:-:S04]  /*24ba0*/  IMAD.WIDE.U32 R16, R6, UR12, R12 ;  /* 0x0000000c06107c25 */ /* 0x000fc8000f8e000c */
[----:B------:R-:W-:Y:S01]  /*24bb0*/  IMAD.X R54, RZ, RZ, R9, P3 ;  /* 0x000000ffff367224 */ /* 0x000fe200018e0609 */
[----:B------:R-:W-:Y:S01]  /*24bc0*/  IADD3 R60, P3, PT, R79, R60, RZ ;  /* 0x0000003c4f3c7210 */ /* 0x000fe20007f7e0ff */
[----:B------:R-:W-:Y:S01]  /*24bd0*/  IMAD.IADD R17, R66, 0x1, R17 ;  /* 0x0000000142117824 */ /* 0x000fe200078e0211 */
[----:B------:R-:W-:Y:S01]  /*24be0*/  ISETP.LT.U32.AND P2, PT, R16, R12, PT ;  /* 0x0000000c1000720c */ /* 0x000fe20003f41070 */
[----:B0-----:R-:W-:-:S03]  /*24bf0*/  IMAD.WIDE.U32 R70, R11, R52, RZ ;  /* 0x000000340b467225 */ /* 0x001fc600078e00ff */
[----:B------:R-:W-:Y:S01]  /*24c00*/  ISETP.LT.U32.OR.EX P2, PT, R17, R13, P0, P2 ;  /* 0x0000000d1100720c */ /* 0x000fe20000741520 */
[----:B------:R-:W-:Y:S01]  /*24c10*/  IMAD.X R61, R54, 0x1, R5, P3 ;  /* 0x00000001363d7824 */ /* 0x000fe200018e0605 */
[----:B------:R-:W-:Y:S01]  /*24c20*/  ISETP.NE.U32.AND P0, PT, R60, RZ, PT ;  /* 0x000000ff3c00720c */ /* 0x000fe20003f05070 */
[----:B------:R-:W-:Y:S01]  /*24c30*/  IMAD.X R15, RZ, RZ, R55, P1 ;  /* 0x000000ffff0f7224 */ /* 0x000fe200008e0637 */
[----:B------:R-:W-:Y:S01]  /*24c40*/  ISETP.NE.U32.AND P3, PT, R79, RZ, PT ;  /* 0x000000ff4f00720c */ /* 0x000fe20003f65070 */
[C---:B------:R-:W-:Y:S01]  /*24c50*/  IMAD.WIDE.U32 R70, P5, R10.reuse, R53, R70 ;  /* 0x000000350a467225 */ /* 0x040fe200078a0046 */
[----:B------:R-:W-:Y:S02]  /*24c60*/  ISETP.NE.AND.EX P0, PT, R61, RZ, PT, P0 ;  /* 0x000000ff3d00720c */ /* 0x000fe40003f05300 */
[----:B------:R-:W-:Y:S01]  /*24c70*/  IADD3 R16, P1, PT, R77, R16, RZ ;  /* 0x000000104d107210 */ /* 0x000fe20007f3e0ff */
[----:B------:R-:W-:Y:S01]  /*24c80*/  IMAD.WIDE.U32 R12, R10, R52, R60 ;  /* 0x000000340a0c7225 */ /* 0x000fe200078e003c */
[----:B------:R-:W-:-:S02]  /*24c90*/  ISETP.NE.AND.EX P0, PT, R54, RZ, !P0, P3 ;  /* 0x000000ff3600720c */ /* 0x000fc40004705330 */
[----:B------:R-:W0:Y:S01]  /*24ca0*/  LDC.64 R54, c[0x3][0x10] ;  /* 0x00c00400ff367b82 */ /* 0x000e220000000a00 */
[----:B------:R-:W-:Y:S01]  /*24cb0*/  IMAD.WIDE.U32 R8, R10, R52, RZ ;  /* 0x000000340a087225 */ /* 0x000fe200078e00ff */
[----:B------:R-:W-:-:S03]  /*24cc0*/  ISETP.LT.U32.AND P6, PT, R12, R60, PT ;  /* 0x0000003c0c00720c */ /* 0x000fc60003fc1070 */
[----:B------:R-:W-:Y:S01]  /*24cd0*/  IMAD.IADD R5, R70, 0x1, R13 ;  /* 0x0000000146057824 */ /* 0x000fe200078e020d */
[----:B------:R-:W-:Y:S01]  /*24ce0*/  IADD3 RZ, P3, PT, R9, R70, RZ ;  /* 0x0000004609ff7210 */ /* 0x000fe20007f7e0ff */
[----:B------:R-:W-:Y:S02]  /*24cf0*/  IMAD.X R9, RZ, RZ, RZ, P5 ;  /* 0x000000ffff097224 */ /* 0x000fe400028e06ff */
[----:B------:R-:W-:Y:S01]  /*24d00*/  IMAD.MOV.U32 R8, RZ, RZ, R71 ;  /* 0x000000ffff087224 */ /* 0x000fe200078e0047 */
[----:B------:R-:W-:Y:S01]  /*24d10*/  ISETP.LT.U32.OR.EX P0, PT, R5, R61, P0, P6 ;  /* 0x0000003d0500720c */ /* 0x000fe20000701560 */
[----:B------:R-:W-:Y:S01]  /*24d20*/  IMAD.X R17, R15, 0x1, R17, P1 ;  /* 0x000000010f117824 */ /* 0x000fe200008e0611 */
[----:B------:R-:W-:Y:S01]  /*24d30*/  ISETP.NE.U32.AND P6, PT, R16, RZ, PT ;  /* 0x000000ff1000720c */ /* 0x000fe20003fc5070 */
[----:B------:R-:W-:Y:S01]  /*24d40*/  IMAD.WIDE.U32.X R8, R11, R53, R8, P3 ;  /* 0x000000350b087225 */ /* 0x000fe200018e0408 */
[----:B------:R-:W-:Y:S02]  /*24d50*/  SEL R13, RZ, 0x1, !P0 ;  /* 0x00000001ff0d7807 */ /* 0x000fe40004000000 */
[----:B------:R-:W-:Y:S01]  /*24d60*/  ISETP.NE.U32.AND P1, PT, R77, RZ, PT ;  /* 0x000000ff4d00720c */ /* 0x000fe20003f25070 */
[----:B------:R-:W-:Y:S01]  /*24d70*/  IMAD.WIDE.U32 R78, R7, UR14, RZ ;  /* 0x0000000e074e7c25 */ /* 0x000fe2000f8e00ff */
[----:B------:R-:W-:-:S02]  /*24d80*/  ISETP.NE.AND.EX P6, PT, R17, RZ, PT, P6 ;  /* 0x000000ff1100720c */ /* 0x000fc40003fc5360 */
[----:B------:R-:W-:Y:S01]  /*24d90*/  IADD3 R13, P0, PT, R13, R8, RZ ;  /* 0x000000080d0d7210 */ /* 0x000fe20007f1e0ff */
[----:B------:R-:W-:Y:S01]  /*24da0*/  IMAD.WIDE.U32 R60, R76, UR14, RZ ;  /* 0x0000000e4c3c7c25 */ /* 0x000fe2000f8e00ff */
[----:B------:R-:W-:-:S03]  /*24db0*/  ISETP.NE.AND.EX P1, PT, R15, RZ, !P6, P1 ;  /* 0x000000ff0f00720c */ /* 0x000fc60007725310 */
[----:B------:R-:W-:Y:S01]  /*24dc0*/  IMAD.X R15, RZ, RZ, R9, P0 ;  /* 0x000000ffff0f7224 */ /* 0x000fe200000e0609 */
[----:B------:R-:W-:Y:S01]  /*24dd0*/  IADD3 R56, P0, PT, R13, R56, RZ ;  /* 0x000000380d387210 */ /* 0x000fe20007f1e0ff */
[----:B------:R-:W-:-:S03]  /*24de0*/  IMAD.WIDE.U32 R78, P5, R76, UR15, R78 ;  /* 0x0000000f4c4e7c25 */ /* 0x000fc6000f8a004e */
[----:B------:R-:W-:Y:S01]  /*24df0*/  ISETP.NE.U32.AND P6, PT, R56, RZ, PT ;  /* 0x000000ff3800720c */ /* 0x000fe20003fc5070 */
[----:B0-----:R-:W-:Y:S01]  /*24e00*/  IMAD.WIDE.U32 R8, R11, R54, RZ ;  /* 0x000000360b087225 */ /* 0x001fe200078e00ff */
[----:B------:R-:W-:-:S03]  /*24e10*/  IADD3 RZ, P3, PT, R61, R78, RZ ;  /* 0x0000004e3dff7210 */ /* 0x000fc60007f7e0ff */
        /* <DEDUP_REMOVED lines=21> */
[----:B------:R-:W-:Y:S01]  /*24f70*/  IMAD.IADD R78, R78, 0x1, R77 ;  /* 0x000000014e4e7824 */ /* 0x000fe200078e024d */
[----:B------:R-:W-:Y:S01]  /*24f80*/  IADD3 R61, P3, PT, R61, R86, RZ ;  /* 0x000000563d3d7210 */ /* 0x000fe20007f7e0ff */
[----:B------:R-:W-:-:S03]  /*24f90*/  IMAD.WIDE.U32 R8, R12, 0x18f5a7c5, RZ ;  /* 0x18f5a7c50c087825 */ /* 0x000fc600078e00ff */
[----:B------:R-:W-:Y:S01]  /*24fa0*/  ISETP.LT.U32.OR.EX P1, PT, R78, R17, P1, P0 ;  /* 0x000000114e00720c */ /* 0x000fe20000f21500 */
[----:B------:R-:W-:Y:S01]  /*24fb0*/  IMAD.X R13, RZ, RZ, R87, P3 ;  /* 0x000000ffff0d7224 */ /* 0x000fe200018e0657 */
[C---:B------:R-:W-:Y:S01]  /*24fc0*/  IADD3 R16, P3, PT, R61.reuse, R14, RZ ;  /* 0x0000000e3d107210 */ /* 0x040fe20007f7e0ff */
[----:B------:R-:W-:Y:S01]  /*24fd0*/  IMAD.WIDE.U32 R14, R8, R50, RZ ;  /* 0x00000032080e7225 */ /* 0x000fe200078e00ff */
[----:B------:R-:W-:Y:S02]  /*24fe0*/  ISETP.NE.U32.AND P0, PT, R61, RZ, PT ;  /* 0x000000ff3d00720c */ /* 0x000fe40003f05070 */
[----:B------:R-:W-:Y:S01]  /*24ff0*/  SEL R85, RZ, 0x1, !P1 ;  /* 0x00000001ff557807 */ /* 0x000fe20004800000 */
[----:B------:R-:W-:Y:S01]  /*25000*/  IMAD.X R17, R13, 0x1, R82, P3 ;  /* 0x000000010d117824 */ /* 0x000fe200018e0652 */
[----:B------:R-:W-:Y:S01]  /*25010*/  ISETP.NE.U32.AND P3, PT, R16, RZ, PT ;  /* 0x000000ff1000720c */ /* 0x000fe20003f65070 */
[----:B------:R-:W-:Y:S01]  /*25020*/  IMAD R79, R5, 0x18f5a7c5, RZ ;  /* 0x18f5a7c5054f7824 */ /* 0x000fe200078e02ff */
[----:B------:R-:W-:Y:S01]  /*25030*/  LOP3.LUT R77, RZ, R14, RZ, 0x33, !PT ;  /* 0x0000000eff4d7212 */ /* 0x000fe200078e33ff */
[----:B0-----:R-:W-:Y:S01]  /*25040*/  IMAD.WIDE.U32 R86, R11, R56, RZ ;  /* 0x000000380b567225 */ /* 0x001fe200078e00ff */
[----:B------:R-:W-:-:S02]  /*25050*/  ISETP.NE.AND.EX P3, PT, R17, RZ, PT, P3 ;  /* 0x000000ff1100720c */ /* 0x000fc40003f65330 */
[----:B------:R-:W-:Y:S01]  /*25060*/  ISETP.GT.U32.AND P5, PT, R12, R77, PT ;  /* 0x0000004d0c00720c */ /* 0x000fe20003fa4070 */
[C---:B------:R-:W-:Y:S01]  /*25070*/  IMAD.WIDE.U32 R88, R10.reuse, R56, RZ ;  /* 0x000000380a587225 */ /* 0x040fe200078e00ff */
[----:B------:R-:W-:Y:S02]  /*25080*/  ISETP.NE.AND.EX P3, PT, R13, RZ, !P3, P0 ;  /* 0x000000ff0d00720c */ /* 0x000fe40005f65300 */
[----:B------:R-:W-:Y:S01]  /*25090*/  IADD3 R85, P1, PT, R85, R70, RZ ;  /* 0x0000004655557210 */ /* 0x000fe20007f3e0ff */
[----:B------:R-:W-:Y:S01]  /*250a0*/  IMAD.WIDE.U32 R86, P0, R10, R57, R86 ;  /* 0x000000390a567225 */ /* 0x000fe20007800056 */
[----:B------:R-:W-:-:S03]  /*250b0*/  SEL R70, RZ, 0x1, !P2 ;  /* 0x00000001ff467807 */ /* 0x000fc60005000000 */
[----:B------:R-:W-:Y:S01]  /*250c0*/  IMAD R79, R12, 0x4b0d7b56, R79 ;  /* 0x4b0d7b560c4f7824 */ /* 0x000fe200078e024f */
[----:B------:R-:W-:Y:S01]  /*250d0*/  IADD3 RZ, P6, PT, R89, R86, RZ ;  /* 0x0000005659ff7210 */ /* 0x000fe20007fde0ff */
[----:B------:R-:W-:Y:S02]  /*250e0*/  IMAD.X R89, RZ, RZ, RZ, P0 ;  /* 0x000000ffff597224 */ /* 0x000fe400000e06ff */
[----:B------:R-:W-:Y:S02]  /*250f0*/  IMAD.MOV.U32 R88, RZ, RZ, R87 ;  /* 0x000000ffff587224 */ /* 0x000fe400078e0057 */
[----:B------:R-:W-:Y:S02]  /*25100*/  IMAD.IADD R79, R9, 0x1, R79 ;  /* 0x00000001094f7824 */ /* 0x000fe400078e024f */
[----:B------:R-:W-:-:S04]  /*25110*/  IMAD.WIDE.U32 R12, R10, R56, R16 ;  /* 0x000000380a0c7225 */ /* 0x000fc800078e0010 */
[----:B------:R-:W-:Y:S01]  /*25120*/  IMAD.WIDE.U32.X R10, R11, R57, R88, P6 ;  /* 0x000000390b0a7225 */ /* 0x000fe200030e0458 */
[----:B------:R-:W-:-:S03]  /*25130*/  ISETP.LT.U32.AND P0, PT, R12, R16, PT ;  /* 0x000000100c00720c */ /* 0x000fc60003f01070 */
[----:B------:R-:W-:-:S04]  /*25140*/  IMAD.WIDE.U32 R88, R79, R50, RZ ;  /* 0x000000324f587225 */ /* 0x000fc800078e00ff */
[----:B------:R-:W-:Y:S02]  /*25150*/  IMAD.IADD R86, R86, 0x1, R13 ;  /* 0x0000000156567824 */ /* 0x000fe400078e020d */
[----:B------:R-:W-:-:S03]  /*25160*/  IMAD.WIDE.U32 R88, P6, R8, R51, R88 ;  /* 0x0000003308587225 */ /* 0x000fc600078c0058 */
[----:B------:R-:W-:Y:S01]  /*25170*/  ISETP.LT.U32.OR.EX P0, PT, R86, R17, P3, P0 ;  /* 0x000000115600720c */ /* 0x000fe20001f01500 */
[----:B------:R-:W-:Y:S01]  /*25180*/  IMAD.X R91, RZ, RZ, RZ, P6 ;  /* 0x000000ffff5b7224 */ /* 0x000fe200030e06ff */
[----:B------:R-:W-:Y:S01]  /*25190*/  IADD3 R14, P6, PT, R15, R88, RZ ;  /* 0x000000580f0e7210 */ /* 0x000fe20007fde0ff */
[----:B------:R-:W-:-:S03]  /*251a0*/  IMAD.MOV.U32 R90, RZ, RZ, R89 ;  /* 0x000000ffff5a7224 */ /* 0x000fc600078e0059 */
[----:B------:R-:W-:Y:S01]  /*251b0*/  LOP3.LUT R14, RZ, R14, RZ, 0x33, !PT ;  /* 0x0000000eff0e7212 */ /* 0x000fe200078e33ff */
[----:B------:R-:W-:-:S03]  /*251c0*/  IMAD.WIDE.U32.X R90, R79, R51, R90, P6 ;  /* 0x000000334f5a7225 */ /* 0x000fc600030e045a */
[----:B------:R-:W-:-:S04]  /*251d0*/  ISETP.GT.U32.AND.EX P5, PT, R5, R14, PT, P5 ;  /* 0x0000000e0500720c */ /* 0x000fc80003fa4150 */
        /* <DEDUP_REMOVED lines=19> */
[C---:B------:R-:W-:Y:S01]  /*25310*/  IMAD R81, R5.reuse, 0x18f5a7c5, RZ ;  /* 0x18f5a7c505517824 */ /* 0x040fe200078e02ff */
[----:B------:R-:W-:Y:S01]  /*25320*/  ISETP.LT.U32.OR.EX P5, PT, R5, R15, P5, P6 ;  /* 0x0000000f0500720c */ /* 0x000fe20002fa1560 */
[----:B------:R-:W-:-:S03]  /*25330*/  IMAD.WIDE.U32 R14, R60, 0x18f5a7c5, RZ ;  /* 0x18f5a7c53c0e7825 */ /* 0x000fc600078e00ff */
[----:B------:R-:W-:Y:S01]  /*25340*/  SEL R7, RZ, 0x1, !P5 ;  /* 0x00000001ff077807 */ /* 0x000fe20006800000 */
[----:B------:R-:W-:-:S03]  /*25350*/  IMAD R81, R60, 0x4b0d7b56, R81 ;  /* 0x4b0d7b563c517824 */ /* 0x000fc600078e0251 */
[----:B------:R-:W-:Y:S01]  /*25360*/  IADD3 R7, P5, PT, R7, R88, RZ ;  /* 0x0000005807077210 */ /* 0x000fe20007fbe0ff */
[----:B------:R-:W-:-:S04]  /*25370*/  IMAD.IADD R81, R15, 0x1, R81 ;  /* 0x000000010f517824 */ /* 0x000fc800078e0251 */
[----:B------:R-:W-:Y:S01]  /*25380*/  IMAD.X R89, RZ, RZ, R89, P5 ;  /* 0x000000ffff597224 */ /* 0x000fe200028e0659 */
[----:B------:R-:W-:Y:S01]  /*25390*/  IADD3 R16, P5, PT, R7, R12, RZ ;  /* 0x0000000c07107210 */ /* 0x000fe20007fbe0ff */
[----:B------:R-:W-:-:S03]  /*253a0*/  IMAD.WIDE.U32 R12, R14, R50, RZ ;  /* 0x000000320e0c7225 */ /* 0x000fc600078e00ff */
[----:B------:R-:W-:Y:S01]  /*253b0*/  ISETP.NE.U32.AND P6, PT, R16, RZ, PT ;  /* 0x000000ff1000720c */ /* 0x000fe20003fc5070 */
[----:B------:R-:W-:Y:S01]  /*253c0*/  IMAD.X R17, R89, 0x1, R86, P5 ;  /* 0x0000000159117824 */ /* 0x000fe200028e0656 */
[----:B------:R-:W-:Y:S01]  /*253d0*/  ISETP.NE.U32.AND P5, PT, R7, RZ, PT ;  /* 0x000000ff0700720c */ /* 0x000fe20003fa5070 */
[----:B------:R-:W-:Y:S01]  /*253e0*/  IMAD.WIDE.U32 R86, R79, R54, RZ ;  /* 0x000000364f567225 */ /* 0x000fe200078e00ff */
[----:B------:R-:W-:Y:S02]  /*253f0*/  SEL R7, RZ, 0x1, !P0 ;  /* 0x00000001ff077807 */ /* 0x000fe40004000000 */
[----:B------:R-:W-:Y:S02]  /*25400*/  ISETP.NE.AND.EX P6, PT, R17, RZ, PT, P6 ;  /* 0x000000ff1100720c */ /* 0x000fe40003fc5360 */
[----:B------:R-:W-:Y:S02]  /*25410*/  LOP3.LUT R9, RZ, R12, RZ, 0x33, !PT ;  /* 0x0000000cff097212 */ /* 0x000fe400078e33ff */
[----:B------:R-:W-:-:S02]  /*25420*/  ISETP.NE.AND.EX P5, PT, R89, RZ, !P6, P5 ;  /* 0x000000ff5900720c */ /* 0x000fc400077a5350 */
[----:B------:R-:W-:Y:S02]  /*25430*/  IADD3 R82, P0, P6, R80, R10, R7 ;  /* 0x0000000a50527210 */ /* 0x000fe40007e1e007 */
[----:B------:R-:W-:Y:S01]  /*25440*/  ISETP.GT.U32.AND P3, PT, R60, R9, PT ;  /* 0x000000093c00720c */ /* 0x000fe20003f64070 */
[----:B------:R-:W-:Y:S01]  /*25450*/  IMAD.WIDE.U32 R60, R8, R54, R16 ;  /* 0x00000036083c7225 */ /* 0x000fe200078e0010 */
[----:B------:R-:W-:-:S03]  /*25460*/  IADD3.X R7, PT, PT, R83, R11, RZ, P0, P6 ;  /* 0x0000000b53077210 */ /* 0x000fc600007ec4ff */
[----:B------:R-:W-:-:S04]  /*25470*/  IMAD.WIDE.U32 R86, P6, R8, R55, R86 ;  /* 0x0000003708567225 */ /* 0x000fc800078c0056 */
[----:B------:R-:W-:-:S04]  /*25480*/  IMAD.WIDE.U32 R10, R8, R54, RZ ;  /* 0x00000036080a7225 */ /* 0x000fc800078e00ff */
[----:B------:R-:W-:Y:S01]  /*25490*/  IMAD.IADD R77, R86, 0x1, R61 ;  /* 0x00000001564d7824 */ /* 0x000fe200078e023d */
[----:B------:R-:W-:Y:S01]  /*254a0*/  IADD3 RZ, P0, PT, R11, R86, RZ ;  /* 0x000000560bff7210 */ /* 0x000fe20007f1e0ff */
[----:B------:R-:W-:Y:S01]  /*254b0*/  IMAD.X R11, RZ, RZ, RZ, P6 ;  /* 0x000000ffff0b7224 */ /* 0x000fe200030e06ff */
[----:B------:R-:W-:Y:S01]  /*254c0*/  ISETP.LT.U32.AND P6, PT, R60, R16, PT ;  /* 0x000000103c00720c */ /* 0x000fe20003fc1070 */
[----:B------:R-:W-:Y:S02]  /*254d0*/  IMAD.MOV.U32 R10, RZ, RZ, R87 ;  /* 0x000000ffff0a7224 */ /* 0x000fe400078e0057 */
[----:B------:R-:W-:Y:S01]  /*254e0*/  IMAD.WIDE.U32 R86, R8, R56, RZ ;  /* 0x0000003808567225 */ /* 0x000fe200078e00ff */
[----:B------:R-:W-:-:S03]  /*254f0*/  ISETP.LT.U32.OR.EX P5, PT, R77, R17, P5, P6 ;  /* 0x000000114d00720c */ /* 0x000fc60002fa1560 */
[----:B------:R-:W-:Y:S01]  /*25500*/  IMAD.WIDE.U32.X R10, R79, R55, R10, P0 ;  /* 0x000000374f0a7225 */ /* 0x000fe200000e040a */
[----:B------:R-:W-:Y:S02]  /*25510*/  SEL R9, RZ, 0x1, !P5 ;  /* 0x00000001ff097807 */ /* 0x000fe40006800000 */
[----:B------:R-:W-:Y:S01]  /*25520*/  ISETP.GE.U32.AND P0, PT, R82, R80, PT ;  /* 0x000000505200720c */ /* 0x000fe20003f06070 */
[----:B------:R-:W-:Y:S01]  /*25530*/  IMAD.WIDE.U32 R16, R6, UR12, RZ ;  /* 0x0000000c06107c25 */ /* 0x000fe2000f8e00ff */
[----:B------:R-:W-:Y:S02]  /*25540*/  IADD3 R12, P6, PT, R9, R10, RZ ;  /* 0x0000000a090c7210 */ /* 0x000fe40007fde0ff */
[----:B------:R-:W-:Y:S01]  /*25550*/  ISETP.GE.U32.AND.EX P0, PT, R7, R83, PT, P0 ;  /* 0x000000530700720c */ /* 0x000fe20003f06100 */
[----:B------:R-:W-:Y:S01]  /*25560*/  IMAD.MOV.U32 R10, RZ, RZ, R67 ;  /* 0x000000ffff0a7224 */ /* 0x000fe200078e0043 */
[----:B------:R-:W-:Y:S01]  /*25570*/  IADD3 RZ, P5, PT, R17, R66, RZ ;  /* 0x0000004211ff7210 */ /* 0x000fe20007fbe0ff */
[----:B------:R-:W-:-:S02]  /*25580*/  IMAD.X R61, RZ, RZ, R11, P6 ;  /* 0x000000ffff3d7224 */ /* 0x000fc400030e060b */
[----:B------:R-:W-:Y:S01]  /*25590*/  IMAD.X R11, RZ, RZ, RZ, P4 ;  /* 0x000000ffff0b7224 */ /* 0x000fe200020e06ff */
[----:B------:R-:W-:Y:S01]  /*255a0*/  IADD3 R82, P4, PT, R12, R82, RZ ;  /* 0x000000520c527210 */ /* 0x000fe20007f9e0ff */
[----:B------:R-:W-:-:S04]  /*255b0*/  IMAD.WIDE.U32 R16, R79, R56, RZ ;  /* 0x000000384f107225 */ /* 0x000fc800078e00ff */
[----:B------:R-:W-:-:S04]  /*255c0*/  IMAD.WIDE.U32.X R10, R84, UR13, R10, P5 ;  /* 0x0000000d540a7c25 */ /* 0x000fc8000a8e040a */
[----:B------:R-:W-:Y:S02]  /*255d0*/  IMAD.X R83, R61, 0x1, R7, P4 ;  /* 0x000000013d537824 */ /* 0x000fe400020e0607 */
[----:B------:R-:W-:-:S04]  /*255e0*/  IMAD.WIDE.U32 R16, P6, R8, R57, R16 ;  /* 0x0000003908107225 */ /* 0x000fc800078c0010 */
[----:B------:R-:W-:Y:S01]  /*255f0*/  IMAD.X R7, RZ, RZ, R71, P1 ;  /* 0x000000ffff077224 */ /* 0x000fe200008e0647 */
[----:B------:R-:W-:Y:S01]  /*25600*/  IADD3 R70, P1, P2, R85, R10, R70 ;  /* 0x0000000a55467210 */ /* 0x000fe20007a3e046 */
[----:B------:R-:W-:Y:S01]  /*25610*/  IMAD.WIDE.U32 R66, R81, R50, RZ ;  /* 0x0000003251427225 */ /* 0x000fe200078e00ff */
[----:B------:R-:W-:Y:S02]  /*25620*/  IADD3 RZ, P4, PT, R87, R16, RZ ;  /* 0x0000001057ff7210 */ /* 0x000fe40007f9e0ff */
[----:B------:R-:W-:Y:S01]  /*25630*/  IADD3.X R71, PT, PT, R7, R11, RZ, P1, P2 ;  /* 0x0000000b07477210 */ /* 0x000fe20000fe44ff */
[----:B------:R-:W-:Y:S01]  /*25640*/  IMAD.X R11, RZ, RZ, RZ, P6 ;  /* 0x000000ffff0b7224 */ /* 0x000fe200030e06ff */
[----:B------:R-:W-:Y:S01]  /*25650*/  ISETP.NE.U32.AND P2, PT, R12, RZ, PT ;  /* 0x000000ff0c00720c */ /* 0x000fe20003f45070 */
[----:B------:R-:W-:Y:S02]  /*25660*/  IMAD.MOV.U32 R10, RZ, RZ, R17 ;  /* 0x000000ffff0a7224 */ /* 0x000fe400078e0011 */
[----:B------:R-:W-:-:S04]  /*25670*/  IMAD.WIDE.U32 R66, P1, R14, R51, R66 ;  /* 0x000000330e427225 */ /* 0x000fc80007820042 */
[----:B------:R-:W-:Y:S01]  /*25680*/  IMAD.WIDE.U32.X R10, R79, R57, R10, P4 ;  /* 0x000000394f0a7225 */ /* 0x000fe200020e040a */
[----:B------:R-:W-:Y:S02]  /*25690*/  IADD3 R66, P4, PT, R13, R66, RZ ;  /* 0x000000420d427210 */ /* 0x000fe40007f9e0ff */
[----:B------:R-:W-:Y:S01]  /*256a0*/  SEL R79, RZ, 0x1, P0 ;  /* 0x00000001ff4f7807 */ /* 0x000fe20000000000 */
[----:B------:R-:W-:Y:S01]  /*256b0*/  IMAD.X R13, RZ, RZ, RZ, P1 ;  /* 0x000000ffff0d7224 */ /* 0x000fe200008e06ff */
[----:B------:R-:W-:Y:S01]  /*256c0*/  LOP3.LUT R66, RZ, R66, RZ, 0x33, !PT ;  /* 0x00000042ff427212 */ /* 0x000fe200078e33ff */
[----:B------:R-:W-:Y:S02]  /*256d0*/  IMAD.MOV.U32 R12, RZ, RZ, R67 ;  /* 0x000000ffff0c7224 */ /* 0x000fe400078e0043 */
[----:B------:R-:W-:Y:S01]  /*256e0*/  IMAD.WIDE.U32 R8, R8, R56, R82 ;  /* 0x0000003808087225 */ /* 0x000fe200078e0052 */
[----:B------:R-:W-:-:S03]  /*256f0*/  ISETP.GT.U32.AND.EX P3, PT, R5, R66, PT, P3 ;  /* 0x000000420500720c */ /* 0x000fc60003f64130 */
[C---:B------:R-:W-:Y:S01]  /*25700*/  IMAD.WIDE.U32.X R12, R81.reuse, R51, R12, P4 ;  /* 0x00000033510c7225 */ /* 0x040fe200020e040c */
[----:B------:R-:W-:Y:S02]  /*25710*/  SEL R15, RZ, 0x1, !P3 ;  /* 0x00000001ff0f7807 */ /* 0x000fe40005800000 */
[----:B------:R-:W-:Y:S01]  /*25720*/  ISETP.LT.U32.AND P6, PT, R8, R82, PT ;  /* 0x000000520800720c */ /* 0x000fe20003fc1070 */
[----:B------:R-:W-:Y:S01]  /*25730*/  IMAD.WIDE.U32 R66, R81, R52, RZ ;  /* 0x0000003451427225 */ /* 0x000fe200078e00ff */
[----:B------:R-:W-:-:S03]  /*25740*/  IADD3 R15, P1, PT, R15, R12, RZ ;  /* 0x0000000c0f0f7210 */ /* 0x000fc60007f3e0ff */
[----:B------:R-:W-:Y:S01]  /*25750*/  IMAD.IADD R9, R16, 0x1, R9 ;  /* 0x0000000110097824 */ /* 0x000fe200078e0209 */
[C---:B------:R-:W-:Y:S01]  /*25760*/  ISETP.NE.U32.AND P3, PT, R15.reuse, RZ, PT ;  /* 0x000000ff0f00720c */ /* 0x040fe20003f65070 */
[----:B------:R-:W-:Y:S01]  /*25770*/  IMAD.X R5, RZ, RZ, R13, P1 ;  /* 0x000000ffff057224 */ /* 0x000fe200008e060d */
[----:B------:R-:W-:Y:S01]  /*25780*/  IADD3 R12, P1, PT, R15, R60, RZ ;  /* 0x0000003c0f0c7210 */ /* 0x000fe20007f3e0ff */
[----:B------:R-:W-:-:S03]  /*25790*/  IMAD.WIDE.U32 R66, P5, R14, R53, R66 ;  /* 0x000000350e427225 */ /* 0x000fc600078a0042 */
[----:B------:R-:W-:Y:S01]  /*257a0*/  ISETP.NE.U32.AND P4, PT, R12, RZ, PT ;  /* 0x000000ff0c00720c */ /* 0x000fe20003f85070 */
[----:B------:R-:W-:Y:S01]  /*257b0*/  IMAD.X R13, R5, 0x1, R77, P1 ;  /* 0x00000001050d7824 */ /* 0x000fe200008e064d */
[----:B------:R-:W-:Y:S01]  /*257c0*/  ISETP.NE.U32.AND P1, PT, R82, RZ, PT ;  /* 0x000000ff5200720c */ /* 0x000fe20003f25070 */
[----:B------:R-:W-:-:S03]  /*257d0*/  IMAD.WIDE.U32 R86, R14, R52, R12 ;  /* 0x000000340e567225 */ /* 0x000fc600078e000c */
[----:B------:R-:W-:Y:S01]  /*257e0*/  ISETP.NE.AND.EX P1, PT, R83, RZ, PT, P1 ;  /* 0x000000ff5300720c */ /* 0x000fe20003f25310 */
[----:B------:R-:W-:-:S03]  /*257f0*/  IMAD.IADD R82, R66, 0x1, R87 ;  /* 0x0000000142527824 */ /* 0x000fc600078e0257 */
[----:B------:R-:W-:Y:S01]  /*25800*/  ISETP.NE.AND.EX P2, PT, R61, RZ, !P1, P2 ;  /* 0x000000ff3d00720c */ /* 0x000fe20004f45320 */
[C---:B------:R-:W-:Y:S01]  /*25810*/  IMAD.WIDE.U32 R60, R86.reuse, 0x18f5a7c5, RZ ;  /* 0x18f5a7c5563c7825 */ /* 0x040fe200078e00ff */
[----:B------:R-:W-:Y:S02]  /*25820*/  ISETP.LT.U32.AND P1, PT, R86, R12, PT ;  /* 0x0000000c5600720c */ /* 0x000fe40003f21070 */
[----:B------:R-:W-:Y:S02]  /*25830*/  ISETP.LT.U32.OR.EX P2, PT, R9, R83, P2, P6 ;  /* 0x000000530900720c */ /* 0x000fe40001741560 */
[----:B------:R-:W-:Y:S01]  /*25840*/  ISETP.NE.AND.EX P6, PT, R13, RZ, PT, P4 ;  /* 0x000000ff0d00720c */ /* 0x000fe20003fc5340 */
[----:B------:R-:W-:Y:S01]  /*25850*/  IMAD.WIDE.U32 R16, R60, R50, RZ ;  /* 0x000000323c107225 */ /* 0x000fe200078e00ff */
[----:B------:R-:W-:Y:S02]  /*25860*/  IADD3 R79, P4, PT, R79, R76, RZ ;  /* 0x0000004c4f4f7210 */ /* 0x000fe40007f9e0ff */
[----:B------:R-:W-:-:S02]  /*25870*/  ISETP.NE.AND.EX P6, PT, R5, RZ, !P6, P3 ;  /* 0x000000ff0500720c */ /* 0x000fc400077c5330 */
[----:B------:R-:W-:Y:S02]  /*25880*/  LOP3.LUT R77, RZ, R16, RZ, 0x33, !PT ;  /* 0x00000010ff4d7212 */ /* 0x000fe400078e33ff */
[----:B------:R-:W-:Y:S01]  /*25890*/  ISETP.GE.U32.AND P3, PT, R79, R76, PT ;  /* 0x0000004c4f00720c */ /* 0x000fe20003f66070 */
[----:B------:R-:W-:Y:S01]  /*258a0*/  IMAD.MOV.U32 R76, RZ, RZ, R67 ;  /* 0x000000ffff4c7224 */ /* 0x000fe200078e0043 */
[----:B------:R-:W-:Y:S01]  /*258b0*/  ISETP.GT.U32.AND P0, PT, R86, R77, PT ;  /* 0x0000004d5600720c */ /* 0x000fe20003f04070 */
[C---:B------:R-:W-:Y:S01]  /*258c0*/  IMAD R77, R82.reuse, 0x18f5a7c5, RZ ;  /* 0x18f5a7c5524d7824 */ /* 0x040fe200078e02ff */
[----:B------:R-:W-:Y:S02]  /*258d0*/  ISETP.LT.U32.OR.EX P1, PT, R82, R13, P6, P1 ;  /* 0x0000000d5200720c */ /* 0x000fe40003721510 */
[----:B------:R-:W-:Y:S01]  /*258e0*/  SEL R15, RZ, 0x1, !P2 ;  /* 0x00000001ff0f7807 */ /* 0x000fe20005000000 */
[----:B------:R-:W-:Y:S01]  /*258f0*/  IMAD R80, R86, 0x4b0d7b56, R77 ;  /* 0x4b0d7b5656507824 */ /* 0x000fe200078e024d */
[----:B------:R-:W-:Y:S01]  /*25900*/  SEL R5, RZ, 0x1, !P1 ;  /* 0x00000001ff057807 */ /* 0x000fe20004800000 */
[----:B------:R-:W-:-:S04]  /*25910*/  IMAD.WIDE.U32 R86, R14, R52, RZ ;  /* 0x000000340e567225 */ /* 0x000fc800078e00ff */
[----:B------:R-:W-:Y:S01]  /*25920*/  IMAD.X R77, RZ, RZ, RZ, P5 ;  /* 0x000000ffff4d7224 */ /* 0x000fe200028e06ff */
[----:B------:R-:W-:Y:S01]  /*25930*/  IADD3 RZ, P5, PT, R87, R66, RZ ;  /* 0x0000004257ff7210 */ /* 0x000fe20007fbe0ff */
[----:B------:R-:W-:-:S04]  /*25940*/  IMAD.WIDE.U32 R86, R84, UR14, RZ ;  /* 0x0000000e54567c25 */ /* 0x000fc8000f8e00ff */
[----:B------:R-:W-:-:S04]  /*25950*/  IMAD.WIDE.U32.X R12, R81, R53, R76, P5 ;  /* 0x00000035510c7225 */ /* 0x000fc800028e044c */
[----:B------:R-:W-:-:S04]  /*25960*/  IMAD.WIDE.U32 R76, P6, R6, UR15, R86 ;  /* 0x0000000f064c7c25 */ /* 0x000fc8000f8c0056 */
[----:B------:R-:W-:-:S04]  /*25970*/  IMAD.WIDE.U32 R66, R6, UR14, RZ ;  /* 0x0000000e06427c25 */ /* 0x000fc8000f8e00ff */
[----:B------:R-:W-:Y:S01]  /*25980*/  IMAD.IADD R80, R61, 0x1, R80 ;  /* 0x000000013d507824 */ /* 0x000fe200078e0250 */
[----:B------:R-:W-:Y:S02]  /*25990*/  IADD3 RZ, P5, PT, R67, R76, RZ ;  /* 0x0000004c43ff7210 */ /* 0x000fe40007fbe0ff */
[----:B------:R-:W-:Y:S01]  /*259a0*/  IADD3 R67, P1, PT, R5, R12, RZ ;  /* 0x0000000c05437210 */ /* 0x000fe20007f3e0ff */
[----:B------:R-:W-:Y:S02]  /*259b0*/  IMAD.X R5, RZ, RZ, R78, P4 ;  /* 0x000000ffff057224 */ /* 0x000fe400020e064e */
[----:B------:R-:W-:Y:S01]  /*259c0*/  IMAD.WIDE.U32 R86, R80, R52, RZ ;  /* 0x0000003450567225 */ /* 0x000fe200078e00ff */
[----:B------:R-:W-:Y:S02]  /*259d0*/  IADD3 R8, P4, PT, R67, R8, RZ ;  /* 0x0000000843087210 */ /* 0x000fe40007f9e0ff */
[----:B------:R-:W-:Y:S01]  /*259e0*/  ISETP.GE.U32.AND.EX P3, PT, R5, R78, PT, P3 ;  /* 0x0000004e0500720c */ /* 0x000fe20003f66130 */
        /* <DEDUP_REMOVED lines=11> */
[----:B------:R-:W-:Y:S01]  /*25aa0*/  IMAD.WIDE.U32 R66, R14, R54, R8 ;  /* 0x000000360e427225 */ /* 0x000fe200078e0008 */
[----:B------:R-:W-:-:S03]  /*25ab0*/  IADD3 RZ, P4, PT, R11, R12, RZ ;  /* 0x0000000c0bff7210 */ /* 0x000fc60007f9e0ff */
[----:B------:R-:W-:Y:S01]  /*25ac0*/  IMAD.X R11, RZ, RZ, RZ, P2 ;  /* 0x000000ffff0b7224 */ /* 0x000fe200010e06ff */
[----:B------:R-:W-:Y:S01]  /*25ad0*/  ISETP.LT.U32.AND P2, PT, R66, R8, PT ;  /* 0x000000084200720c */ /* 0x000fe20003f41070 */
[----:B------:R-:W-:Y:S02]  /*25ae0*/  IMAD.IADD R83, R12, 0x1, R67 ;  /* 0x000000010c537824 */ /* 0x000fe400078e0243 */
[----:B------:R-:W-:Y:S02]  /*25af0*/  IMAD.MOV.U32 R10, RZ, RZ, R13 ;  /* 0x000000ffff0a7224 */ /* 0x000fe400078e000d */
[----:B------:R-:W-:Y:S01]  /*25b00*/  IMAD.WIDE.U32 R12, R81, R56, RZ ;  /* 0x00000038510c7225 */ /* 0x000fe200078e00ff */
[----:B------:R-:W-:Y:S02]  /*25b10*/  ISETP.LT.U32.OR.EX P1, PT, R83, R9, P1, P2 ;  /* 0x000000095300720c */ /* 0x000fe40000f21520 */
[----:B------:R-:W-:Y:S01]  /*25b20*/  ISETP.NE.U32.AND P2, PT, R85, RZ, PT ;  /* 0x000000ff5500720c */ /* 0x000fe20003f45070 */
[----:B------:R-:W-:Y:S01]  /*25b30*/  IMAD.WIDE.U32.X R8, R81, R55, R10, P4 ;  /* 0x0000003751087225 */ /* 0x000fe200020e040a */
[----:B------:R-:W-:-:S02]  /*25b40*/  ISETP.NE.U32.AND P4, PT, R70, RZ, PT ;  /* 0x000000ff4600720c */ /* 0x000fc40003f85070 */
[----:B------:R-:W-:Y:S02]  /*25b50*/  SEL R67, RZ, 0x1, !P1 ;  /* 0x00000001ff437807 */ /* 0x000fe40004800000 */
[----:B------:R-:W-:Y:S02]  /*25b60*/  ISETP.NE.AND.EX P1, PT, R71, RZ, PT, P4 ;  /* 0x000000ff4700720c */ /* 0x000fe40003f25340 */
[----:B------:R-:W-:Y:S02]  /*25b70*/  IADD3 R67, P4, PT, R67, R8, RZ ;  /* 0x0000000843437210 */ /* 0x000fe40007f9e0ff */
[----:B------:R-:W-:Y:S01]  /*25b80*/  ISETP.NE.AND.EX P2, PT, R7, RZ, !P1, P2 ;  /* 0x000000ff0700720c */ /* 0x000fe20004f45320 */
[----:B------:R-:W-:Y:S01]  /*25b90*/  IMAD.X R7, RZ, RZ, RZ, P6 ;  /* 0x000000ffff077224 */ /* 0x000fe200030e06ff */
[----:B------:R-:W-:Y:S01]  /*25ba0*/  ISETP.GE.U32.AND P1, PT, R15, R79, PT ;  /* 0x0000004f0f00720c */ /* 0x000fe20003f26070 */
[----:B------:R-:W-:Y:S01]  /*25bb0*/  IMAD.X R79, RZ, RZ, R9, P4 ;  /* 0x000000ffff4f7224 */ /* 0x000fe200020e0609 */
[----:B------:R-:W-:Y:S01]  /*25bc0*/  IADD3 R10, P4, PT, R67, R15, RZ ;  /* 0x0000000f430a7210 */ /* 0x000fe20007f9e0ff */
[----:B------:R-:W-:Y:S01]  /*25bd0*/  IMAD.WIDE.U32 R12, P6, R14, R57, R12 ;  /* 0x000000390e0c7225 */ /* 0x000fe200078c000c */
[----:B------:R-:W-:-:S02]  /*25be0*/  ISETP.GE.U32.AND.EX P1, PT, R16, R5, PT, P1 ;  /* 0x000000051000720c */ /* 0x000fc40003f26110 */
[----:B------:R-:W-:Y:S01]  /*25bf0*/  SEL R5, RZ, 0x1, P3 ;  /* 0x00000001ff057807 */ /* 0x000fe20001800000 */
[----:B------:R-:W-:-:S04]  /*25c00*/  IMAD.WIDE.U32 R8, R14, R56, RZ ;  /* 0x000000380e087225 */ /* 0x000fc800078e00ff */
[----:B------:R-:W-:Y:S01]  /*25c10*/  IMAD.X R11, R79, 0x1, R16, P4 ;  /* 0x000000014f0b7824 */ /* 0x000fe200020e0610 */
[----:B------:R-:W-:Y:S01]  /*25c20*/  IADD3 RZ, P4, PT, R9, R12, RZ ;  /* 0x0000000c09ff7210 */ /* 0x000fe20007f9e0ff */
[----:B------:R-:W-:-:S04]  /*25c30*/  IMAD.WIDE.U32 R8, R6, UR14, R70 ;  /* 0x0000000e06087c25 */ /* 0x000fc8000f8e0046 */
[----:B------:R-:W-:Y:S02]  /*25c40*/  IMAD.MOV.U32 R6, RZ, RZ, R77 ;  /* 0x000000ffff067224 */ /* 0x000fe400078e004d */
[----:B------:R-:W-:Y:S02]  /*25c50*/  IMAD.IADD R9, R76, 0x1, R9 ;  /* 0x000000014c097824 */ /* 0x000fe400078e0209 */
[----:B------:R-:W-:Y:S01]  /*25c60*/  IMAD.WIDE.U32.X R6, R84, UR15, R6, P5 ;  /* 0x0000000f54067c25 */ /* 0x000fe2000a8e0406 */
[----:B------:R-:W-:-:S03]  /*25c70*/  ISETP.LT.U32.AND P5, PT, R8, R70, PT ;  /* 0x000000460800720c */ /* 0x000fc60003fa1070 */
[----:B------:R-:W-:Y:S01]  /*25c80*/  IMAD.WIDE.U32 R76, R80, R50, RZ ;  /* 0x00000032504c7225 */ /* 0x000fe200078e00ff */
[----:B------:R-:W-:-:S03]  /*25c90*/  ISETP.LT.U32.OR.EX P2, PT, R9, R71, P2, P5 ;  /* 0x000000470900720c */ /* 0x000fc60001741550 */
[----:B------:R-:W-:Y:S02]  /*25ca0*/  IMAD.X R71, RZ, RZ, RZ, P6 ;  /* 0x000000ffff477224 */ /* 0x000fe400030e06ff */
[----:B------:R-:W-:-:S04]  /*25cb0*/  IMAD.WIDE.U32 R76, P5, R60, R51, R76 ;  /* 0x000000333c4c7225 */ /* 0x000fc800078a004c */
[----:B------:R-:W-:Y:S01]  /*25cc0*/  IMAD.MOV.U32 R70, RZ, RZ, R13 ;  /* 0x000000ffff467224 */ /* 0x000fe200078e000d */
[----:B------:R-:W-:Y:S01]  /*25cd0*/  IADD3 R17, P6, PT, R17, R76, RZ ;  /* 0x0000004c11117210 */ /* 0x000fe20007fde0ff */
[----:B------:R-:W-:-:S03]  /*25ce0*/  IMAD.WIDE.U32 R14, R14, R56, R10 ;  /* 0x000000380e0e7225 */ /* 0x000fc600078e000a */
[----:B------:R-:W-:Y:S01]  /*25cf0*/  LOP3.LUT R17, RZ, R17, RZ, 0x33, !PT ;  /* 0x00000011ff117212 */ /* 0x000fe200078e33ff */
[----:B------:R-:W-:-:S03]  /*25d00*/  IMAD.WIDE.U32.X R84, R81, R57, R70, P4 ;  /* 0x0000003951547225 */ /* 0x000fc600020e0446 */
[----:B------:R-:W-:Y:S01]  /*25d10*/  ISETP.GT.U32.AND.EX P0, PT, R82, R17, PT, P0 ;  /* 0x000000115200720c */ /* 0x000fe20003f04100 */
[----:B------:R-:W-:Y:S02]  /*25d20*/  IMAD.X R71, RZ, RZ, RZ, P5 ;  /* 0x000000ffff477224 */ /* 0x000fe400028e06ff */
[----:B------:R-:W-:Y:S01]  /*25d30*/  IMAD.MOV.U32 R70, RZ, RZ, R77 ;  /* 0x000000ffff467224 */ /* 0x000fe200078e004d */
[----:B------:R-:W-:Y:S01]  /*25d40*/  SEL R13, RZ, 0x1, !P0 ;  /* 0x00000001ff0d7807 */ /* 0x000fe20004000000 */
[----:B------:R-:W-:-:S04]  /*25d50*/  IMAD.WIDE.U32 R86, P5, R60, R53, R86 ;  /* 0x000000353c567225 */ /* 0x000fc800078a0056 */
[----:B------:R-:W-:-:S04]  /*25d60*/  IMAD.WIDE.U32.X R70, R80, R51, R70, P6 ;  /* 0x0000003350467225 */ /* 0x000fc800030e0446 */
[----:B------:R-:W-:Y:S01]  /*25d70*/  IMAD.IADD R61, R12, 0x1, R15 ;  /* 0x000000010c3d7824 */ /* 0x000fe200078e020f */
[----:B------:R-:W-:-:S05]  /*25d80*/  IADD3 R13, P0, PT, R13, R70, RZ ;  /* 0x000000460d0d7210 */ /* 0x000fca0007f1e0ff */
[----:B------:R-:W-:Y:S01]  /*25d90*/  IMAD.X R82, RZ, RZ, R71, P0 ;  /* 0x000000ffff527224 */ /* 0x000fe200000e0647 */
[----:B------:R-:W-:Y:S01]  /*25da0*/  IADD3 R76, P0, PT, R13, R66, RZ ;  /* 0x000000420d4c7210 */ /* 0x000fe20007f1e0ff */
[----:B------:R-:W-:-:S03]  /*25db0*/  IMAD.WIDE.U32 R70, R60, R52, RZ ;  /* 0x000000343c467225 */ /* 0x000fc600078e00ff */
[----:B------:R-:W-:Y:S01]  /*25dc0*/  ISETP.NE.U32.AND P6, PT, R76, RZ, PT ;  /* 0x000000ff4c00720c */ /* 0x000fe20003fc5070 */
[----:B------:R-:W-:Y:S01]  /*25dd0*/  IMAD.X R77, R82, 0x1, R83, P0 ;  /* 0x00000001524d7824 */ /* 0x000fe200000e0653 */
[----:B------:R-:W-:Y:S01]  /*25de0*/  IADD3 RZ, P4, PT, R71, R86, RZ ;  /* 0x0000005647ff7210 */ /* 0x000fe20007f9e0ff */
[----:B------:R-:W-:Y:S01]  /*25df0*/  IMAD.X R83, RZ, RZ, RZ, P5 ;  /* 0x000000ffff537224 */ /* 0x000fe200028e06ff */
[----:B------:R-:W-:Y:S01]  /*25e00*/  ISETP.NE.U32.AND P0, PT, R13, RZ, PT ;  /* 0x000000ff0d00720c */ /* 0x000fe20003f05070 */
[----:B------:R-:W-:Y:S01]  /*25e10*/  IMAD.WIDE.U32 R70, R60, R52, R76 ;  /* 0x000000343c467225 */ /* 0x000fe200078e004c */
[----:B------:R-:W-:-:S04]  /*25e20*/  ISETP.NE.AND.EX P6, PT, R77, RZ, PT, P6 ;  /* 0x000000ff4d00720c */ /* 0x000fc80003fc5360 */
[----:B------:R-:W-:Y:S01]  /*25e30*/  ISETP.NE.AND.EX P0, PT, R82, RZ, !P6, P0 ;  /* 0x000000ff5200720c */ /* 0x000fe20007705300 */
[----:B------:R-:W-:Y:S01]  /*25e40*/  IMAD.MOV.U32 R82, RZ, RZ, R87 ;  /* 0x000000ffff527224 */ /* 0x000fe200078e0057 */
[----:B------:R-:W-:Y:S01]  /*25e50*/  ISETP.LT.U32.AND P6, PT, R70, R76, PT ;  /* 0x0000004c4600720c */ /* 0x000fe20003fc1070 */
[----:B------:R-:W-:Y:S02]  /*25e60*/  IMAD.IADD R76, R86, 0x1, R71 ;  /* 0x00000001564c7824 */ /* 0x000fe400078e0247 */
[----:B------:R-:W-:Y:S01]  /*25e70*/  IMAD.WIDE.U32.X R82, R80, R53, R82, P4 ;  /* 0x0000003550527225 */ /* 0x000fe200020e0452 */
[----:B------:R-:W-:Y:S02]  /*25e80*/  ISETP.NE.U32.AND P4, PT, R10, RZ, PT ;  /* 0x000000ff0a00720c */ /* 0x000fe40003f85070 */
[----:B------:R-:W-:Y:S02]  /*25e90*/  ISETP.LT.U32.OR.EX P0, PT, R76, R77, P0, P6 ;  /* 0x0000004d4c00720c */ /* 0x000fe40000701560 */
[----:B------:R-:W-:-:S02]  /*25ea0*/  ISETP.NE.AND.EX P4, PT, R11, RZ, PT, P4 ;  /* 0x000000ff0b00720c */ /* 0x000fc40003f85340 */
[----:B------:R-:W-:Y:S02]  /*25eb0*/  SEL R17, RZ, 0x1, !P0 ;  /* 0x00000001ff117807 */ /* 0x000fe40004000000 */
[----:B------:R-:W-:Y:S02]  /*25ec0*/  ISETP.NE.U32.AND P0, PT, R67, RZ, PT ;  /* 0x000000ff4300720c */ /* 0x000fe40003f05070 */
[----:B------:R-:W-:Y:S02]  /*25ed0*/  IADD3 R17, P6, PT, R17, R82, RZ ;  /* 0x0000005211117210 */ /* 0x000fe40007fde0ff */
[----:B------:R-:W-:Y:S02]  /*25ee0*/  ISETP.NE.AND.EX P0, PT, R79, RZ, !P4, P0 ;  /* 0x000000ff4f00720c */ /* 0x000fe40006705300 */
[----:B------:R-:W-:Y:S01]  /*25ef0*/  IADD3 R12, P5, PT, R17, R14, RZ ;  /* 0x0000000e110c7210 */ /* 0x000fe20007fbe0ff */
[----:B------:R-:W-:Y:S01]  /*25f00*/  IMAD.X R82, RZ, RZ, R83, P6 ;  /* 0x000000ffff527224 */ /* 0x000fe200030e0653 */
[----:B------:R-:W-:Y:S01]  /*25f10*/  ISETP.LT.U32.AND P6, PT, R14, R10, PT ;  /* 0x0000000a0e00720c */ /* 0x000fe20003fc1070 */
[----:B------:R-:W-:Y:S01]  /*25f20*/  IMAD.WIDE.U32 R14, R80, R54, RZ ;  /* 0x00000036500e7225 */ /* 0x000fe200078e00ff */
[----:B------:R-:W-:-:S02]  /*25f30*/  ISETP.NE.U32.AND P4, PT, R12, RZ, PT ;  /* 0x000000ff0c00720c */ /* 0x000fc40003f85070 */
[----:B------:R-:W-:Y:S01]  /*25f40*/  ISETP.LT.U32.OR.EX P0, PT, R61, R11, P0, P6 ;  /* 0x0000000b3d00720c */ /* 0x000fe20000701560 */
[----:B------:R-:W-:Y:S01]  /*25f50*/  IMAD.X R13, R82, 0x1, R61, P5 ;  /* 0x00000001520d7824 */ /* 0x000fe200028e063d */
[----:B------:R-:W-:Y:S01]  /*25f60*/  ISETP.NE.U32.AND P5, PT, R17, RZ, PT ;  /* 0x000000ff1100720c */ /* 0x000fe20003fa5070 */
[C---:B------:R-:W-:Y:S01]  /*25f70*/  IMAD.WIDE.U32 R10, P6, R60.reuse, R55, R14 ;  /* 0x000000373c0a7225 */ /* 0x040fe200078c000e */
[----:B------:R-:W-:Y:S02]  /*25f80*/  SEL R61, RZ, 0x1, !P0 ;  /* 0x00000001ff3d7807 */ /* 0x000fe40004000000 */
[----:B------:R-:W-:Y:S01]  /*25f90*/  ISETP.NE.AND.EX P4, PT, R13, RZ, PT, P4 ;  /* 0x000000ff0d00720c */ /* 0x000fe20003f85340 */
[----:B------:R-:W-:-:S03]  /*25fa0*/  IMAD.WIDE.U32 R66, R60, R54, R12 ;  /* 0x000000363c427225 */ /* 0x000fc600078e000c */
[----:B------:R-:W-:Y:S01]  /*25fb0*/  ISETP.NE.AND.EX P4, PT, R82, RZ, !P4, P5 ;  /* 0x000000ff5200720c */ /* 0x000fe20006785350 */
[----:B------:R-:W-:Y:S01]  /*25fc0*/  IMAD.WIDE.U32 R14, R60, R54, RZ ;  /* 0x000000363c0e7225 */ /* 0x000fe200078e00ff */
[----:B------:R-:W-:Y:S02]  /*25fd0*/  ISETP.LT.U32.AND P5, PT, R66, R12, PT ;  /* 0x0000000c4200720c */ /* 0x000fe40003fa1070 */
[----:B------:R-:W-:Y:S01]  /*25fe0*/  SEL R12, RZ, 0x1, P1 ;  /* 0x00000001ff0c7807 */ /* 0x000fe20000800000 */
[----:B------:R-:W-:Y:S01]  /*25ff0*/  IMAD.IADD R77, R10, 0x1, R67 ;  /* 0x000000010a4d7824 */ /* 0x000fe200078e0243 */
[----:B------:R-:W-:Y:S01]  /*26000*/  IADD3 RZ, P3, PT, R15, R10, RZ ;  /* 0x0000000a0fff7210 */ /* 0x000fe20007f7e0ff */
[----:B------:R-:W-:Y:S02]  /*26010*/  IMAD.X R17, RZ, RZ, RZ, P6 ;  /* 0x000000ffff117224 */ /* 0x000fe400030e06ff */
[----:B------:R-:W-:Y:S01]  /*26020*/  IMAD.MOV.U32 R16, RZ, RZ, R11 ;  /* 0x000000ffff107224 */ /* 0x000fe200078e000b */
[----:B------:R-:W-:Y:S01]  /*26030*/  ISETP.LT.U32.OR.EX P4, PT, R77, R13, P4, P5 ;  /* 0x0000000d4d00720c */ /* 0x000fe20002781550 */
[----:B------:R-:W-:Y:S01]  /*26040*/  IMAD.WIDE.U32 R14, R80, R56, RZ ;  /* 0x00000038500e7225 */ /* 0x000fe200078e00ff */
[----:B------:R-:W-:-:S02]  /*26050*/  IADD3 R5, P5, PT, R5, R8, RZ ;  /* 0x0000000805057210 */ /* 0x000fc40007fbe0ff */
[----:B------:R-:W-:Y:S01]  /*26060*/  SEL R13, RZ, 0x1, !P4 ;  /* 0x00000001ff0d7807 */ /* 0x000fe20006000000 */
[----:B------:R-:W-:Y:S01]  /*26070*/  IMAD.WIDE.U32.X R16, R80, R55, R16, P3 ;  /* 0x0000003750107225 */ /* 0x000fe200018e0410 */
[----:B------:R-:W-:Y:S02]  /*26080*/  IADD3 R12, P3, PT, R12, R5, RZ ;  /* 0x000000050c0c7210 */ /* 0x000fe40007f7e0ff */
[----:B------:R-:W-:Y:S01]  /*26090*/  ISETP.GE.U32.AND P0, PT, R5, R8, PT ;  /* 0x000000080500720c */ /* 0x000fe20003f06070 */
[----:B------:R-:W-:Y:S01]  /*260a0*/  IMAD.X R79, RZ, RZ, R9, P5 ;  /* 0x000000ffff4f7224 */ /* 0x000fe200028e0609 */
[----:B------:R-:W-:Y:S01]  /*260b0*/  IADD3 R61, P4, P5, R12, R84, R61 ;  /* 0x000000540c3d7210 */ /* 0x000fe20007d9e03d */
[----:B------:R-:W-:-:S03]  /*260c0*/  IMAD.WIDE.U32 R10, R60, R56, RZ ;  /* 0x000000383c0a7225 */ /* 0x000fc600078e00ff */
[----:B------:R-:W-:Y:S01]  /*260d0*/  ISETP.GE.U32.AND.EX P0, PT, R79, R9, PT, P0 ;  /* 0x000000094f00720c */ /* 0x000fe20003f06100 */
[----:B------:R-:W-:Y:S01]  /*260e0*/  IMAD.X R78, RZ, RZ, R79, P3 ;  /* 0x000000ffff4e7224 */ /* 0x000fe200018e064f */
[----:B------:R-:W-:Y:S01]  /*260f0*/  IADD3 R10, P3, PT, R13, R16, RZ ;  /* 0x000000100d0a7210 */ /* 0x000fe20007f7e0ff */
[----:B------:R-:W-:Y:S01]  /*26100*/  IMAD.WIDE.U32 R14, P1, R60, R57, R14 ;  /* 0x000000393c0e7225 */ /* 0x000fe2000782000e */
[----:B------:R-:W-:Y:S02]  /*26110*/  SEL R13, RZ, 0x1, P0 ;  /* 0x00000001ff0d7807 */ /* 0x000fe40000000000 */
[----:B------:R-:W-:Y:S01]  /*26120*/  IADD3.X R85, PT, PT, R78, R85, RZ, P4, P5 ;  /* 0x000000554e557210 */ /* 0x000fe200027ea4ff */
[----:B------:R-:W-:Y:S01]  /*26130*/  IMAD.X R16, RZ, RZ, R17, P3 ;  /* 0x000000ffff107224 */ /* 0x000fe200018e0611 */
[----:B------:R-:W-:Y:S02]  /*26140*/  IADD3 R8, P4, PT, R10, R61, RZ ;  /* 0x0000003d0a087210 */ /* 0x000fe40007f9e0ff */
[----:B------:R-:W-:Y:S01]  /*26150*/  IADD3 RZ, P6, PT, R11, R14, RZ ;  /* 0x0000000e0bff7210 */ /* 0x000fe20007fde0ff */
[----:B------:R-:W-:Y:S01]  /*26160*/  IMAD.X R11, RZ, RZ, RZ, P1 ;  /* 0x000000ffff0b7224 */ /* 0x000fe200008e06ff */
[----:B------:R-:W-:Y:S01]  /*26170*/  ISETP.NE.U32.AND P5, PT, R8, RZ, PT ;  /* 0x000000ff0800720c */ /* 0x000fe20003fa5070 */
[----:B------:R-:W-:Y:S01]  /*26180*/  IMAD.X R9, R16, 0x1, R85, P4 ;  /* 0x0000000110097824 */ /* 0x000fe200020e0655 */
[----:B------:R-:W-:-:S02]  /*26190*/  ISETP.GE.U32.AND P3, PT, R12, R5, PT ;  /* 0x000000050c00720c */ /* 0x000fc40003f66070 */
[----:B------:R-:W-:Y:S01]  /*261a0*/  ISETP.GE.U32.AND P1, PT, R61, R12, PT ;  /* 0x0000000c3d00720c */ /* 0x000fe20003f26070 */
[----:B------:R-:W-:Y:S01]  /*261b0*/  IMAD.WIDE.U32 R60, R60, R56, R8 ;  /* 0x000000383c3c7225 */ /* 0x000fe200078e0008 */
[----:B------:R-:W-:Y:S02]  /*261c0*/  ISETP.NE.U32.AND P4, PT, R10, RZ, PT ;  /* 0x000000ff0a00720c */ /* 0x000fe40003f85070 */
[----:B------:R-:W-:Y:S01]  /*261d0*/  ISETP.NE.AND.EX P5, PT, R9, RZ, PT, P5 ;  /* 0x000000ff0900720c */ /* 0x000fe20003fa5350 */
[----:B------:R-:W-:Y:S01]  /*261e0*/  IMAD.MOV.U32 R10, RZ, RZ, R15 ;  /* 0x000000ffff0a7224 */ /* 0x000fe200078e000f */
[----:B------:R-:W-:Y:S02]  /*261f0*/  ISETP.GE.U32.AND.EX P3, PT, R78, R79, PT, P3 ;  /* 0x0000004f4e00720c */ /* 0x000fe40003f66130 */
[----:B------:R-:W-:Y:S01]  /*26200*/  ISETP.GE.U32.AND.EX P1, PT, R85, R78, PT, P1 ;  /* 0x0000004e5500720c */ /* 0x000fe20003f26110 */
[----:B------:R-:W-:Y:S01]  /*26210*/  IMAD.IADD R78, R14, 0x1, R61 ;  /* 0x000000010e4e7824 */ /* 0x000fe200078e023d */
[----:B------:R-:W-:Y:S01]  /*26220*/  SEL R12, RZ, 0x1, !P2 ;  /* 0x00000001ff0c7807 */ /* 0x000fe20005000000 */
[----:B------:R-:W-:Y:S01]  /*26230*/  IMAD.WIDE.U32.X R10, R80, R57, R10, P6 ;  /* 0x00000039500a7225 */ /* 0x000fe200030e040a */
        /* <DEDUP_REMOVED lines=10> */
[----:B------:R-:W-:Y:S02]  /*262e0*/  IADD3 R10, P0, P1, R6, R10, R5 ;  /* 0x0000000a060a7210 */ /* 0x000fe4000791e005 */
[----:B------:R-:W-:Y:S02]  /*262f0*/  SHF.L.W.U32.HI R17, R69, 0x1f, R20 ;  /* 0x0000001f45117819 */ /* 0x000fe40000010e14 */
[----:B------:R-:W-:-:S02]  /*26300*/  IADD3.X R80, PT, PT, R7, R11, RZ, P0, P1 ;  /* 0x0000000b07507210 */ /* 0x000fc400007e24ff */
[----:B------:R-:W-:Y:S02]  /*26310*/  ISETP.GT.U32.AND P0, PT, R10, R56, PT ;  /* 0x000000380a00720c */ /* 0x000fe40003f04070 */
[----:B------:R-:W-:Y:S02]  /*26320*/  SHF.L.W.U32.HI R15, R73, 0x1f, R18 ;  /* 0x0000001f490f7819 */ /* 0x000fe40000010e12 */
[----:B------:R-:W-:Y:S02]  /*26330*/  ISETP.GT.U32.AND.EX P0, PT, R80, R57, PT, P0 ;  /* 0x000000395000720c */ /* 0x000fe40003f04100 */
[----:B------:R-:W-:Y:S02]  /*26340*/  SHF.R.U64 R20, R20, 0x1, R19 ;  /* 0x0000000114147819 */ /* 0x000fe40000001213 */
[----:B------:R-:W-:Y:S02]  /*26350*/  SHF.L.W.U32.HI R14, R75, 0x1f, R74 ;  /* 0x0000001f4b0e7819 */ /* 0x000fe40000010e4a */
[----:B------:R-:W-:-:S02]  /*26360*/  SHF.L.W.U32.HI R13, R74, 0x1f, R72 ;  /* 0x0000001f4a0d7819 */ /* 0x000fc40000010e48 */
[----:B------:R-:W-:Y:S02]  /*26370*/  SHF.L.W.U32.HI R16, R72, 0x1f, R73 ;  /* 0x0000001f48107819 */ /* 0x000fe40000010e49 */
        /* <DEDUP_REMOVED lines=44> */
.L_x_125:
[----:B------:R-:W-:Y:S05]  /*26640*/  BSYNC.RELIABLE B6 ;  /* 0x0000000000067941 */ /* 0x000fea0003800100 */
.L_x_124:
        /* <DEDUP_REMOVED lines=24> */
[----:B------:R-:W-:-:S03]  /*267d0*/  IMAD.X R5, R77, 0x1, ~R72, P3 ;  /* 0x000000014d057824 */ /* 0x000fc600018e0e48 */
[C---:B------:R-:W-:Y:S01]  /*267e0*/  ISETP.GE.U32.AND.EX P1, PT, R80.reuse, R9, PT, P1 ;  /* 0x000000095000720c */ /* 0x040fe20003f26110 */
[----:B------:R-:W-:-:S12]  /*267f0*/  IMAD.X R9, R80, 0x1, ~R9, P4 ;  /* 0x0000000150097824 */ /* 0x000fd800020e0e09 */
        /* <DEDUP_REMOVED lines=74> */
.L_x_126:
        /* <DEDUP_REMOVED lines=12> */
.L_x_115:
[----:B------:R-:W-:Y:S05]  /*26d60*/  BSYNC.RELIABLE B5 ;  /* 0x0000000000057941 */ /* 0x000fea0003800100 */
.L_x_114:
        /* <DEDUP_REMOVED lines=114> */
.L_x_130:
[----:B------:R-:W-:Y:S05]  /*27490*/  BSYNC.RELIABLE B6 ;  /* 0x0000000000067941 */ /* 0x000fea0003800100 */
.L_x_129:
        /* <DEDUP_REMOVED lines=23> */
.L_x_128:
[----:B------:R-:W-:Y:S05]  /*27610*/  BSYNC.RECONVERGENT B5 ;  /* 0x0000000000057941 */ /* 0x000fea0003800200 */
.L_x_127:
        /* <DEDUP_REMOVED lines=114> */
.L_x_134:
[----:B------:R-:W-:Y:S05]  /*27d40*/  BSYNC.RELIABLE B6 ;  /* 0x0000000000067941 */ /* 0x000fea0003800100 */
.L_x_133:
        /* <DEDUP_REMOVED lines=23> */
.L_x_132:
[----:B------:R-:W-:Y:S05]  /*27ec0*/  BSYNC.RECONVERGENT B5 ;  /* 0x0000000000057941 */ /* 0x000fea0003800200 */
.L_x_131:
        /* <DEDUP_REMOVED lines=38> */
[----:B------:R-:W-:Y:S01]  /*28130*/  IMAD.WIDE.U32 R54, R78, UR8, R64 ;  /* 0x000000084e367c25 */ /* 0x000fe2000f8e0040 */
[----:B------:R-:W-:-:S03]  /*28140*/  IADD3 R3, P0, PT, R3, R50, RZ ;  /* 0x0000003203037210 */ /* 0x000fc60007f1e0ff */
[----:B------:R-:W-:Y:S01]  /*28150*/  IMAD.WIDE.U32 R70, P2, R78, UR9, R70 ;  /* 0x000000094e467c25 */ /* 0x000fe2000f840046 */
[C---:B------:R-:W-:Y:S02]  /*28160*/  IADD3 R50, P4, PT, R3.reuse, R54, RZ ;  /* 0x0000003603327210 */ /* 0x040fe40007f9e0ff */
[----:B------:R-:W-:Y:S01]  /*28170*/  ISETP.GE.U32.AND P1, PT, R54, R64, PT ;  /* 0x000000403600720c */ /* 0x000fe20003f26070 */
[----:B------:R-:W-:Y:S01]  /*28180*/  IMAD.X R53, RZ, RZ, R51, P0 ;  /* 0x000000ffff357224 */ /* 0x000fe200000e0633 */
[----:B------:R-:W-:Y:S01]  /*28190*/  ISETP.NE.U32.AND P5, PT, R50, RZ, PT ;  /* 0x000000ff3200720c */ /* 0x000fe20003fa5070 */
[----:B------:R-:W-:Y:S01]  /*281a0*/  IMAD.IADD R59, R70, 0x1, R55 ;  /* 0x00000001463b7824 */ /* 0x000fe200078e0237 */
[----:B------:R-:W-:Y:S01]  /*281b0*/  ISETP.NE.U32.AND P0, PT, R3, RZ, PT ;  /* 0x000000ff0300720c */ /* 0x000fe20003f05070 */
[----:B------:R-:W-:-:S03]  /*281c0*/  IMAD.WIDE.U32 R56, R78, UR8, RZ ;  /* 0x000000084e387c25 */ /* 0x000fc6000f8e00ff */
[----:B------:R-:W-:Y:S01]  /*281d0*/  ISETP.GE.U32.AND.EX P1, PT, R59, R65, PT, P1 ;  /* 0x000000413b00720c */ /* 0x000fe20003f26110 */
[----:B------:R-:W-:Y:S01]  /*281e0*/  IMAD.WIDE.U32 R62, R66, UR10, RZ ;  /* 0x0000000a423e7c25 */ /* 0x000fe2000f8e00ff */
[----:B------:R-:W-:Y:S02]  /*281f0*/  IADD3 RZ, P3, PT, R57, R70, RZ ;  /* 0x0000004639ff7210 */ /* 0x000fe40007f7e0ff */
[----:B------:R-:W-:Y:S01]  /*28200*/  SEL R3, RZ, 0x1, P1 ;  /* 0x00000001ff037807 */ /* 0x000fe20000800000 */
[----:B------:R-:W-:Y:S02]  /*28210*/  IMAD.X R51, R53, 0x1, R59, P4 ;  /* 0x0000000135337824 */ /* 0x000fe400020e063b */
[----:B------:R-:W-:Y:S02]  /*28220*/  IMAD.X R61, RZ, RZ, RZ, P2 ;  /* 0x000000ffff3d7224 */ /* 0x000fe400010e06ff */
        /* <DEDUP_REMOVED lines=22> */
[----:B------:R-:W-:-:S03]  /*28390*/  IMAD.WIDE.U32 R88, R68, UR10, RZ ;  /* 0x0000000a44587c25 */ /* 0x000fc6000f8e00ff */
[----:B------:R-:W-:Y:S01]  /*283a0*/  ISETP.NE.U32.AND P2, PT, R83, RZ, PT ;  /* 0x000000ff5300720c */ /* 0x000fe20003f45070 */
[----:B------:R-:W-:-:S04]  /*283b0*/  IMAD.WIDE.U32 R50, R2, UR8, R62 ;  /* 0x0000000802327c25 */ /* 0x000fc8000f8e003e */
[----:B-1----:R-:W-:Y:S01]  /*283c0*/  IMAD.WIDE.U32 R76, R4, UR12, RZ ;  /* 0x0000000c044c7c25 */ /* 0x002fe2000f8e00ff */
[----:B------:R-:W-:-:S03]  /*283d0*/  IADD3 R82, P3, PT, R83, R50, RZ ;  /* 0x0000003253527210 */ /* 0x000fc60007f7e0ff */
[----:B------:R-:W-:Y:S01]  /*283e0*/  IMAD.X R64, RZ, RZ, R57, P0 ;  /* 0x000000ffff407224 */ /* 0x000fe200000e0639 */
[----:B------:R-:W-:Y:S01]  /*283f0*/  ISETP.NE.U32.AND P0, PT, R82, RZ, PT ;  /* 0x000000ff5200720c */ /* 0x000fe20003f05070 */
[----:B------:R-:W-:Y:S02]  /*28400*/  IMAD.IADD R59, R74, 0x1, R51 ;  /* 0x000000014a3b7824 */ /* 0x000fe400078e0233 */
[----:B------:R-:W-:-:S04]  /*28410*/  IMAD.WIDE.U32 R60, R78, UR10, RZ ;  /* 0x0000000a4e3c7c25 */ /* 0x000fc8000f8e00ff */
[----:B------:R-:W-:Y:S02]  /*28420*/  IMAD.X R83, R64, 0x1, R59, P3 ;  /* 0x0000000140537824 */ /* 0x000fe400018e063b */
[----:B------:R-:W-:-:S03]  /*28430*/  IMAD.WIDE.U32 R88, P1, R78, UR11, R88 ;  /* 0x0000000b4e587c25 */ /* 0x000fc6000f820058 */
[----:B------:R-:W-:Y:S01]  /*28440*/  ISETP.NE.AND.EX P0, PT, R83, RZ, PT, P0 ;  /* 0x000000ff5300720c */ /* 0x000fe20003f05300 */
[----:B------:R-:W-:Y:S01]  /*28450*/  IMAD.WIDE.U32 R56, R79, UR12, RZ ;  /* 0x0000000c4f387c25 */ /* 0x000fe2000f8e00ff */
[----:B------:R-:W-:Y:S02]  /*28460*/  IADD3 RZ, P5, PT, R61, R88, RZ ;  /* 0x000000583dff7210 */ /* 0x000fe40007fbe0ff */
[----:B------:R-:W-:Y:S01]  /*28470*/  ISETP.NE.AND.EX P2, PT, R64, RZ, !P0, P2 ;  /* 0x000000ff4000720c */ /* 0x000fe20004745320 */
[----:B------:R-:W-:Y:S01]  /*28480*/  IMAD.WIDE.U32 R76, P3, R79, UR13, R76 ;  /* 0x0000000d4f4c7c25 */ /* 0x000fe2000f86004c */
[----:B------:R-:W-:-:S03]  /*28490*/  ISETP.GE.U32.AND P0, PT, R50, R62, PT ;  /* 0x0000003e3200720c */ /* 0x000fc60003f06070 */
[----:B------:R-:W-:Y:S01]  /*284a0*/  IMAD.WIDE.U32 R70, R79, UR12, R54 ;  /* 0x0000000c4f467c25 */ /* 0x000fe2000f8e0036 */
[----:B------:R-:W-:-:S03]  /*284b0*/  ISETP.GE.U32.AND.EX P0, PT, R59, R63, PT, P0 ;  /* 0x0000003f3b00720c */ /* 0x000fc60003f06100 */
[----:B------:R-:W-:Y:S01]  /*284c0*/  IMAD.X R65, RZ, RZ, RZ, P6 ;  /* 0x000000ffff417224 */ /* 0x000fe200030e06ff */
[----:B------:R-:W-:Y:S01]  /*284d0*/  IADD3 RZ, P6, PT, R57, R76, RZ ;  /* 0x0000004c39ff7210 */ /* 0x000fe20007fde0ff */
        /* <DEDUP_REMOVED lines=36> */
[----:B------:R-:W-:Y:S02]  /*28720*/  IMAD.IADD R51, R74, 0x1, R51 ;  /* 0x000000014a337824 */ /* 0x000fe400078e0233 */
[----:B------:R-:W-:Y:S01]  /*28730*/  IMAD.WIDE.U32.X R76, R84, UR9, R64, P4 ;  /* 0x00000009544c7c25 */ /* 0x000fe2000a0e0440 */
[----:B------:R-:W-:Y:S02]  /*28740*/  IADD3 RZ, P4, PT, R63, R74, RZ ;  /* 0x0000004a3fff7210 */ /* 0x000fe40007f9e0ff */
[----:B------:R-:W-:Y:S01]  /*28750*/  ISETP.LT.U32.OR.EX P1, PT, R51, R57, P1, P6 ;  /* 0x000000393300720c */ /* 0x000fe20000f21560 */
[----:B------:R-:W-:-:S04]  /*28760*/  IMAD.WIDE.U32 R60, R4, UR14, RZ ;  /* 0x0000000e043c7c25 */ /* 0x000fc8000f8e00ff */
[----:B------:R-:W-:Y:S01]  /*28770*/  IMAD.X R65, RZ, RZ, RZ, P5 ;  /* 0x000000ffff417224 */ /* 0x000fe200028e06ff */
[----:B------:R-:W-:Y:S01]  /*28780*/  IADD3 R74, P5, P6, R71, R76, R53 ;  /* 0x0000004c474a7210 */ /* 0x000fe20007ebe035 */
[----:B------:R-:W-:Y:S01]  /*28790*/  IMAD.WIDE.U32 R60, P0, R79, UR15, R60 ;  /* 0x0000000f4f3c7c25 */ /* 0x000fe2000f80003c */
[----:B------:R-:W-:Y:S02]  /*287a0*/  SEL R53, RZ, 0x1, !P1 ;  /* 0x00000001ff357807 */ /* 0x000fe40004800000 */
[----:B------:R-:W-:Y:S01]  /*287b0*/  ISETP.NE.U32.AND P1, PT, R71, RZ, PT ;  /* 0x000000ff4700720c */ /* 0x000fe20003f25070 */
[----:B------:R-:W-:-:S04]  /*287c0*/  IMAD.WIDE.U32 R62, R79, UR14, RZ ;  /* 0x0000000e4f3e7c25 */ /* 0x000fc8000f8e00ff */
[----:B------:R-:W-:Y:S01]  /*287d0*/  IMAD.MOV.U32 R64, RZ, RZ, R75 ;  /* 0x000000ffff407224 */ /* 0x000fe200078e004b */
[----:B------:R-:W-:Y:S01]  /*287e0*/  IADD3.X R75, PT, PT, R59, R77, RZ, P5, P6 ;  /* 0x0000004d3b4b7210 */ /* 0x000fe20002fec4ff */
[----:B------:R-:W-:Y:S01]  /*287f0*/  IMAD.X R57, RZ, RZ, RZ, P0 ;  /* 0x000000ffff397224 */ /* 0x000fe200000e06ff */
[----:B------:R-:W-:Y:S01]  /*28800*/  IADD3 RZ, P0, PT, R63, R60, RZ ;  /* 0x0000003c3fff7210 */ /* 0x000fe20007f1e0ff */
[----:B------:R-:W-:-:S04]  /*28810*/  IMAD.WIDE.U32.X R64, R66, UR13, R64, P4 ;  /* 0x0000000d42407c25 */ /* 0x000fc8000a0e0440 */
[----:B------:R-:W-:Y:S01]  /*28820*/  IMAD.MOV.U32 R56, RZ, RZ, R61 ;  /* 0x000000ffff387224 */ /* 0x000fe200078e003d */
[----:B------:R-:W-:Y:S01]  /*28830*/  IADD3 R53, P4, PT, R53, R64, RZ ;  /* 0x0000004035357210 */ /* 0x000fe20007f9e0ff */
[----:B------:R-:W-:-:S04]  /*28840*/  IMAD.WIDE.U32 R76, R2, UR10, R74 ;  /* 0x0000000a024c7c25 */ /* 0x000fc8000f8e004a */
[----:B------:R-:W-:Y:S01]  /*28850*/  IMAD.WIDE.U32.X R62, R4, UR15, R56, P0 ;  /* 0x0000000f043e7c25 */ /* 0x000fe200080e0438 */
[----:B------:R-:W-:Y:S02]  /*28860*/  ISETP.NE.U32.AND P0, PT, R74, RZ, PT ;  /* 0x000000ff4a00720c */ /* 0x000fe40003f05070 */
[----:B------:R-:W-:Y:S01]  /*28870*/  IADD3 R64, P5, PT, R53, R76, RZ ;  /* 0x0000004c35407210 */ /* 0x000fe20007fbe0ff */
[----:B------:R-:W-:Y:S01]  /*28880*/  IMAD.X R61, RZ, RZ, R65, P4 ;  /* 0x000000ffff3d7224 */ /* 0x000fe200020e0641 */
[----:B------:R-:W-:Y:S01]  /*28890*/  ISETP.NE.AND.EX P0, PT, R75, RZ, PT, P0 ;  /* 0x000000ff4b00720c */ /* 0x000fe20003f05300 */
[----:B------:R-:W-:Y:S01]  /*288a0*/  IMAD.IADD R4, R54, 0x1, R77 ;  /* 0x0000000136047824 */ /* 0x000fe200078e024d */
[----:B------:R-:W-:Y:S01]  /*288b0*/  ISETP.NE.U32.AND P4, PT, R64, RZ, PT ;  /* 0x000000ff4000720c */ /* 0x000fe20003f85070 */
[----:B------:R-:W-:Y:S01]  /*288c0*/  IMAD.WIDE.U32 R56, R79, UR14, R50 ;  /* 0x0000000e4f387c25 */ /* 0x000fe2000f8e0032 */
[----:B------:R-:W-:Y:S02]  /*288d0*/  ISETP.NE.AND.EX P0, PT, R59, RZ, !P0, P1 ;  /* 0x000000ff3b00720c */ /* 0x000fe40004705310 */
[----:B------:R-:W-:Y:S01]  /*288e0*/  ISETP.NE.U32.AND P1, PT, R53, RZ, PT ;  /* 0x000000ff3500720c */ /* 0x000fe20003f25070 */
[----:B------:R-:W-:Y:S01]  /*288f0*/  IMAD.X R65, R61, 0x1, R4, P5 ;  /* 0x000000013d417824 */ /* 0x000fe200028e0604 */
[----:B------:R-:W-:Y:S01]  /*28900*/  ISETP.LT.U32.AND P5, PT, R76, R74, PT ;  /* 0x0000004a4c00720c */ /* 0x000fe20003fa1070 */
[----:B------:R-:W-:-:S03]  /*28910*/  IMAD.WIDE.U32 R80, R68, UR12, RZ ;  /* 0x0000000c44507c25 */ /* 0x000fc6000f8e00ff */
[----:B------:R-:W-:Y:S01]  /*28920*/  ISETP.LT.U32.OR.EX P0, PT, R4, R75, P0, P5 ;  /* 0x0000004b0400720c */ /* 0x000fe20000701550 */
[----:B------:R-:W-:Y:S01]  /*28930*/  IMAD.IADD R4, R60, 0x1, R57 ;  /* 0x000000013c047824 */ /* 0x000fe200078e0239 */
[----:B------:R-:W-:Y:S01]  /*28940*/  ISETP.GE.U32.AND P5, PT, R56, R50, PT ;  /* 0x000000323800720c */ /* 0x000fe20003fa6070 */
[----:B------:R-:W-:Y:S01]  /*28950*/  IMAD.WIDE.U32 R74, R78, UR12, R64 ;  /* 0x0000000c4e4a7c25 */ /* 0x000fe2000f8e0040 */
[----:B------:R-:W-:Y:S02]  /*28960*/  ISETP.NE.AND.EX P4, PT, R65, RZ, PT, P4 ;  /* 0x000000ff4100720c */ /* 0x000fe40003f85340 */
[----:B------:R-:W-:Y:S01]  /*28970*/  ISETP.GE.U32.AND.EX P5, PT, R4, R51, PT, P5 ;  /* 0x000000330400720c */ /* 0x000fe20003fa6150 */
[C---:B------:R-:W-:Y:S01]  /*28980*/  IMAD.WIDE.U32 R82, R78.reuse, UR12, RZ ;  /* 0x0000000c4e527c25 */ /* 0x040fe2000f8e00ff */
[----:B------:R-:W0:Y:S01]  /*28990*/  LDC.64 R50, c[0x3][RZ] ;  /* 0x00c00000ff327b82 */ /* 0x000e220000000a00 */
[----:B------:R-:W-:Y:S02]  /*289a0*/  ISETP.NE.AND.EX P1, PT, R61, RZ, !P4, P1 ;  /* 0x000000ff3d00720c */ /* 0x000fe40006725310 */
[----:B------:R-:W-:Y:S01]  /*289b0*/  IMAD.WIDE.U32 R80, P4, R78, UR13, R80 ;  /* 0x0000000d4e507c25 */ /* 0x000fe2000f880050 */
[----:B------:R-:W-:-:S03]  /*289c0*/  SEL R57, RZ, 0x1, P5 ;  /* 0x00000001ff397807 */ /* 0x000fc60002800000 */
[----:B------:R-:W-:Y:S01]  /*289d0*/  IMAD.X R61, RZ, RZ, RZ, P4 ;  /* 0x000000ffff3d7224 */ /* 0x000fe200020e06ff */
[----:B------:R-:W-:Y:S01]  /*289e0*/  ISETP.LT.U32.AND P4, PT, R74, R64, PT ;  /* 0x000000404a00720c */ /* 0x000fe20003f81070 */
[----:B------:R-:W-:Y:S01]  /*289f0*/  IMAD.IADD R53, R80, 0x1, R75 ;  /* 0x0000000150357824 */ /* 0x000fe200078e024b */
[----:B------:R-:W-:Y:S01]  /*28a00*/  IADD3 RZ, P5, PT, R83, R80, RZ ;  /* 0x0000005053ff7210 */ /* 0x000fe20007fbe0ff */
[----:B------:R-:W-:Y:S01]  /*28a10*/  IMAD.MOV.U32 R60, RZ, RZ, R81 ;  /* 0x000000ffff3c7224 */ /* 0x000fe200078e0051 */
[----:B------:R-:W-:Y:S01]  /*28a20*/  IADD3 R54, P6, PT, R57, R62, RZ ;  /* 0x0000003e39367210 */ /* 0x000fe20007fde0ff */
[----:B------:R-:W-:Y:S01]  /*28a30*/  IMAD.WIDE.U32 R80, R86, UR14, RZ ;  /* 0x0000000e56507c25 */ /* 0x000fe2000f8e00ff */
[----:B------:R-:W-:-:S03]  /*28a40*/  ISETP.LT.U32.OR.EX P1, PT, R53, R65, P1, P4 ;  /* 0x000000413500720c */ /* 0x000fc60000f21540 */
[----:B------:R-:W-:Y:S01]  /*28a50*/  IMAD.X R65, RZ, RZ, RZ, P2 ;  /* 0x000000ffff417224 */ /* 0x000fe200010e06ff */
[----:B------:R-:W-:Y:S01]  /*28a60*/  IADD3 R62, P2, PT, R54, R74, RZ ;  /* 0x0000004a363e7210 */ /* 0x000fe20007f5e0ff */
[----:B------:R-:W-:Y:S02]  /*28a70*/  IMAD.X R80, RZ, RZ, R63, P6 ;  /* 0x000000ffff507224 */ /* 0x000fe400030e063f */
[----:B------:R-:W-:Y:S01]  /*28a80*/  IMAD.WIDE.U32.X R82, R68, UR13, R60, P5 ;  /* 0x0000000d44527c25 */ /* 0x000fe2000a8e043c */
[----:B------:R-:W-:-:S03]  /*28a90*/  ISETP.NE.U32.AND P6, PT, R62, RZ, PT ;  /* 0x000000ff3e00720c */ /* 0x000fc60003fc5070 */
[----:B------:R-:W-:-:S04]  /*28aa0*/  IMAD.WIDE.U32 R60, R52, 0x18f5a7c5, RZ ;  /* 0x18f5a7c5343c7825 */ /* 0x000fc800078e00ff */
[----:B------:R-:W-:Y:S02]  /*28ab0*/  IMAD R57, R67, 0x18f5a7c5, RZ ;  /* 0x18f5a7c543397824 */ /* 0x000fe400078e02ff */
[----:B------:R-:W-:Y:S01]  /*28ac0*/  IMAD.X R63, R80, 0x1, R53, P2 ;  /* 0x00000001503f7824 */ /* 0x000fe200010e0635 */
[----:B------:R-:W-:Y:S01]  /*28ad0*/  SEL R53, RZ, 0x1, !P1 ;  /* 0x00000001ff357807 */ /* 0x000fe20004800000 */
[----:B0-----:R-:W-:Y:S01]  /*28ae0*/  IMAD.WIDE.U32 R74, R60, R50, RZ ;  /* 0x000000323c4a7225 */ /* 0x001fe200078e00ff */
[----:B------:R-:W-:Y:S02]  /*28af0*/  ISETP.NE.U32.AND P1, PT, R54, RZ, PT ;  /* 0x000000ff3600720c */ /* 0x000fe40003f25070 */
[----:B------:R-:W-:Y:S01]  /*28b00*/  IADD3 R53, P2, PT, R53, R82, RZ ;  /* 0x0000005235357210 */ /* 0x000fe20007f5e0ff */
[----:B------:R-:W-:Y:S01]  /*28b10*/  IMAD R71, R52, 0x4b0d7b56, R57 ;  /* 0x4b0d7b5634477824 */ /* 0x000fe200078e0239 */
[----:B------:R-:W-:Y:S01]  /*28b20*/  LOP3.LUT R59, RZ, R74, RZ, 0x33, !PT ;  /* 0x0000004aff3b7212 */ /* 0x000fe200078e33ff */
[----:B------:R-:W-:Y:S01]  /*28b30*/  IMAD.WIDE.U32 R76, R66, UR14, RZ ;  /* 0x0000000e424c7c25 */ /* 0x000fe2000f8e00ff */
[----:B------:R-:W-:-:S03]  /*28b40*/  ISETP.NE.AND.EX P6, PT, R63, RZ, PT, P6 ;  /* 0x000000ff3f00720c */ /* 0x000fc60003fc5360 */
[----:B------:R-:W-:Y:S01]  /*28b50*/  IMAD.IADD R61, R61, 0x1, R71 ;  /* 0x000000013d3d7824 */ /* 0x000fe200078e0247 */
[----:B------:R-:W-:Y:S01]  /*28b60*/  ISETP.NE.AND.EX P1, PT, R80, RZ, !P6, P1 ;  /* 0x000000ff5000720c */ /* 0x000fe20007725310 */
[----:B------:R-:W-:Y:S02]  /*28b70*/  IMAD.MOV.U32 R64, RZ, RZ, R55 ;  /* 0x000000ffff407224 */ /* 0x000fe400078e0037 */
[----:B------:R-:W-:Y:S01]  /*28b80*/  IMAD.X R57, RZ, RZ, R83, P2 ;  /* 0x000000ffff397224 */ /* 0x000fe200010e0653 */
[----:B------:R-:W-:Y:S01]  /*28b90*/  ISETP.GT.U32.AND P2, PT, R52, R59, PT ;  /* 0x0000003b3400720c */ /* 0x000fe20003f44070 */
[----:B------:R-:W-:Y:S01]  /*28ba0*/  IMAD.WIDE.U32 R82, R61, R50, RZ ;  /* 0x000000323d527225 */ /* 0x000fe200078e00ff */
[----:B------:R-:W-:Y:S02]  /*28bb0*/  SEL R52, RZ, 0x1, !P0 ;  /* 0x00000001ff347807 */ /* 0x000fe40004000000 */
[----:B------:R-:W-:Y:S01]  /*28bc0*/  ISETP.NE.U32.AND P0, PT, R53, RZ, PT ;  /* 0x000000ff3500720c */ /* 0x000fe20003f05070 */
[----:B------:R-:W-:-:S04]  /*28bd0*/  IMAD.WIDE.U32 R76, P4, R86, UR15, R76 ;  /* 0x0000000f564c7c25 */ /* 0x000fc8000f88004c */
[----:B------:R-:W-:Y:S01]  /*28be0*/  IMAD.WIDE.U32.X R54, R84, UR11, R64, P3 ;  /* 0x0000000b54367c25 */ /* 0x000fe200098e0440 */
[----:B------:R-:W-:-:S03]  /*28bf0*/  IADD3 RZ, P5, PT, R81, R76, RZ ;  /* 0x0000004c51ff7210 */ /* 0x000fc60007fbe0ff */
[----:B------:R-:W-:Y:S01]  /*28c00*/  IMAD.X R65, RZ, RZ, RZ, P4 ;  /* 0x000000ffff417224 */ /* 0x000fe200020e06ff */
[----:B------:R-:W-:Y:S01]  /*28c10*/  IADD3 R54, P3, P4, R53, R54, R52 ;  /* 0x0000003635367210 */ /* 0x000fe20007c7e034 */
[----:B------:R-:W-:Y:S01]  /*28c20*/  IMAD.WIDE.U32 R82, P6, R60, R51, R82 ;  /* 0x000000333c527225 */ /* 0x000fe200078c0052 */
[----:B------:R-:W0:Y:S02]  /*28c30*/  LDC.64 R52, c[0x3][0x8] ;  /* 0x00c00200ff347b82 */ /* 0x000e240000000a00 */
[----:B------:R-:W-:Y:S01]  /*28c40*/  IADD3.X R55, PT, PT, R57, R55, RZ, P3, P4 ;  /* 0x0000003739377210 */ /* 0x000fe20001fe84ff */
[----:B------:R-:W-:Y:S01]  /*28c50*/  IMAD.WIDE.U32 R86, R86, UR14, R62 ;  /* 0x0000000e56567c25 */ /* 0x000fe2000f8e003e */
[----:B------:R-:W-:Y:S02]  /*28c60*/  IADD3 R74, P4, PT, R75, R82, RZ ;  /* 0x000000524b4a7210 */ /* 0x000fe40007f9e0ff */
[----:B------:R-:W-:Y:S01]  /*28c70*/  ISETP.NE.U32.AND P3, PT, R54, RZ, PT ;  /* 0x000000ff3600720c */ /* 0x000fe20003f65070 */
[----:B------:R-:W-:-:S02]  /*28c80*/  IMAD.MOV.U32 R64, RZ, RZ, R77 ;  /* 0x000000ffff407224 */ /* 0x000fc400078e004d */
[----:B------:R-:W-:Y:S01]  /*28c90*/  IMAD.X R75, RZ, RZ, RZ, P6 ;  /* 0x000000ffff4b7224 */ /* 0x000fe200030e06ff */
[----:B------:R-:W-:Y:S01]  /*28ca0*/  ISETP.NE.AND.EX P3, PT, R55, RZ, PT, P3 ;  /* 0x000000ff3700720c */ /* 0x000fe20003f65330 */
[----:B------:R-:W-:Y:S01]  /*28cb0*/  IMAD.WIDE.U32.X R64, R66, UR15, R64, P5 ;  /* 0x0000000f42407c25 */ /* 0x000fe2000a8e0440 */
[----:B------:R-:W-:Y:S02]  /*28cc0*/  ISETP.LT.U32.AND P5, PT, R86, R62, PT ;  /* 0x0000003e5600720c */ /* 0x000fe40003fa1070 */
[----:B------:R-:W-:Y:S01]  /*28cd0*/  LOP3.LUT R62, RZ, R74, RZ, 0x33, !PT ;  /* 0x0000004aff3e7212 */ /* 0x000fe200078e33ff */
[----:B------:R-:W-:Y:S01]  /*28ce0*/  IMAD.MOV.U32 R74, RZ, RZ, R83 ;  /* 0x000000ffff4a7224 */ /* 0x000fe200078e0053 */
[----:B------:R-:W-:Y:S01]  /*28cf0*/  ISETP.NE.AND.EX P0, PT, R57, RZ, !P3, P0 ;  /* 0x000000ff3900720c */ /* 0x000fe20005f05300 */
[----:B------:R-:W-:Y:S01]  /*28d00*/  IMAD.IADD R81, R76, 0x1, R87 ;  /* 0x000000014c517824 */ /* 0x000fe200078e0257 */
[----:B------:R-:W-:Y:S01]  /*28d10*/  ISETP.GT.U32.AND.EX P2, PT, R67, R62, PT, P2 ;  /* 0x0000003e4300720c */ /* 0x000fe20003f44120 */
[----:B------:R-:W-:-:S03]  /*28d20*/  IMAD.WIDE.U32.X R66, R61, R51, R74, P4 ;  /* 0x000000333d427225 */ /* 0x000fc600020e044a */
[----:B------:R-:W-:Y:S01]  /*28d30*/  SEL R79, RZ, 0x1, !P2 ;  /* 0x00000001ff4f7807 */ /* 0x000fe20005000000 */
[----:B------:R-:W-:Y:S01]  /*28d40*/  IMAD.WIDE.U32 R76, R84, UR12, RZ ;  /* 0x0000000c544c7c25 */ /* 0x000fe2000f8e00ff */
[----:B------:R-:W-:Y:S02]  /*28d50*/  ISETP.LT.U32.OR.EX P1, PT, R81, R63, P1, P5 ;  /* 0x0000003f5100720c */ /* 0x000fe40000f21550 */
[----:B------:R-:W-:Y:S01]  /*28d60*/  IADD3 R79, P3, PT, R79, R66, RZ ;  /* 0x000000424f4f7210 */ /* 0x000fe20007f7e0ff */
        /* <DEDUP_REMOVED lines=17> */
[----:B------:R-:W-:Y:S01]  /*28e80*/  IMAD.X R57, RZ, RZ, R65, P1 ;  /* 0x000000ffff397224 */ /* 0x000fe200008e0641 */
[----:B------:R-:W-:Y:S01]  /*28e90*/  IADD3 RZ, P3, PT, R55, R76, RZ ;  /* 0x0000004c37ff7210 */ /* 0x000fe20007f7e0ff */
[----:B------:R-:W-:Y:S01]  /*28ea0*/  IMAD.WIDE.U32 R64, R60, R52, R58 ;  /* 0x000000343c407225 */ /* 0x000fe200078e003a */
[----:B------:R-:W0:Y:S01]  /*28eb0*/  LDC.64 R54, c[0x3][0x10] ;  /* 0x00c00400ff367b82 */ /* 0x000e220000000a00 */
[----:B------:R-:W-:Y:S02]  /*28ec0*/  IADD3 R62, P1, PT, R71, R62, RZ ;  /* 0x0000003e473e7210 */ /* 0x000fe40007f3e0ff */
[----:B------:R-:W-:Y:S01]  /*28ed0*/  IMAD.IADD R0, R76, 0x1, R65 ;  /* 0x000000014c007824 */ /* 0x000fe200078e0241 */
[----:B------:R-:W-:Y:S01]  /*28ee0*/  ISETP.LT.U32.AND P6, PT, R64, R58, PT ;  /* 0x0000003a4000720c */ /* 0x000fe20003fc1070 */
[----:B------:R-:W-:Y:S02]  /*28ef0*/  IMAD.X R67, RZ, RZ, RZ, P5 ;  /* 0x000000ffff437224 */ /* 0x000fe400028e06ff */
[----:B------:R-:W-:Y:S01]  /*28f00*/  IMAD.MOV.U32 R66, RZ, RZ, R77 ;  /* 0x000000ffff427224 */ /* 0x000fe200078e004d */
[----:B------:R-:W-:Y:S01]  /*28f10*/  ISETP.LT.U32.OR.EX P0, PT, R0, R59, P0, P6 ;  /* 0x0000003b0000720c */ /* 0x000fe20000701560 */
[----:B------:R-:W-:Y:S01]  /*28f20*/  IMAD.X R63, R57, 0x1, R63, P1 ;  /* 0x00000001393f7824 */ /* 0x000fe200008e063f */
[----:B------:R-:W-:Y:S01]  /*28f30*/  ISETP.NE.U32.AND P6, PT, R62, RZ, PT ;  /* 0x000000ff3e00720c */ /* 0x000fe20003fc5070 */
[----:B------:R-:W-:Y:S01]  /*28f40*/  IMAD.WIDE.U32.X R66, R61, R53, R66, P3 ;  /* 0x000000353d427225 */ /* 0x000fe200018e0442 */
[----:B------:R-:W-:-:S02]  /*28f50*/  SEL R65, RZ, 0x1, !P0 ;  /* 0x00000001ff417807 */ /* 0x000fc40004000000 */
[----:B------:R-:W-:Y:S01]  /*28f60*/  ISETP.NE.U32.AND P1, PT, R71, RZ, PT ;  /* 0x000000ff4700720c */ /* 0x000fe20003f25070 */
[----:B------:R-:W-:Y:S01]  /*28f70*/  IMAD.WIDE.U32 R82, R68, UR14, RZ ;  /* 0x0000000e44527c25 */ /* 0x000fe2000f8e00ff */
[----:B------:R-:W-:Y:S02]  /*28f80*/  ISETP.NE.AND.EX P6, PT, R63, RZ, PT, P6 ;  /* 0x000000ff3f00720c */ /* 0x000fe40003fc5360 */
[----:B------:R-:W-:Y:S01]  /*28f90*/  IADD3 R65, P0, PT, R65, R66, RZ ;  /* 0x0000004241417210 */ /* 0x000fe20007f1e0ff */
[----:B------:R-:W-:Y:S01]  /*28fa0*/  IMAD.WIDE.U32 R76, R78, UR14, RZ ;  /* 0x0000000e4e4c7c25 */ /* 0x000fe2000f8e00ff */
[----:B------:R-:W-:-:S03]  /*28fb0*/  ISETP.NE.AND.EX P1, PT, R57, RZ, !P6, P1 ;  /* 0x000000ff3900720c */ /* 0x000fc60007725310 */
[----:B------:R-:W-:-:S04]  /*28fc0*/  IMAD.WIDE.U32 R58, P5, R78, UR15, R82 ;  /* 0x0000000f4e3a7c25 */ /* 0x000fc8000f8a0052 */
[----:B0-----:R-:W-:Y:S01]  /*28fd0*/  IMAD.WIDE.U32 R82, R61, R54, RZ ;  /* 0x000000363d527225 */ /* 0x001fe200078e00ff */
[----:B------:R-:W-:-:S03]  /*28fe0*/  IADD3 RZ, P3, PT, R77, R58, RZ ;  /* 0x0000003a4dff7210 */ /* 0x000fc60007f7e0ff */
[----:B------:R-:W-:Y:S01]  /*28ff0*/  IMAD.X R57, RZ, RZ, R67, P0 ;  /* 0x000000ffff397224 */ /* 0x000fe200000e0643 */
[----:B------:R-:W-:Y:S01]  /*29000*/  IADD3 R66, P0, PT, R65, R70, RZ ;  /* 0x0000004641427210 */ /* 0x000fe20007f1e0ff */
[----:B------:R-:W-:Y:S02]  /*29010*/  IMAD.X R77, RZ, RZ, RZ, P5 ;  /* 0x000000ffff4d7224 */ /* 0x000fe400028e06ff */
[----:B------:R-:W-:Y:S01]  /*29020*/  IMAD.MOV.U32 R76, RZ, RZ, R59 ;  /* 0x000000ffff4c7224 */ /* 0x000fe200078e003b */
[----:B------:R-:W-:Y:S01]  /*29030*/  ISETP.NE.U32.AND P6, PT, R66, RZ, PT ;  /* 0x000000ff4200720c */ /* 0x000fe20003fc5070 */
        /* <DEDUP_REMOVED lines=14> */
[----:B------:R-:W-:-:S03]  /*29120*/  IMAD.WIDE.U32 R78, R78, UR14, R62 ;  /* 0x0000000e4e4e7c25 */ /* 0x000fc6000f8e003e */
        /* <DEDUP_REMOVED lines=10> */
[----:B------:R-:W0:Y:S01]  /*291d0*/  LDC.64 R56, c[0x3][0x18] ;  /* 0x00c00600ff387b82 */ /* 0x000e220000000a00 */
[----:B------:R-:W-:Y:S02]  /*291e0*/  ISETP.NE.U32.AND P0, PT, R65, RZ, PT ;  /* 0x000000ff4100720c */ /* 0x000fe40003f05070 */
[----:B------:R-:W-:Y:S01]  /*291f0*/  IMAD.X R63, R89, 0x1, R4, P3 ;  /* 0x00000001593f7824 */ /* 0x000fe200018e0604 */
[----:B------:R-:W-:Y:S02]  /*29200*/  ISETP.NE.U32.AND P3, PT, R62, RZ, PT ;  /* 0x000000ff3e00720c */ /* 0x000fe40003f65070 */
[----:B------:R-:W-:-:S02]  /*29210*/  LOP3.LUT R71, RZ, R66, RZ, 0x33, !PT ;  /* 0x00000042ff477212 */ /* 0x000fc400078e33ff */
[----:B------:R-:W-:Y:S02]  /*29220*/  ISETP.NE.AND.EX P3, PT, R63, RZ, PT, P3 ;  /* 0x000000ff3f00720c */ /* 0x000fe40003f65330 */
[----:B------:R-:W-:Y:S01]  /*29230*/  ISETP.GT.U32.AND P5, PT, R64, R71, PT ;  /* 0x000000474000720c */ /* 0x000fe20003fa4070 */
[----:B------:R-:W-:Y:S01]  /*29240*/  IMAD R71, R0, 0x18f5a7c5, RZ ;  /* 0x18f5a7c500477824 */ /* 0x000fe200078e02ff */
[----:B------:R-:W-:Y:S02]  /*29250*/  ISETP.NE.AND.EX P3, PT, R89, RZ, !P3, P0 ;  /* 0x000000ff5900720c */ /* 0x000fe40005f65300 */
[----:B------:R-:W-:Y:S01]  /*29260*/  SEL R85, RZ, 0x1, !P1 ;  /* 0x00000001ff557807 */ /* 0x000fe20004800000 */
[----:B------:R-:W-:-:S03]  /*29270*/  IMAD R80, R64, 0x4b0d7b56, R71 ;  /* 0x4b0d7b5640507824 */ /* 0x000fc600078e0247 */
[----:B------:R-:W-:Y:S01]  /*29280*/  IADD3 R85, P1, PT, R85, R76, RZ ;  /* 0x0000004c55557210 */ /* 0x000fe20007f3e0ff */
[----:B------:R-:W-:Y:S01]  /*29290*/  IMAD.IADD R80, R59, 0x1, R80 ;  /* 0x000000013b507824 */ /* 0x000fe200078e0250 */
[----:B------:R-:W-:Y:S01]  /*292a0*/  SEL R76, RZ, 0x1, !P2 ;  /* 0x00000001ff4c7807 */ /* 0x000fe20005000000 */
[----:B0-----:R-:W-:-:S04]  /*292b0*/  IMAD.WIDE.U32 R82, R61, R56, RZ ;  /* 0x000000383d527225 */ /* 0x001fc800078e00ff */
[----:B------:R-:W-:-:S04]  /*292c0*/  IMAD.WIDE.U32 R88, R60, R56, RZ ;  /* 0x000000383c587225 */ /* 0x000fc800078e00ff */
[----:B------:R-:W-:-:S04]  /*292d0*/  IMAD.WIDE.U32 R82, P0, R60, R57, R82 ;  /* 0x000000393c527225 */ /* 0x000fc80007800052 */
[----:B------:R-:W-:Y:S01]  /*292e0*/  IMAD.MOV.U32 R88, RZ, RZ, R83 ;  /* 0x000000ffff587224 */ /* 0x000fe200078e0053 */
[----:B------:R-:W-:Y:S01]  /*292f0*/  IADD3 RZ, P6, PT, R89, R82, RZ ;  /* 0x0000005259ff7210 */ /* 0x000fe20007fde0ff */
[----:B------:R-:W-:Y:S02]  /*29300*/  IMAD.X R89, RZ, RZ, RZ, P0 ;  /* 0x000000ffff597224 */ /* 0x000fe400000e06ff */
        /* <DEDUP_REMOVED lines=9> */
[----:B------:R-:W-:Y:S01]  /*293a0*/  IMAD.MOV.U32 R90, RZ, RZ, R89 ;  /* 0x000000ffff5a7224 */ /* 0x000fe200078e0059 */
[----:B------:R-:W-:Y:S02]  /*293b0*/  SEL R87, RZ, 0x1, !P0 ;  /* 0x00000001ff577807 */ /* 0x000fe40004000000 */
        /* <DEDUP_REMOVED lines=21> */
[----:B------:R-:W-:-:S04]  /*29510*/  ISETP.LT.U32.AND P6, PT, R70, R66, PT ;  /* 0x000000424600720c */ /* 0x000fc80003fc1070 */
[----:B------:R-:W-:Y:S01]  /*29520*/  ISETP.LT.U32.OR.EX P5, PT, R0, R67, P5, P6 ;  /* 0x000000430000720c */ /* 0x000fe20002fa1560 */
[----:B------:R-:W-:-:S03]  /*29530*/  IMAD.WIDE.U32 R66, R70, 0x18f5a7c5, RZ ;  /* 0x18f5a7c546427825 */ /* 0x000fc600078e00ff */
        /* <DEDUP_REMOVED lines=10> */
[----:B------:R-:W-:Y:S01]  /*295e0*/  ISETP.GT.U32.AND P3, PT, R70, R59, PT ;  /* 0x0000003b4600720c */ /* 0x000fe20003f64070 */
[----:B------:R-:W-:Y:S01]  /*295f0*/  IMAD R59, R0, 0x18f5a7c5, RZ ;  /* 0x18f5a7c5003b7824 */ /* 0x000fe200078e02ff */
[----:B------:R-:W-:Y:S01]  /*29600*/  ISETP.NE.AND.EX P5, PT, R88, RZ, !P6, P5 ;  /* 0x000000ff5800720c */ /* 0x000fe200077a5350 */
[----:B------:R-:W-:Y:S01]  /*29610*/  IMAD.WIDE.U32 R88, R80, R54, RZ ;  /* 0x0000003650587225 */ /* 0x000fe200078e00ff */
[----:B------:R-:W-:-:S03]  /*29620*/  IADD3 R87, P0, P6, R86, R60, R87 ;  /* 0x0000003c56577210 */ /* 0x000fc60007e1e057 */
[----:B------:R-:W-:Y:S01]  /*29630*/  IMAD R82, R70, 0x4b0d7b56, R59 ;  /* 0x4b0d7b5646527824 */ /* 0x000fe200078e023b */
[----:B------:R-:W-:Y:S01]  /*29640*/  IADD3.X R3, PT, PT, R81, R61, RZ, P0, P6 ;  /* 0x0000003d51037210 */ /* 0x000fe200007ec4ff */
[----:B------:R-:W-:-:S04]  /*29650*/  IMAD.WIDE.U32 R88, P6, R58, R55, R88 ;  /* 0x000000373a587225 */ /* 0x000fc800078c0058 */
[----:B------:R-:W-:-:S04]  /*29660*/  IMAD.WIDE.U32 R60, R58, R54, RZ ;  /* 0x000000363a3c7225 */ /* 0x000fc800078e00ff */
[----:B------:R-:W-:Y:S01]  /*29670*/  IMAD.WIDE.U32 R70, R58, R54, R62 ;  /* 0x000000363a467225 */ /* 0x000fe200078e003e */
[----:B------:R-:W-:-:S03]  /*29680*/  IADD3 RZ, P0, PT, R61, R88, RZ ;  /* 0x000000583dff7210 */ /* 0x000fc60007f1e0ff */
[----:B------:R-:W-:Y:S01]  /*29690*/  IMAD.X R61, RZ, RZ, RZ, P6 ;  /* 0x000000ffff3d7224 */ /* 0x000fe200030e06ff */
[----:B------:R-:W-:Y:S01]  /*296a0*/  ISETP.LT.U32.AND P6, PT, R70, R62, PT ;  /* 0x0000003e4600720c */ /* 0x000fe20003fc1070 */
[----:B------:R-:W-:Y:S02]  /*296b0*/  IMAD.IADD R79, R88, 0x1, R71 ;  /* 0x00000001584f7824 */ /* 0x000fe400078e0247 */
[----:B------:R-:W-:Y:S02]  /*296c0*/  IMAD.MOV.U32 R60, RZ, RZ, R89 ;  /* 0x000000ffff3c7224 */ /* 0x000fe400078e0059 */
[----:B------:R-:W-:Y:S01]  /*296d0*/  IMAD.IADD R82, R67, 0x1, R82 ;  /* 0x0000000143527824 */ /* 0x000fe200078e0252 */
        /* <DEDUP_REMOVED lines=8> */
[----:B------:R-:W-:Y:S01]  /*29760*/  IADD3 RZ, P5, PT, R63, R74, RZ ;  /* 0x0000004a3fff7210 */ /* 0x000fe20007fbe0ff */
[----:B------:R-:W-:Y:S01]  /*29770*/  IMAD.X R63, RZ, RZ, RZ, P4 ;  /* 0x000000ffff3f7224 */ /* 0x000fe200020e06ff */
[----:B------:R-:W-:Y:S01]  /*29780*/  IADD3 R86, P4, PT, R4, R87, RZ ;  /* 0x0000005704567210 */ /* 0x000fe20007f9e0ff */
[----:B------:R-:W-:Y:S02]  /*29790*/  IMAD.X R71, RZ, RZ, R61, P6 ;  /* 0x000000ffff477224 */ /* 0x000fe400030e063d */
[----:B------:R-:W-:-:S04]  /*297a0*/  IMAD.WIDE.U32 R60, R80, R56, RZ ;  /* 0x00000038503c7225 */ /* 0x000fc800078e00ff */
[----:B------:R-:W-:-:S04]  /*297b0*/  IMAD.WIDE.U32.X R62, R84, UR13, R62, P5 ;  /* 0x0000000d543e7c25 */ /* 0x000fc8000a8e043e */
[----:B------:R-:W-:Y:S02]  /*297c0*/  IMAD.X R87, R71, 0x1, R3, P4 ;  /* 0x0000000147577824 */ /* 0x000fe400020e0603 */
[----:B------:R-:W-:-:S04]  /*297d0*/  IMAD.WIDE.U32 R60, P6, R58, R57, R60 ;  /* 0x000000393a3c7225 */ /* 0x000fc800078c003c */
[----:B------:R-:W-:-:S04]  /*297e0*/  IMAD.WIDE.U32 R88, R58, R56, RZ ;  /* 0x000000383a587225 */ /* 0x000fc800078e00ff */
        /* <DEDUP_REMOVED lines=10> */
[----:B------:R-:W-:-:S03]  /*29890*/  IADD3 R61, P4, PT, R65, R74, RZ ;  /* 0x0000004a413d7210 */ /* 0x000fc60007f9e0ff */
[----:B------:R-:W-:Y:S01]  /*298a0*/  IMAD.X R65, RZ, RZ, RZ, P1 ;  /* 0x000000ffff417224 */ /* 0x000fe200008e06ff */
[----:B------:R-:W-:Y:S01]  /*298b0*/  LOP3.LUT R61, RZ, R61, RZ, 0x33, !PT ;  /* 0x0000003dff3d7212 */ /* 0x000fe200078e33ff */
[----:B------:R-:W-:Y:S02]  /*298c0*/  IMAD.MOV.U32 R64, RZ, RZ, R75 ;  /* 0x000000ffff407224 */ /* 0x000fe400078e004b */
[----:B------:R-:W-:Y:S01]  /*298d0*/  IMAD.WIDE.U32 R58, R58, R56, R86 ;  /* 0x000000383a3a7225 */ /* 0x000fe200078e0056 */
[----:B------:R-:W-:-:S03]  /*298e0*/  ISETP.GT.U32.AND.EX P3, PT, R0, R61, PT, P3 ;  /* 0x0000003d0000720c */ /* 0x000fc60003f64130 */
[----:B------:R-:W-:Y:S01]  /*298f0*/  IMAD.WIDE.U32.X R64, R82, R51, R64, P4 ;  /* 0x0000003352407225 */ /* 0x000fe200020e0440 */
        /* <DEDUP_REMOVED lines=11> */
[----:B------:R-:W-:Y:S02]  /*299b0*/  ISETP.NE.U32.AND P1, PT, R86, RZ, PT ;  /* 0x000000ff5600720c */ /* 0x000fe40003f25070 */
[----:B------:R-:W-:Y:S01]  /*299c0*/  SEL R79, RZ, 0x1, P0 ;  /* 0x00000001ff4f7807 */ /* 0x000fe20000000000 */
[----:B------:R-:W-:Y:S01]  /*299d0*/  IMAD.WIDE.U32 R80, R66, R52, R64 ;  /* 0x0000003442507225 */ /* 0x000fe200078e0040 */
[----:B------:R-:W-:-:S03]  /*299e0*/  ISETP.NE.AND.EX P1, PT, R87, RZ, PT, P1 ;  /* 0x000000ff5700720c */ /* 0x000fc60003f25310 */
[----:B------:R-:W-:Y:S01]  /*299f0*/  IMAD.IADD R83, R74, 0x1, R81 ;  /* 0x000000014a537824 */ /* 0x000fe200078e0251 */
[----:B------:R-:W-:Y:S01]  /*29a00*/  ISETP.NE.AND.EX P2, PT, R71, RZ, !P1, P2 ;  /* 0x000000ff4700720c */ /* 0x000fe20004f45320 */
[C---:B------:R-:W-:Y:S01]  /*29a10*/  IMAD.WIDE.U32 R60, R80.reuse, 0x18f5a7c5, RZ ;  /* 0x18f5a7c5503c7825 */ /* 0x040fe200078e00ff */
[----:B------:R-:W-:Y:S02]  /*29a20*/  ISETP.LT.U32.AND P1, PT, R80, R64, PT ;  /* 0x000000405000720c */ /* 0x000fe40003f21070 */
[----:B------:R-:W-:Y:S01]  /*29a30*/  ISETP.LT.U32.OR.EX P2, PT, R59, R87, P2, P6 ;  /* 0x000000573b00720c */ /* 0x000fe20001741560 */
[----:B------:R-:W-:Y:S01]  /*29a40*/  IMAD R81, R83, 0x18f5a7c5, RZ ;  /* 0x18f5a7c553517824 */ /* 0x000fe200078e02ff */
[----:B------:R-:W-:Y:S01]  /*29a50*/  ISETP.NE.AND.EX P6, PT, R65, RZ, PT, P4 ;  /* 0x000000ff4100720c */ /* 0x000fe20003fc5340 */
[----:B------:R-:W-:-:S03]  /*29a60*/  IMAD.WIDE.U32 R70, R60, R50, RZ ;  /* 0x000000323c467225 */ /* 0x000fc600078e00ff */
[----:B------:R-:W-:Y:S01]  /*29a70*/  ISETP.NE.AND.EX P6, PT, R0, RZ, !P6, P3 ;  /* 0x000000ff0000720c */ /* 0x000fe200077c5330 */
[----:B------:R-:W-:Y:S01]  /*29a80*/  IMAD.WIDE.U32 R86, R66, R52, RZ ;  /* 0x0000003442567225 */ /* 0x000fe200078e00ff */
[----:B------:R-:W-:Y:S02]  /*29a90*/  LOP3.LUT R67, RZ, R70, RZ, 0x33, !PT ;  /* 0x00000046ff437212 */ /* 0x000fe400078e33ff */
[----:B------:R-:W-:Y:S01]  /*29aa0*/  ISETP.LT.U32.OR.EX P1, PT, R83, R65, P6, P1 ;  /* 0x000000415300720c */ /* 0x000fe20003721510 */
[C---:B------:R-:W-:Y:S01]  /*29ab0*/  IMAD R81, R80.reuse, 0x4b0d7b56, R81 ;  /* 0x4b0d7b5650517824 */ /* 0x040fe200078e0251 */
[----:B------:R-:W-:Y:S02]  /*29ac0*/  ISETP.GT.U32.AND P0, PT, R80, R67, PT ;  /* 0x000000435000720c */ /* 0x000fe40003f04070 */
[----:B------:R-:W-:Y:S01]  /*29ad0*/  IADD3 R80, P4, PT, R79, R78, RZ ;  /* 0x0000004e4f507210 */ /* 0x000fe20007f9e0ff */
[----:B------:R-:W-:Y:S01]  /*29ae0*/  IMAD.X R79, RZ, RZ, RZ, P5 ;  /* 0x000000ffff4f7224 */ /* 0x000fe200028e06ff */
[----:B------:R-:W-:Y:S01]  /*29af0*/  IADD3 RZ, P5, PT, R87, R74, RZ ;  /* 0x0000004a57ff7210 */ /* 0x000fe20007fbe0ff */
[----:B------:R-:W-:Y:S01]  /*29b00*/  IMAD.WIDE.U32 R86, R84, UR14, RZ ;  /* 0x0000000e54567c25 */ /* 0x000fe2000f8e00ff */
[----:B------:R-:W-:-:S02]  /*29b10*/  ISETP.GE.U32.AND P3, PT, R80, R78, PT ;  /* 0x0000004e5000720c */ /* 0x000fc40003f66070 */
[----:B------:R-:W-:Y:S01]  /*29b20*/  SEL R67, RZ, 0x1, !P1 ;  /* 0x00000001ff437807 */ /* 0x000fe20004800000 */
[----:B------:R-:W-:Y:S02]  /*29b30*/  IMAD.MOV.U32 R78, RZ, RZ, R75 ;  /* 0x000000ffff4e7224 */ /* 0x000fe400078e004b */
[----:B------:R-:W-:-:S04]  /*29b40*/  IMAD.WIDE.U32 R74, R2, UR14, RZ ;  /* 0x0000000e024a7c25 */ /* 0x000fc8000f8e00ff */
[----:B------:R-:W-:-:S04]  /*29b50*/  IMAD.WIDE.U32.X R64, R82, R53, R78, P5 ;  /* 0x0000003552407225 */ /* 0x000fc800028e044e */
[----:B------:R-:W-:-:S04]  /*29b60*/  IMAD.WIDE.U32 R78, P6, R2, UR15, R86 ;  /* 0x0000000f024e7c25 */ /* 0x000fc8000f8c0056 */
[----:B------:R-:W-:Y:S01]  /*29b70*/  IMAD.X R0, RZ, RZ, R68, P4 ;  /* 0x000000ffff007224 */ /* 0x000fe200020e0644 */
[----:B------:R-:W-:Y:S01]  /*29b80*/  IADD3 RZ, P5, PT, R75, R78, RZ ;  /* 0x0000004e4bff7210 */ /* 0x000fe20007fbe0ff */
[----:B------:R-:W-:Y:S01]  /*29b90*/  IMAD.IADD R81, R61, 0x1, R81 ;  /* 0x000000013d517824 */ /* 0x000fe200078e0251 */
[----:B------:R-:W-:Y:S02]  /*29ba0*/  IADD3 R75, P1, PT, R67, R64, RZ ;  /* 0x00000040434b7210 */ /* 0x000fe40007f3e0ff */
[----:B------:R-:W-:Y:S02]  /*29bb0*/  SEL R67, RZ, 0x1, !P2 ;  /* 0x00000001ff437807 */ /* 0x000fe40005000000 */
[----:B------:R-:W-:Y:S01]  /*29bc0*/  IADD3 R58, P4, PT, R75, R58, RZ ;  /* 0x0000003a4b3a7210 */ /* 0x000fe20007f9e0ff */
[----:B------:R-:W-:Y:S01]  /*29bd0*/  IMAD.X R70, RZ, RZ, R65, P1 ;  /* 0x000000ffff467224 */ /* 0x000fe200008e0641 */
[----:B------:R-:W-:Y:S01]  /*29be0*/  IADD3 R67, P1, P2, R80, R62, R67 ;  /* 0x0000003e50437210 */ /* 0x000fe20007a3e043 */
[----:B------:R-:W-:Y:S01]  /*29bf0*/  IMAD.WIDE.U32 R64, R82, R54, RZ ;  /* 0x0000003652407225 */ /* 0x000fe200078e00ff */
[----:B------:R-:W-:-:S02]  /*29c00*/  ISETP.GE.U32.AND.EX P3, PT, R0, R68, PT, P3 ;  /* 0x000000440000720c */ /* 0x000fc40003f66130 */
        /* <DEDUP_REMOVED lines=28> */
[----:B------:R-:W-:-:S03]  /*29dd0*/  ISETP.GE.U32.AND.EX P1, PT, R4, R0, PT, P1 ;  /* 0x000000000400720c */ /* 0x000fc60003f26110 */
[----:B------:R-:W-:-:S04]  /*29de0*/  IMAD.WIDE.U32 R58, R66, R56, RZ ;  /* 0x00000038423a7225 */ /* 0x000fc800078e00ff */
[----:B------:R-:W-:Y:S01]  /*29df0*/  IMAD.X R63, R80, 0x1, R4, P4 ;  /* 0x00000001503f7824 */ /* 0x000fe200020e0604 */
[----:B------:R-:W-:Y:S01]  /*29e00*/  IADD3 RZ, P4, PT, R59, R64, RZ ;  /* 0x000000403bff7210 */ /* 0x000fe20007f9e0ff */
[----:B------:R-:W-:Y:S01]  /*29e10*/  IMAD.WIDE.U32 R58, R2, UR14, R76 ;  /* 0x0000000e023a7c25 */ /* 0x000fe2000f8e004c */
[----:B------:R-:W-:-:S03]  /*29e20*/  SEL R4, RZ, 0x1, P1 ;  /* 0x00000001ff047807 */ /* 0x000fc60000800000 */
        /* <DEDUP_REMOVED lines=8> */
[----:B------:R-:W-:Y:S01]  /*29eb0*/  IMAD.WIDE.U32 R84, R60, R52, RZ ;  /* 0x000000343c547225 */ /* 0x000fe200078e00ff */
[----:B------:R-:W-:-:S03]  /*29ec0*/  IADD3 R76, P6, PT, R71, R78, RZ ;  /* 0x0000004e474c7210 */ /* 0x000fc60007fde0ff */
[----:B------:R-:W-:Y:S01]  /*29ed0*/  IMAD.WIDE.U32 R66, R66, R56, R62 ;  /* 0x0000003842427225 */ /* 0x000fe200078e003e */
[----:B------:R-:W-:-:S03]  /*29ee0*/  LOP3.LUT R76, RZ, R76, RZ, 0x33, !PT ;  /* 0x0000004cff4c7212 */ /* 0x000fc600078e33ff */
[----:B------:R-:W-:Y:S01]  /*29ef0*/  IMAD.IADD R67, R64, 0x1, R67 ;  /* 0x0000000140437824 */ /* 0x000fe200078e0243 */
[----:B------:R-:W-:Y:S01]  /*29f00*/  ISETP.GT.U32.AND.EX P0, PT, R83, R76, PT, P0 ;  /* 0x0000004c5300720c */ /* 0x000fe20003f04100 */
[----:B------:R-:W-:Y:S02]  /*29f10*/  IMAD.MOV.U32 R76, RZ, RZ, R65 ;  /* 0x000000ffff4c7224 */ /* 0x000fe400078e0041 */
[----:B------:R-:W-:Y:S01]  /*29f20*/  IMAD.X R83, RZ, RZ, RZ, P5 ;  /* 0x000000ffff537224 */ /* 0x000fe200028e06ff */
[----:B------:R-:W-:Y:S01]  /*29f30*/  SEL R61, RZ, 0x1, !P0 ;  /* 0x00000001ff3d7807 */ /* 0x000fe20004000000 */
[----:B------:R-:W-:-:S04]  /*29f40*/  IMAD.WIDE.U32.X R76, R82, R57, R76, P4 ;  /* 0x00000039524c7225 */ /* 0x000fc800020e044c */
[----:B------:R-:W-:-:S04]  /*29f50*/  IMAD.MOV.U32 R82, RZ, RZ, R79 ;  /* 0x000000ffff527224 */ /* 0x000fc800078e004f */
[----:B------:R-:W-:-:S04]  /*29f60*/  IMAD.WIDE.U32.X R78, R81, R51, R82, P6 ;  /* 0x00000033514e7225 */ /* 0x000fc800030e0452 */
[----:B------:R-:W-:Y:S01]  /*29f70*/  IMAD.WIDE.U32 R82, R81, R52, RZ ;  /* 0x0000003451527225 */ /* 0x000fe200078e00ff */
[----:B------:R-:W-:-:S05]  /*29f80*/  IADD3 R61, P0, PT, R61, R78, RZ ;  /* 0x0000004e3d3d7210 */ /* 0x000fca0007f1e0ff */
[----:B------:R-:W-:Y:S01]  /*29f90*/  IMAD.X R65, RZ, RZ, R79, P0 ;  /* 0x000000ffff417224 */ /* 0x000fe200000e064f */
[----:B------:R-:W-:Y:S01]  /*29fa0*/  IADD3 R78, P0, PT, R61, R74, RZ ;  /* 0x0000004a3d4e7210 */ /* 0x000fe20007f1e0ff */
[----:B------:R-:W-:-:S03]  /*29fb0*/  IMAD.WIDE.U32 R82, P5, R60, R53, R82 ;  /* 0x000000353c527225 */ /* 0x000fc600078a0052 */
[----:B------:R-:W-:Y:S01]  /*29fc0*/  ISETP.NE.U32.AND P6, PT, R78, RZ, PT ;  /* 0x000000ff4e00720c */ /* 0x000fe20003fc5070 */
[----:B------:R-:W-:Y:S01]  /*29fd0*/  IMAD.X R79, R65, 0x1, R70, P0 ;  /* 0x00000001414f7824 */ /* 0x000fe200000e0646 */
[----:B------:R-:W-:Y:S01]  /*29fe0*/  ISETP.NE.U32.AND P0, PT, R61, RZ, PT ;  /* 0x000000ff3d00720c */ /* 0x000fe20003f05070 */
[----:B------:R-:W-:Y:S01]  /*29ff0*/  IMAD.MOV.U32 R84, RZ, RZ, R83 ;  /* 0x000000ffff547224 */ /* 0x000fe200078e0053 */
[----:B------:R-:W-:Y:S01]  /*2a000*/  IADD3 RZ, P4, PT, R85, R82, RZ ;  /* 0x0000005255ff7210 */ /* 0x000fe20007f9e0ff */
[----:B------:R-:W-:Y:S01]  /*2a010*/  IMAD.WIDE.U32 R70, R60, R52, R78 ;  /* 0x000000343c467225 */ /* 0x000fe200078e004e */
[----:B------:R-:W-:-:S03]  /*2a020*/  ISETP.NE.AND.EX P6, PT, R79, RZ, PT, P6 ;  /* 0x000000ff4f00720c */ /* 0x000fc60003fc5360 */
[----:B------:R-:W-:Y:S01]  /*2a030*/  IMAD.IADD R74, R82, 0x1, R71 ;  /* 0x00000001524a7824 */ /* 0x000fe200078e0247 */
[----:B------:R-:W-:Y:S01]  /*2a040*/  ISETP.NE.AND.EX P0, PT, R65, RZ, !P6, P0 ;  /* 0x000000ff4100720c */ /* 0x000fe20007705300 */
[----:B------:R-:W-:Y:S01]  /*2a050*/  IMAD.X R85, RZ, RZ, RZ, P5 ;  /* 0x000000ffff557224 */ /* 0x000fe200028e06ff */
[----:B------:R-:W-:Y:S01]  /*2a060*/  ISETP.LT.U32.AND P6, PT, R70, R78, PT ;  /* 0x0000004e4600720c */ /* 0x000fe20003fc1070 */
[----:B------:R-:W-:-:S03]  /*2a070*/  IMAD.WIDE.U32.X R84, R81, R53, R84, P4 ;  /* 0x0000003551547225 */ /* 0x000fc600020e0454 */
        /* <DEDUP_REMOVED lines=9> */
[----:B------:R-:W-:Y:S02]  /*2a110*/  ISETP.NE.AND.EX P0, PT, R80, RZ, !P4, P0 ;  /* 0x000000ff5000720c */ /* 0x000fe40006705300 */
[----:B------:R-:W-:Y:S01]  /*2a120*/  ISETP.LT.U32.AND P6, PT, R66, R62, PT ;  /* 0x0000003e4200720c */ /* 0x000fe20003fc1070 */
[----:B------:R-:W-:Y:S01]  /*2a130*/  IMAD.X R65, R84, 0x1, R67, P5 ;  /* 0x0000000154417824 */ /* 0x000fe200028e0643 */
[----:B------:R-:W-:Y:S02]  /*2a140*/  ISETP.NE.U32.AND P4, PT, R64, RZ, PT ;  /* 0x000000ff4000720c */ /* 0x000fe40003f85070 */
[----:B------:R-:W-:Y:S01]  /*2a150*/  ISETP.LT.U32.OR.EX P0, PT, R67, R63, P0, P6 ;  /* 0x0000003f4300720c */ /* 0x000fe20000701560 */
[----:B------:R-:W-:Y:S01]  /*2a160*/  IMAD.WIDE.U32 R66, R60, R54, R64 ;  /* 0x000000363c427225 */ /* 0x000fe200078e0040 */
[----:B------:R-:W-:-:S02]  /*2a170*/  ISETP.NE.U32.AND P5, PT, R61, RZ, PT ;  /* 0x000000ff3d00720c */ /* 0x000fc40003fa5070 */
[----:B------:R-:W-:Y:S01]  /*2a180*/  ISETP.NE.AND.EX P4, PT, R65, RZ, PT, P4 ;  /* 0x000000ff4100720c */ /* 0x000fe20003f85340 */
[----:B------:R-:W-:Y:S01]  /*2a190*/  IMAD.WIDE.U32 R62, P6, R60, R55, R78 ;  /* 0x000000373c3e7225 */ /* 0x000fe200078c004e */
[----:B------:R-:W-:Y:S02]  /*2a1a0*/  SEL R61, RZ, 0x1, P3 ;  /* 0x00000001ff3d7807 */ /* 0x000fe40001800000 */
[----:B------:R-:W-:Y:S01]  /*2a1b0*/  ISETP.NE.AND.EX P4, PT, R84, RZ, !P4, P5 ;  /* 0x000000ff5400720c */ /* 0x000fe20006785350 */
[----:B------:R-:W-:Y:S01]  /*2a1c0*/  IMAD.WIDE.U32 R78, R60, R54, RZ ;  /* 0x000000363c4e7225 */ /* 0x000fe200078e00ff */
[----:B------:R-:W-:Y:S02]  /*2a1d0*/  ISETP.LT.U32.AND P5, PT, R66, R64, PT ;  /* 0x000000404200720c */ /* 0x000fe40003fa1070 */
[----:B------:R-:W-:Y:S01]  /*2a1e0*/  SEL R85, RZ, 0x1, !P0 ;  /* 0x00000001ff557807 */ /* 0x000fe20004000000 */
[----:B------:R-:W-:Y:S01]  /*2a1f0*/  IMAD.IADD R75, R62, 0x1, R67 ;  /* 0x000000013e4b7824 */ /* 0x000fe200078e0243 */
[----:B------:R-:W-:Y:S01]  /*2a200*/  IADD3 RZ, P3, PT, R79, R62, RZ ;  /* 0x0000003e4fff7210 */ /* 0x000fe20007f7e0ff */
[----:B------:R-:W-:-:S02]  /*2a210*/  IMAD.X R83, RZ, RZ, RZ, P6 ;  /* 0x000000ffff537224 */ /* 0x000fc400030e06ff */
[----:B------:R-:W-:Y:S01]  /*2a220*/  IMAD.MOV.U32 R82, RZ, RZ, R63 ;  /* 0x000000ffff527224 */ /* 0x000fe200078e003f */
[----:B------:R-:W-:Y:S01]  /*2a230*/  ISETP.LT.U32.OR.EX P4, PT, R75, R65, P4, P5 ;  /* 0x000000414b00720c */ /* 0x000fe20002781550 */
[----:B------:R-:W-:Y:S01]  /*2a240*/  IMAD.WIDE.U32 R62, R60, R56, RZ ;  /* 0x000000383c3e7225 */ /* 0x000fe200078e00ff */
[-C--:B------:R-:W-:Y:S02]  /*2a250*/  IADD3 R61, P5, PT, R61, R58.reuse, RZ ;  /* 0x0000003a3d3d7210 */ /* 0x080fe40007fbe0ff */
        /* <DEDUP_REMOVED lines=10> */
[----:B------:R-:W-:-:S03]  /*2a300*/  IMAD.WIDE.U32 R78, P1, R60, R57, R78 ;  /* 0x000000393c4e7225 */ /* 0x000fc6000782004e */
[----:B------:R-:W-:Y:S01]  /*2a310*/  IADD3.X R77, PT, PT, R62, R77, RZ, P4, P5 ;  /* 0x0000004d3e4d7210 */ /* 0x000fe200027ea4ff */
[----:B------:R-:W-:Y:S01]  /*2a320*/  IMAD.X R82, RZ, RZ, R83, P3 ;  /* 0x000000ffff527224 */ /* 0x000fe200018e0653 */
[----:B------:R-:W-:Y:S02]  /*2a330*/  IADD3 R58, P4, PT, R0, R85, RZ ;  /* 0x00000055003a7210 */ /* 0x000fe40007f9e0ff */
[----:B------:R-:W-:Y:S01]  /*2a340*/  IADD3 RZ, P6, PT, R63, R78, RZ ;  /* 0x0000004e3fff7210 */ /* 0x000fe20007fde0ff */
[----:B------:R-:W-:Y:S01]  /*2a350*/  IMAD.X R63, RZ, RZ, RZ, P1 ;  /* 0x000000ffff3f7224 */ /* 0x000fe200008e06ff */
[----:B------:R-:W-:Y:S01]  /*2a360*/  ISETP.NE.U32.AND P5, PT, R58, RZ, PT ;  /* 0x000000ff3a00720c */ /* 0x000fe20003fa5070 */
[----:B------:R-:W-:Y:S01]  /*2a370*/  IMAD.X R59, R82, 0x1, R77, P4 ;  /* 0x00000001523b7824 */ /* 0x000fe200020e064d */
[----:B------:R-:W-:Y:S02]  /*2a380*/  ISETP.GE.U32.AND P3, PT, R4, R61, PT ;  /* 0x0000003d0400720c */ /* 0x000fe40003f66070 */
[----:B------:R-:W-:Y:S01]  /*2a390*/  ISETP.GE.U32.AND P1, PT, R85, R4, PT ;  /* 0x000000045500720c */ /* 0x000fe20003f26070 */
[----:B------:R-:W-:Y:S01]  /*2a3a0*/  IMAD.WIDE.U32 R60, R60, R56, R58 ;  /* 0x000000383c3c7225 */ /* 0x000fe200078e003a */
[----:B------:R-:W-:-:S02]  /*2a3b0*/  ISETP.NE.U32.AND P4, PT, R0, RZ, PT ;  /* 0x000000ff0000720c */ /* 0x000fc40003f85070 */
[----:B------:R-:W-:Y:S01]  /*2a3c0*/  ISETP.NE.AND.EX P5, PT, R59, RZ, PT, P5 ;  /* 0x000000ff3b00720c */ /* 0x000fe20003fa5350 */
[----:B------:R-:W-:Y:S01]  /*2a3d0*/  IMAD.IADD R0, R78, 0x1, R61 ;  /* 0x000000014e007824 */ /* 0x000fe200078e023d */
[----:B------:R-:W-:Y:S02]  /*2a3e0*/  ISETP.GE.U32.AND.EX P3, PT, R62, R64, PT, P3 ;  /* 0x000000403e00720c */ /* 0x000fe40003f66130 */
[----:B------:R-:W-:Y:S01]  /*2a3f0*/  ISETP.GE.U32.AND.EX P1, PT, R77, R62, PT, P1 ;  /* 0x0000003e4d00720c */ /* 0x000fe20003f26110 */
[----:B------:R-:W-:Y:S01]  /*2a400*/  IMAD.MOV.U32 R62, RZ, RZ, R79 ;  /* 0x000000ffff3e7224 */ /* 0x000fe200078e004f */
[----:B------:R-:W-:Y:S02]  /*2a410*/  SEL R4, RZ, 0x1, !P2 ;  /* 0x00000001ff047807 */ /* 0x000fe40005000000 */
[----:B------:R-:W-:Y:S01]  /*2a420*/  SEL R77, RZ, 0x1, P0 ;  /* 0x00000001ff4d7807 */ /* 0x000fe20000000000 */
        /* <DEDUP_REMOVED lines=17> */
[----:B------:R-:W-:Y:S02]  /*2a540*/  SHF.L.W.U32.HI R48, R48, 0x1f, R31 ;  /* 0x0000001f30307819 */ /* 0x000fe40000010e1f */
[----:B------:R-:W-:Y:S02]  /*2a550*/  SHF.L.W.U32.HI R31, R31, 0x1f, R30 ;  /* 0x0000001f1f1f7819 */ /* 0x000fe40000010e1e */
[----:B------:R-:W-:-:S02]  /*2a560*/  SHF.R.U64 R30, R30, 0x1, R29 ;  /* 0x000000011e1e7819 */ /* 0x000fc4000000121d */
        /* <DEDUP_REMOVED lines=42> */
.L_x_136:
[----:B------:R-:W-:Y:S05]  /*2a810*/  BSYNC.RELIABLE B5 ;  /* 0x0000000000057941 */ /* 0x000fea0003800100 */
.L_x_135:
[CC--:B------:R-:W-:Y:S02]  /*2a820*/  ISETP.GE.U32.AND P0, PT, R70.reuse, R50.reuse, PT ;  /* 0x000000324600720c */ /* 0x0c0fe40003f06070 */
[----:B------:R-:W-:Y:S02]  /*2a830*/  IADD3 R50, P3, PT, R70, -R50, RZ ;  /* 0x8000003246327210 */ /* 0x000fe40007f7e0ff */
[----:B------:R-:W-:-:S03]  /*2a840*/  ISETP.GE.U32.AND.EX P0, PT, R74, R51, PT, P0 ;  /* 0x000000334a00720c */ /* 0x000fc60003f06100 */
[----:B------:R-:W-:Y:S01]  /*2a850*/  IMAD.X R51, R74, 0x1, ~R51, P3 ;  /* 0x000000014a337824 */ /* 0x000fe200018e0e33 */
[----:B------:R-:W-:Y:S01]  /*2a860*/  SEL R65, RZ, 0x1, P0 ;  /* 0x00000001ff417807 */ /* 0x000fe20000000000 */
[----:B------:R-:W-:-:S03]  /*2a870*/  IMAD.MOV.U32 R68, RZ, RZ, R50 ;  /* 0x000000ffff447224 */ /* 0x000fc600078e0032 */
        /* <DEDUP_REMOVED lines=19> */
[----:B------:R-:W-:Y:S02]  /*2a9b0*/  IMAD.X R3, R76, 0x1, ~R59, P4 ;  /* 0x000000014c037824 */ /* 0x000fe400020e0e3b */
[----:B------:R-:W-:-:S10]  /*2a9c0*/  IMAD.MOV.U32 R59, RZ, RZ, R51 ;  /* 0x000000ffff3b7224 */ /* 0x000fd400078e0033 */
        /* <DEDUP_REMOVED lines=74> */
.L_x_137:
        /* <DEDUP_REMOVED lines=12> */
.L_x_112:
        /* <DEDUP_REMOVED lines=97> */
[----:B------:R-:W-:Y:S01]  /*2b540*/  IMAD.X R73, RZ, RZ, RZ, P6 ;  /* 0x000000ffff497224 */ /* 0x000fe200030e06ff */
[----:B------:R-:W-:Y:S01]  /*2b550*/  IADD3 RZ, P6, PT, R57, R78, RZ ;  /* 0x0000004e39ff7210 */ /* 0x000fe20007fde0ff */
[----:B------:R-:W-:Y:S01]  /*2b560*/  IMAD.WIDE.U32 R60, R2, UR10, RZ ;  /* 0x0000000a023c7c25 */ /* 0x000fe2000f8e00ff */
[----:B------:R-:W-:-:S03]  /*2b570*/  ISETP.GE.U32.AND P0, PT, R54, R70, PT ;  /* 0x000000463600720c */ /* 0x000fc60003f06070 */
[----:B------:R-:W-:Y:S01]  /*2b580*/  IMAD.WIDE.U32 R84, P1, R2, UR11, R84 ;  /* 0x0000000b02547c25 */ /* 0x000fe2000f820054 */
[----:B------:R-:W-:-:S03]  /*2b590*/  ISETP.GE.U32.AND.EX P0, PT, R75, R71, PT, P0 ;  /* 0x000000474b00720c */ /* 0x000fc60003f06100 */
[----:B------:R-:W-:Y:S01]  /*2b5a0*/  IMAD.WIDE.U32 R56, R2, UR10, R82 ;  /* 0x0000000a02387c25 */ /* 0x000fe2000f8e0052 */
[----:B------:R-:W-:-:S03]  /*2b5b0*/  IADD3 RZ, P5, PT, R61, R84, RZ ;  /* 0x000000543dff7210 */ /* 0x000fc60007fbe0ff */
[----:B------:R-:W-:-:S04]  /*2b5c0*/  IMAD.WIDE.U32 R66, R68, UR12, R52 ;  /* 0x0000000c44427c25 */ /* 0x000fc8000f8e0034 */
[----:B------:R-:W-:Y:S01]  /*2b5d0*/  IMAD.X R55, RZ, RZ, RZ, P3 ;  /* 0x000000ffff377224 */ /* 0x000fe200018e06ff */
[----:B------:R-:W-:Y:S01]  /*2b5e0*/  ISETP.LT.U32.AND P3, PT, R56, R82, PT ;  /* 0x000000523800720c */ /* 0x000fe20003f61070 */
[----:B------:R-:W-:Y:S01]  /*2b5f0*/  IMAD.X R61, RZ, RZ, RZ, P1 ;  /* 0x000000ffff3d7224 */ /* 0x000fe200008e06ff */
[----:B------:R-:W-:Y:S01]  /*2b600*/  ISETP.GE.U32.AND P1, PT, R66, R52, PT ;  /* 0x000000344200720c */ /* 0x000fe20003f26070 */
[----:B------:R-:W-:Y:S02]  /*2b610*/  IMAD.IADD R82, R78, 0x1, R67 ;  /* 0x000000014e527824 */ /* 0x000fe400078e0243 */
[----:B------:R-:W-:-:S03]  /*2b620*/  IMAD.WIDE.U32 R80, R3, UR10, RZ ;  /* 0x0000000a03507c25 */ /* 0x000fc6000f8e00ff */
[----:B------:R-:W-:Y:S01]  /*2b630*/  ISETP.GE.U32.AND.EX P1, PT, R82, R53, PT, P1 ;  /* 0x000000355200720c */ /* 0x000fe20003f26110 */
[----:B------:R-:W-:Y:S02]  /*2b640*/  IMAD.IADD R57, R84, 0x1, R57 ;  /* 0x0000000154397824 */ /* 0x000fe400078e0239 */
[----:B------:R-:W-:Y:S01]  /*2b650*/  IMAD.MOV.U32 R54, RZ, RZ, R79 ;  /* 0x000000ffff367224 */ /* 0x000fe200078e004f */
[----:B------:R-:W-:Y:S01]  /*2b660*/  SEL R67, RZ, 0x1, P1 ;  /* 0x00000001ff437807 */ /* 0x000fe20000800000 */
[----:B------:R-:W-:Y:S01]  /*2b670*/  IMAD.WIDE.U32 R78, R4, UR10, RZ ;  /* 0x0000000a044e7c25 */ /* 0x000fe2000f8e00ff */
[----:B------:R-:W-:-:S03]  /*2b680*/  ISETP.LT.U32.OR.EX P3, PT, R57, R83, P2, P3 ;  /* 0x000000533900720c */ /* 0x000fc60001761530 */
[----:B------:R-:W-:Y:S01]  /*2b690*/  IMAD.WIDE.U32 R52, P2, R4, UR11, R80 ;  /* 0x0000000b04347c25 */ /* 0x000fe2000f840050 */
[----:B------:R-:W-:-:S03]  /*2b6a0*/  SEL R81, RZ, 0x1, !P3 ;  /* 0x00000001ff517807 */ /* 0x000fc60005800000 */
        /* <DEDUP_REMOVED lines=8> */
[----:B------:R-:W-:Y:S01]  /*2b730*/  IADD3 R56, P5, PT, R79, R56, RZ ;  /* 0x000000384f387210 */ /* 0x000fe20007fbe0ff */
[----:B------:R-:W-:-:S03]  /*2b740*/  IMAD.WIDE.U32 R76, R65, UR12, RZ ;  /* 0x0000000c414c7c25 */ /* 0x000fc6000f8e00ff */
[----:B------:R-:W-:Y:S01]  /*2b750*/  ISETP.NE.U32.AND P6, PT, R56, RZ, PT ;  /* 0x000000ff3800720c */ /* 0x000fe20003fc5070 */
[----:B------:R-:W-:Y:S02]  /*2b760*/  IMAD.X R57, R80, 0x1, R57, P5 ;  /* 0x0000000150397824 */ /* 0x000fe400028e0639 */
[----:B------:R-:W-:Y:S01]  /*2b770*/  IMAD.X R75, RZ, RZ, R61, P1 ;  /* 0x000000ffff4b7224 */ /* 0x000fe200008e063d */
[----:B------:R-:W-:Y:S01]  /*2b780*/  ISETP.NE.U32.AND P1, PT, R79, RZ, PT ;  /* 0x000000ff4f00720c */ /* 0x000fe20003f25070 */
[----:B------:R-:W-:Y:S01]  /*2b790*/  IMAD.WIDE.U32 R76, P5, R58, UR13, R76 ;  /* 0x0000000d3a4c7c25 */ /* 0x000fe2000f8a004c */
[----:B------:R-:W-:-:S03]  /*2b7a0*/  ISETP.NE.AND.EX P6, PT, R57, RZ, PT, P6 ;  /* 0x000000ff3900720c */ /* 0x000fc60003fc5360 */
[----:B------:R-:W-:Y:S01]  /*2b7b0*/  IMAD.WIDE.U32 R54, R58, UR12, R56 ;  /* 0x0000000c3a367c25 */ /* 0x000fe2000f8e0038 */
[----:B------:R-:W-:-:S03]  /*2b7c0*/  ISETP.NE.AND.EX P1, PT, R80, RZ, !P6, P1 ;  /* 0x000000ff5000720c */ /* 0x000fc60007725310 */
[----:B------:R-:W-:Y:S01]  /*2b7d0*/  IMAD.WIDE.U32 R60, R58, UR12, RZ ;  /* 0x0000000c3a3c7c25 */ /* 0x000fe2000f8e00ff */
[----:B------:R-:W-:-:S03]  /*2b7e0*/  ISETP.LT.U32.AND P6, PT, R54, R56, PT ;  /* 0x000000383600720c */ /* 0x000fc60003fc1070 */
[----:B------:R-:W-:-:S04]  /*2b7f0*/  IMAD.WIDE.U32 R70, R59, UR14, RZ ;  /* 0x0000000e3b467c25 */ /* 0x000fc8000f8e00ff */
[----:B------:R-:W-:Y:S02]  /*2b800*/  IMAD.IADD R55, R76, 0x1, R55 ;  /* 0x000000014c377824 */ /* 0x000fe400078e0237 */
[----:B------:R-:W-:Y:S01]  /*2b810*/  IMAD.WIDE.U32.X R78, R3, UR9, R72, P4 ;  /* 0x00000009034e7c25 */ /* 0x000fe2000a0e0448 */
[----:B------:R-:W-:Y:S02]  /*2b820*/  SEL R72, RZ, 0x1, P0 ;  /* 0x00000001ff487807 */ /* 0x000fe40000000000 */
[----:B------:R-:W-:Y:S01]  /*2b830*/  IADD3 RZ, P4, PT, R61, R76, RZ ;  /* 0x0000004c3dff7210 */ /* 0x000fe20007f9e0ff */
[----:B------:R-:W-:Y:S01]  /*2b840*/  IMAD.WIDE.U32 R70, P0, R68, UR15, R70 ;  /* 0x0000000f44467c25 */ /* 0x000fe2000f800046 */
[----:B------:R-:W-:-:S03]  /*2b850*/  ISETP.LT.U32.OR.EX P1, PT, R55, R57, P1, P6 ;  /* 0x000000393700720c */ /* 0x000fc60000f21560 */
[----:B------:R-:W-:-:S04]  /*2b860*/  IMAD.WIDE.U32 R60, R68, UR14, RZ ;  /* 0x0000000e443c7c25 */ /* 0x000fc8000f8e00ff */
[----:B------:R-:W-:Y:S01]  /*2b870*/  IMAD.X R73, RZ, RZ, RZ, P5 ;  /* 0x000000ffff497224 */ /* 0x000fe200028e06ff */
[----:B------:R-:W-:Y:S01]  /*2b880*/  IADD3 R76, P5, P6, R67, R78, R72 ;  /* 0x0000004e434c7210 */ /* 0x000fe20007ebe048 */
[----:B------:R-:W-:Y:S02]  /*2b890*/  IMAD.MOV.U32 R72, RZ, RZ, R77 ;  /* 0x000000ffff487224 */ /* 0x000fe400078e004d */
[----:B------:R-:W-:Y:S01]  /*2b8a0*/  IMAD.X R57, RZ, RZ, RZ, P0 ;  /* 0x000000ffff397224 */ /* 0x000fe200000e06ff */
[----:B------:R-:W-:Y:S01]  /*2b8b0*/  IADD3 RZ, P0, PT, R61, R70, RZ ;  /* 0x000000463dff7210 */ /* 0x000fe20007f1e0ff */
[----:B------:R-:W-:Y:S01]  /*2b8c0*/  IMAD.WIDE.U32.X R72, R65, UR13, R72, P4 ;  /* 0x0000000d41487c25 */ /* 0x000fe2000a0e0448 */
[----:B------:R-:W-:Y:S02]  /*2b8d0*/  IADD3.X R77, PT, PT, R75, R79, RZ, P5, P6 ;  /* 0x0000004f4b4d7210 */ /* 0x000fe40002fec4ff */
[----:B------:R-:W-:Y:S01]  /*2b8e0*/  SEL R61, RZ, 0x1, !P1 ;  /* 0x00000001ff3d7807 */ /* 0x000fe20004800000 */
[----:B------:R-:W-:Y:S01]  /*2b8f0*/  IMAD.MOV.U32 R56, RZ, RZ, R71 ;  /* 0x000000ffff387224 */ /* 0x000fe200078e0047 */
[----:B------:R-:W-:Y:S01]  /*2b900*/  ISETP.NE.U32.AND P1, PT, R67, RZ, PT ;  /* 0x000000ff4300720c */ /* 0x000fe20003f25070 */
        /* <DEDUP_REMOVED lines=13> */
[----:B------:R-:W-:Y:S01]  /*2b9e0*/  IMAD.IADD R67, R70, 0x1, R61 ;  /* 0x0000000146437824 */ /* 0x000fe200078e023d */
[----:B------:R-:W-:Y:S01]  /*2b9f0*/  ISETP.NE.U32.AND P1, PT, R59, RZ, PT ;  /* 0x000000ff3b00720c */ /* 0x000fe20003f25070 */
[----:B------:R-:W-:Y:S01]  /*2ba00*/  IMAD.WIDE.U32 R78, R0, UR12, RZ ;  /* 0x0000000c004e7c25 */ /* 0x000fe2000f8e00ff */
[----:B------:R-:W-:-:S02]  /*2ba10*/  ISETP.LT.U32.OR.EX P0, PT, R52, R77, P0, P5 ;  /* 0x0000004d3400720c */ /* 0x000fc40000701550 */
[----:B------:R-:W-:Y:S01]  /*2ba20*/  ISETP.GE.U32.AND P5, PT, R60, R54, PT ;  /* 0x000000363c00720c */ /* 0x000fe20003fa6070 */
[C---:B------:R-:W-:Y:S01]  /*2ba30*/  IMAD.WIDE.U32 R84, R2.reuse, UR12, RZ ;  /* 0x0000000c02547c25 */ /* 0x040fe2000f8e00ff */
[----:B------:R-:W-:Y:S02]  /*2ba40*/  ISETP.NE.AND.EX P4, PT, R73, RZ, PT, P4 ;  /* 0x000000ff4900720c */ /* 0x000fe40003f85340 */
[----:B------:R-:W-:Y:S01]  /*2ba50*/  ISETP.GE.U32.AND.EX P5, PT, R67, R55, PT, P5 ;  /* 0x000000374300720c */ /* 0x000fe20003fa6150 */
[----:B------:R-:W-:Y:S01]  /*2ba60*/  IMAD.WIDE.U32 R80, R65, UR14, RZ ;  /* 0x0000000e41507c25 */ /* 0x000fe2000f8e00ff */
[----:B------:R-:W0:Y:S01]  /*2ba70*/  LDC.64 R54, c[0x3][RZ] ;  /* 0x00c00000ff367b82 */ /* 0x000e220000000a00 */
[----:B------:R-:W-:Y:S02]  /*2ba80*/  ISETP.NE.AND.EX P1, PT, R71, RZ, !P4, P1 ;  /* 0x000000ff4700720c */ /* 0x000fe40006725310 */
[----:B------:R-:W-:Y:S01]  /*2ba90*/  IMAD.WIDE.U32 R76, P4, R2, UR13, R78 ;  /* 0x0000000d024c7c25 */ /* 0x000fe2000f88004e */
[----:B------:R-:W-:-:S03]  /*2baa0*/  SEL R59, RZ, 0x1, P5 ;  /* 0x00000001ff3b7807 */ /* 0x000fc60002800000 */
[----:B------:R-:W-:Y:S01]  /*2bab0*/  IMAD.WIDE.U32 R70, R2, UR12, R72 ;  /* 0x0000000c02467c25 */ /* 0x000fe2000f8e0048 */
[----:B------:R-:W-:Y:S02]  /*2bac0*/  IADD3 R59, P6, PT, R59, R56, RZ ;  /* 0x000000383b3b7210 */ /* 0x000fe40007fde0ff */
[----:B------:R-:W-:Y:S01]  /*2bad0*/  IADD3 RZ, P5, PT, R85, R76, RZ ;  /* 0x0000004c55ff7210 */ /* 0x000fe20007fbe0ff */
[----:B------:R-:W-:Y:S01]  /*2bae0*/  IMAD.X R79, RZ, RZ, RZ, P4 ;  /* 0x000000ffff4f7224 */ /* 0x000fe200020e06ff */
[----:B------:R-:W-:Y:S01]  /*2baf0*/  ISETP.LT.U32.AND P4, PT, R70, R72, PT ;  /* 0x000000484600720c */ /* 0x000fe20003f81070 */
[----:B------:R-:W-:Y:S02]  /*2bb00*/  IMAD.IADD R52, R76, 0x1, R71 ;  /* 0x000000014c347824 */ /* 0x000fe400078e0247 */
[----:B------:R-:W-:Y:S02]  /*2bb10*/  IMAD.MOV.U32 R78, RZ, RZ, R77 ;  /* 0x000000ffff4e7224 */ /* 0x000fe400078e004d */
[----:B------:R-:W-:Y:S01]  /*2bb20*/  IMAD.X R77, RZ, RZ, RZ, P2 ;  /* 0x000000ffff4d7224 */ /* 0x000fe200010e06ff */
[----:B------:R-:W-:Y:S01]  /*2bb30*/  ISETP.LT.U32.OR.EX P1, PT, R52, R73, P1, P4 ;  /* 0x000000493400720c */ /* 0x000fe20000f21540 */
[----:B------:R-:W-:Y:S01]  /*2bb40*/  IMAD.X R61, RZ, RZ, R57, P6 ;  /* 0x000000ffff3d7224 */ /* 0x000fe200030e0639 */
[----:B------:R-:W-:Y:S01]  /*2bb50*/  IADD3 R70, P2, PT, R59, R70, RZ ;  /* 0x000000463b467210 */ /* 0x000fe20007f5e0ff */
[----:B------:R-:W-:Y:S01]  /*2bb60*/  IMAD.WIDE.U32 R72, R58, UR14, RZ ;  /* 0x0000000e3a487c25 */ /* 0x000fe2000f8e00ff */
[----:B------:R-:W-:-:S02]  /*2bb70*/  SEL R75, RZ, 0x1, !P1 ;  /* 0x00000001ff4b7807 */ /* 0x000fc40004800000 */
[----:B------:R-:W-:Y:S01]  /*2bb80*/  ISETP.NE.U32.AND P1, PT, R59, RZ, PT ;  /* 0x000000ff3b00720c */ /* 0x000fe20003f25070 */
[----:B------:R-:W-:Y:S01]  /*2bb90*/  IMAD R59, R69, 0x18f5a7c5, RZ ;  /* 0x18f5a7c5453b7824 */ /* 0x000fe200078e02ff */
[----:B------:R-:W-:Y:S01]  /*2bba0*/  ISETP.NE.U32.AND P6, PT, R70, RZ, PT ;  /* 0x000000ff4600720c */ /* 0x000fe20003fc5070 */
[----:B------:R-:W-:-:S04]  /*2bbb0*/  IMAD.WIDE.U32 R80, P4, R58, UR15, R80 ;  /* 0x0000000f3a507c25 */ /* 0x000fc8000f880050 */
[----:B------:R-:W-:Y:S01]  /*2bbc0*/  IMAD.WIDE.U32.X R78, R0, UR13, R78, P5 ;  /* 0x0000000d004e7c25 */ /* 0x000fe2000a8e044e */
[----:B------:R-:W-:-:S03]  /*2bbd0*/  IADD3 RZ, P5, PT, R73, R80, RZ ;  /* 0x0000005049ff7210 */ /* 0x000fc60007fbe0ff */
[----:B------:R-:W-:-:S04]  /*2bbe0*/  IMAD.WIDE.U32 R56, R50, 0x18f5a7c5, RZ ;  /* 0x18f5a7c532387825 */ /* 0x000fc800078e00ff */
[----:B------:R-:W-:Y:S01]  /*2bbf0*/  IMAD.X R71, R61, 0x1, R52, P2 ;  /* 0x000000013d477824 */ /* 0x000fe200010e0634 */
[----:B------:R-:W-:Y:S01]  /*2bc00*/  IADD3 R75, P2, PT, R75, R78, RZ ;  /* 0x0000004e4b4b7210 */ /* 0x000fe20007f5e0ff */
[----:B------:R-:W-:Y:S02]  /*2bc10*/  IMAD R59, R50, 0x4b0d7b56, R59 ;  /* 0x4b0d7b56323b7824 */ /* 0x000fe400078e023b */
[----:B0-----:R-:W-:Y:S01]  /*2bc20*/  IMAD.WIDE.U32 R72, R56, R54, RZ ;  /* 0x0000003638487225 */ /* 0x001fe200078e00ff */
[----:B------:R-:W-:-:S03]  /*2bc30*/  ISETP.NE.AND.EX P6, PT, R71, RZ, PT, P6 ;  /* 0x000000ff4700720c */ /* 0x000fc60003fc5360 */
[----:B------:R-:W-:Y:S01]  /*2bc40*/  IMAD.IADD R57, R57, 0x1, R59 ;  /* 0x0000000139397824 */ /* 0x000fe200078e023b */
[----:B------:R-:W-:Y:S01]  /*2bc50*/  ISETP.NE.AND.EX P1, PT, R61, RZ, !P6, P1 ;  /* 0x000000ff3d00720c */ /* 0x000fe20007725310 */
[----:B------:R-:W-:Y:S02]  /*2bc60*/  IMAD.MOV.U32 R76, RZ, RZ, R53 ;  /* 0x000000ffff4c7224 */ /* 0x000fe400078e0035 */
[----:B------:R-:W-:Y:S01]  /*2bc70*/  IMAD.X R61, RZ, RZ, R79, P2 ;  /* 0x000000ffff3d7224 */ /* 0x000fe200010e064f */
[----:B------:R-:W-:Y:S01]  /*2bc80*/  LOP3.LUT R79, RZ, R72, RZ, 0x33, !PT ;  /* 0x00000048ff4f7212 */ /* 0x000fe200078e33ff */
[----:B------:R-:W-:-:S03]  /*2bc90*/  IMAD.WIDE.U32 R84, R57, R54, RZ ;  /* 0x0000003639547225 */ /* 0x000fc600078e00ff */
[----:B------:R-:W-:Y:S01]  /*2bca0*/  ISETP.GT.U32.AND P2, PT, R50, R79, PT ;  /* 0x0000004f3200720c */ /* 0x000fe20003f44070 */
[----:B------:R-:W-:Y:S01]  /*2bcb0*/  IMAD.WIDE.U32.X R52, R3, UR11, R76, P3 ;  /* 0x0000000b03347c25 */ /* 0x000fe200098e044c */
[----:B------:R-:W-:Y:S02]  /*2bcc0*/  SEL R76, RZ, 0x1, !P0 ;  /* 0x00000001ff4c7807 */ /* 0x000fe40004000000 */
[C---:B------:R-:W-:Y:S01]  /*2bcd0*/  ISETP.NE.U32.AND P0, PT, R75.reuse, RZ, PT ;  /* 0x000000ff4b00720c */ /* 0x040fe20003f05070 */
[----:B------:R-:W-:Y:S01]  /*2bce0*/  IMAD.X R79, RZ, RZ, RZ, P4 ;  /* 0x000000ffff4f7224 */ /* 0x000fe200020e06ff */
[----:B------:R-:W-:Y:S01]  /*2bcf0*/  IADD3 R76, P3, P4, R75, R52, R76 ;  /* 0x000000344b4c7210 */ /* 0x000fe20007c7e04c */
[----:B------:R-:W-:-:S03]  /*2bd00*/  IMAD.WIDE.U32 R84, P6, R56, R55, R84 ;  /* 0x0000003738547225 */ /* 0x000fc600078c0054 */
[----:B------:R-:W-:Y:S01]  /*2bd10*/  IADD3.X R77, PT, PT, R61, R53, RZ, P3, P4 ;  /* 0x000000353d4d7210 */ /* 0x000fe20001fe84ff */
[----:B------:R-:W-:Y:S01]  /*2bd20*/  IMAD.WIDE.U32 R58, R58, UR14, R70 ;  /* 0x0000000e3a3a7c25 */ /* 0x000fe2000f8e0046 */
[----:B------:R-:W-:Y:S01]  /*2bd30*/  IADD3 R50, P4, PT, R73, R84, RZ ;  /* 0x0000005449327210 */ /* 0x000fe20007f9e0ff */
[----:B------:R-:W0:Y:S01]  /*2bd40*/  LDC.64 R52, c[0x3][0x8] ;  /* 0x00c00200ff347b82 */ /* 0x000e220000000a00 */
[----:B------:R-:W-:Y:S01]  /*2bd50*/  ISETP.NE.U32.AND P3, PT, R76, RZ, PT ;  /* 0x000000ff4c00720c */ /* 0x000fe20003f65070 */
[----:B------:R-:W-:Y:S01]  /*2bd60*/  IMAD.MOV.U32 R78, RZ, RZ, R81 ;  /* 0x000000ffff4e7224 */ /* 0x000fe200078e0051 */
[----:B------:R-:W-:Y:S01]  /*2bd70*/  LOP3.LUT R50, RZ, R50, RZ, 0x33, !PT ;  /* 0x00000032ff327212 */ /* 0x000fe200078e33ff */
[----:B------:R-:W-:Y:S01]  /*2bd80*/  IMAD.IADD R59, R80, 0x1, R59 ;  /* 0x00000001503b7824 */ /* 0x000fe200078e023b */
[----:B------:R-:W-:Y:S01]  /*2bd90*/  ISETP.NE.AND.EX P3, PT, R77, RZ, PT, P3 ;  /* 0x000000ff4d00720c */ /* 0x000fe20003f65330 */
[----:B------:R-:W-:Y:S01]  /*2bda0*/  IMAD.WIDE.U32.X R78, R65, UR15, R78, P5 ;  /* 0x0000000f414e7c25 */ /* 0x000fe2000a8e044e */
[----:B------:R-:W-:-:S02]  /*2bdb0*/  ISETP.LT.U32.AND P5, PT, R58, R70, PT ;  /* 0x000000463a00720c */ /* 0x000fc40003fa1070 */
[----:B------:R-:W-:Y:S01]  /*2bdc0*/  ISETP.GT.U32.AND.EX P2, PT, R69, R50, PT, P2 ;  /* 0x000000324500720c */ /* 0x000fe20003f44120 */
[----:B------:R-:W-:Y:S01]  /*2bdd0*/  IMAD.X R73, RZ, RZ, RZ, P6 ;  /* 0x000000ffff497224 */ /* 0x000fe200030e06ff */
[----:B------:R-:W-:Y:S01]  /*2bde0*/  ISETP.NE.AND.EX P0, PT, R61, RZ, !P3, P0 ;  /* 0x000000ff3d00720c */ /* 0x000fe20005f05300 */
[----:B------:R-:W-:Y:S01]  /*2bdf0*/  IMAD.MOV.U32 R72, RZ, RZ, R85 ;  /* 0x000000ffff487224 */ /* 0x000fe200078e0055 */
[----:B------:R-:W-:Y:S01]  /*2be00*/  ISETP.LT.U32.OR.EX P1, PT, R59, R71, P1, P5 ;  /* 0x000000473b00720c */ /* 0x000fe20000f21550 */
[----:B------:R-:W-:Y:S01]  /*2be10*/  IMAD.WIDE.U32 R80, R3, UR12, RZ ;  /* 0x0000000c03507c25 */ /* 0x000fe2000f8e00ff */
[----:B------:R-:W-:Y:S02]  /*2be20*/  SEL R61, RZ, 0x1, !P2 ;  /* 0x00000001ff3d7807 */ /* 0x000fe40005000000 */
[----:B------:R-:W-:Y:S01]  /*2be30*/  SEL R83, RZ, 0x1, !P1 ;  /* 0x00000001ff537807 */ /* 0x000fe20004800000 */
[----:B------:R-:W-:-:S03]  /*2be40*/  IMAD.WIDE.U32.X R68, R57, R55, R72, P4 ;  /* 0x0000003739447225 */ /* 0x000fc600020e0448 */
[----:B------:R-:W-:Y:S01]  /*2be50*/  IADD3 R83, P1, PT, R83, R78, RZ ;  /* 0x0000004e53537210 */ /* 0x000fe20007f3e0ff */
[----:B------:R-:W-:Y:S01]  /*2be60*/  IMAD.WIDE.U32 R72, P4, R4, UR13, R80 ;  /* 0x0000000d04487c25 */ /* 0x000fe2000f880050 */
[----:B------:R-:W-:-:S03]  /*2be70*/  IADD3 R81, P3, PT, R61, R68, RZ ;  /* 0x000000443d517210 */ /* 0x000fc60007f7e0ff */
[----:B------:R-:W-:-:S04]  /*2be80*/  IMAD.WIDE.U32 R70, R4, UR12, R76 ;  /* 0x0000000c04467c25 */ /* 0x000fc8000f8e004c */
[----:B------:R-:W-:Y:S01]  /*2be90*/  IMAD.X R65, RZ, RZ, R69, P3 ;  /* 0x000000ffff417224 */ /* 0x000fe200018e0645 */
[----:B------:R-:W-:Y:S01]  /*2bea0*/  IADD3 R74, P3, PT, R81, R74, RZ ;  /* 0x0000004a514a7210 */ /* 0x000fe20007f7e0ff */
[----:B------:R-:W-:Y:S01]  /*2beb0*/  IMAD.IADD R71, R72, 0x1, R71 ;  /* 0x0000000148477824 */ /* 0x000fe200078e0247 */
[----:B------:R-:W-:Y:S01]  /*2bec0*/  ISETP.LT.U32.AND P2, PT, R70, R76, PT ;  /* 0x0000004c4600720c */ /* 0x000fe20003f41070 */
[----:B------:R-:W-:Y:S01]  /*2bed0*/  IMAD.X R61, RZ, RZ, R79, P1 ;  /* 0x000000ffff3d7224 */ /* 0x000fe200008e064f */
[----:B------:R-:W-:Y:S01]  /*2bee0*/  IADD3 R70, P1, PT, R83, R70, RZ ;  /* 0x0000004653467210 */ /* 0x000fe20007f3e0ff */
[-C--:B0-----:R-:W-:Y:S01]  /*2bef0*/  IMAD.WIDE.U32 R78, R57, R52.reuse, RZ ;  /* 0x00000034394e7225 */ /* 0x081fe200078e00ff */
[----:B------:R-:W-:Y:S02]  /*2bf00*/  ISETP.LT.U32.OR.EX P2, PT, R71, R77, P0, P2 ;  /* 0x0000004d4700720c */ /* 0x000fe40000741520 */
[----:B------:R-:W-:Y:S01]  /*2bf10*/  ISETP.NE.U32.AND P0, PT, R74, RZ, PT ;  /* 0x000000ff4a00720c */ /* 0x000fe20003f05070 */
[----:B------:R-:W-:Y:S01]  /*2bf20*/  IMAD.X R75, R65, 0x1, R51, P3 ;  /* 0x00000001414b7824 */ /* 0x000fe200018e0633 */
[----:B------:R-:W-:Y:S01]  /*2bf30*/  ISETP.NE.U32.AND P3, PT, R81, RZ, PT ;  /* 0x000000ff5100720c */ /* 0x000fe20003f65070 */
[----:B------:R-:W-:-:S03]  /*2bf40*/  IMAD.WIDE.U32 R50, R56, R52, RZ ;  /* 0x0000003438327225 */ /* 0x000fc600078e00ff */
        /* <DEDUP_REMOVED lines=62> */
[----:B------:R-:W-:-:S03]  /*2c330*/  ISETP.NE.AND.EX P3, PT, R84, RZ, !P3, P0 ;  /* 0x000000ff5400720c */ /* 0x000fc60005f65300 */
[----:B------:R-:W-:Y:S02]  /*2c340*/  IMAD R75, R68, 0x4b0d7b56, R75 ;  /* 0x4b0d7b56444b7824 */ /* 0x000fe400078e024b */
[----:B0-----:R-:W-:-:S04]  /*2c350*/  IMAD.WIDE.U32 R70, R57, R60, RZ ;  /* 0x0000003c39467225 */ /* 0x001fc800078e00ff */
[----:B------:R-:W-:-:S04]  /*2c360*/  IMAD.WIDE.U32 R84, R56, R60, RZ ;  /* 0x0000003c38547225 */ /* 0x000fc800078e00ff */
[----:B------:R-:W-:-:S04]  /*2c370*/  IMAD.WIDE.U32 R70, P0, R56, R61, R70 ;  /* 0x0000003d38467225 */ /* 0x000fc80007800046 */
[----:B------:R-:W-:Y:S01]  /*2c380*/  IMAD.WIDE.U32 R68, R56, R60, R66 ;  /* 0x0000003c38447225 */ /* 0x000fe200078e0042 */
[----:B------:R-:W-:-:S03]  /*2c390*/  IADD3 RZ, P6, PT, R85, R70, RZ ;  /* 0x0000004655ff7210 */ /* 0x000fc60007fde0ff */
[----:B------:R-:W-:Y:S01]  /*2c3a0*/  IMAD.X R85, RZ, RZ, RZ, P0 ;  /* 0x000000ffff557224 */ /* 0x000fe200000e06ff */
[----:B------:R-:W-:Y:S01]  /*2c3b0*/  ISETP.LT.U32.AND P0, PT, R68, R66, PT ;  /* 0x000000424400720c */ /* 0x000fe20003f01070 */
[----:B------:R-:W-:Y:S02]  /*2c3c0*/  IMAD.MOV.U32 R84, RZ, RZ, R71 ;  /* 0x000000ffff547224 */ /* 0x000fe400078e0047 */
[----:B------:R-:W-:Y:S02]  /*2c3d0*/  IMAD.IADD R66, R81, 0x1, R75 ;  /* 0x0000000151427824 */ /* 0x000fe400078e024b */
[----:B------:R-:W-:-:S04]  /*2c3e0*/  IMAD.WIDE.U32.X R84, R57, R61, R84, P6 ;  /* 0x0000003d39547225 */ /* 0x000fc800030e0454 */
[----:B------:R-:W-:-:S04]  /*2c3f0*/  IMAD.WIDE.U32 R56, R66, R54, RZ ;  /* 0x0000003642387225 */ /* 0x000fc800078e00ff */
[----:B------:R-:W-:Y:S02]  /*2c400*/  IMAD.IADD R75, R70, 0x1, R69 ;  /* 0x00000001464b7824 */ /* 0x000fe400078e0245 */
[----:B------:R-:W-:-:S03]  /*2c410*/  IMAD.WIDE.U32 R56, P6, R80, R55, R56 ;  /* 0x0000003750387225 */ /* 0x000fc600078c0038 */
[----:B------:R-:W-:Y:S01]  /*2c420*/  ISETP.LT.U32.OR.EX P0, PT, R75, R67, P3, P0 ;  /* 0x000000434b00720c */ /* 0x000fe20001f01500 */
[----:B------:R-:W-:Y:S01]  /*2c430*/  IMAD.X R71, RZ, RZ, RZ, P6 ;  /* 0x000000ffff477224 */ /* 0x000fe200030e06ff */
[----:B------:R-:W-:Y:S01]  /*2c440*/  IADD3 R56, P6, PT, R83, R56, RZ ;  /* 0x0000003853387210 */ /* 0x000fe20007fde0ff */
[----:B------:R-:W-:Y:S01]  /*2c450*/  IMAD.MOV.U32 R70, RZ, RZ, R57 ;  /* 0x000000ffff467224 */ /* 0x000fe200078e0039 */
[----:B------:R-:W-:Y:S01]  /*2c460*/  SEL R67, RZ, 0x1, !P0 ;  /* 0x00000001ff437807 */ /* 0x000fe20004000000 */
[----:B------:R-:W-:Y:S01]  /*2c470*/  IMAD.WIDE.U32 R82, R66, R52, RZ ;  /* 0x0000003442527225 */ /* 0x000fe200078e00ff */
[----:B------:R-:W-:-:S03]  /*2c480*/  LOP3.LUT R56, RZ, R56, RZ, 0x33, !PT ;  /* 0x00000038ff387212 */ /* 0x000fc600078e33ff */
[----:B------:R-:W-:Y:S01]  /*2c490*/  IMAD.WIDE.U32.X R70, R66, R55, R70, P6 ;  /* 0x0000003742467225 */ /* 0x000fe200030e0446 */
[----:B------:R-:W-:-:S03]  /*2c4a0*/  ISETP.GT.U32.AND.EX P5, PT, R65, R56, PT, P5 ;  /* 0x000000384100720c */ /* 0x000fc60003fa4150 */
[----:B------:R-:W-:Y:S01]  /*2c4b0*/  IMAD.X R81, RZ, RZ, RZ, P4 ;  /* 0x000000ffff517224 */ /* 0x000fe200020e06ff */
[----:B------:R-:W-:-:S04]  /*2c4c0*/  SEL R65, RZ, 0x1, !P5 ;  /* 0x00000001ff417807 */ /* 0x000fc80006800000 */
[----:B------:R-:W-:-:S05]  /*2c4d0*/  IADD3 R65, P5, PT, R65, R70, RZ ;  /* 0x0000004641417210 */ /* 0x000fca0007fbe0ff */
[----:B------:R-:W-:Y:S01]  /*2c4e0*/  IMAD.X R71, RZ, RZ, R71, P5 ;  /* 0x000000ffff477224 */ /* 0x000fe200028e0647 */
[----:B------:R-:W-:Y:S01]  /*2c4f0*/  IADD3 R56, P5, PT, R65, R78, RZ ;  /* 0x0000004e41387210 */ /* 0x000fe20007fbe0ff */
[----:B------:R-:W-:-:S03]  /*2c500*/  IMAD.WIDE.U32 R78, R80, R52, RZ ;  /* 0x00000034504e7225 */ /* 0x000fc600078e00ff */
[----:B------:R-:W-:Y:S01]  /*2c510*/  ISETP.NE.U32.AND P6, PT, R56, RZ, PT ;  /* 0x000000ff3800720c */ /* 0x000fe20003fc5070 */
[----:B------:R-:W-:Y:S01]  /*2c520*/  IMAD.X R57, R71, 0x1, R0, P5 ;  /* 0x0000000147397824 */ /* 0x000fe200028e0600 */
[----:B------:R-:W-:-:S04]  /*2c530*/  ISETP.NE.U32.AND P5, PT, R65, RZ, PT ;  /* 0x000000ff4100720c */ /* 0x000fc80003fa5070 */
        /* <DEDUP_REMOVED lines=19> */
[----:B------:R-:W-:Y:S02]  /*2c670*/  LOP3.LUT R65, RZ, R68, RZ, 0x33, !PT ;  /* 0x00000044ff417212 */ /* 0x000fe400078e33ff */
[----:B------:R-:W-:Y:S02]  /*2c680*/  ISETP.NE.U32.AND P5, PT, R79, RZ, PT ;  /* 0x000000ff4f00720c */ /* 0x000fe40003fa5070 */
[----:B------:R-:W-:Y:S01]  /*2c690*/  ISETP.GT.U32.AND P3, PT, R78, R65, PT ;  /* 0x000000414e00720c */ /* 0x000fe20003f64070 */
[----:B------:R-:W-:Y:S01]  /*2c6a0*/  IMAD R65, R0, 0x18f5a7c5, RZ ;  /* 0x18f5a7c500417824 */ /* 0x000fe200078e02ff */
[----:B------:R-:W-:-:S03]  /*2c6b0*/  ISETP.NE.AND.EX P6, PT, R71, RZ, PT, P6 ;  /* 0x000000ff4700720c */ /* 0x000fc60003fc5360 */
[----:B------:R-:W-:Y:S01]  /*2c6c0*/  IMAD R65, R78, 0x4b0d7b56, R65 ;  /* 0x4b0d7b564e417824 */ /* 0x000fe200078e0241 */
[----:B------:R-:W-:Y:S01]  /*2c6d0*/  ISETP.NE.AND.EX P5, PT, R82, RZ, !P6, P5 ;  /* 0x000000ff5200720c */ /* 0x000fe200077a5350 */
[----:B------:R-:W-:Y:S01]  /*2c6e0*/  IMAD.WIDE.U32 R78, R66, R50, RZ ;  /* 0x00000032424e7225 */ /* 0x000fe200078e00ff */
[----:B------:R-:W-:-:S03]  /*2c6f0*/  IADD3 R67, P0, P6, R58, R84, R67 ;  /* 0x000000543a437210 */ /* 0x000fc60007e1e043 */
[----:B------:R-:W-:Y:S01]  /*2c700*/  IMAD.IADD R65, R57, 0x1, R65 ;  /* 0x0000000139417824 */ /* 0x000fe200078e0241 */
[----:B------:R-:W-:Y:S01]  /*2c710*/  IADD3.X R75, PT, PT, R59, R85, RZ, P0, P6 ;  /* 0x000000553b4b7210 */ /* 0x000fe200007ec4ff */
[----:B------:R-:W-:-:S04]  /*2c720*/  IMAD.WIDE.U32 R84, P6, R80, R51, R78 ;  /* 0x0000003350547225 */ /* 0x000fc800078c004e */
[----:B------:R-:W-:-:S04]  /*2c730*/  IMAD.WIDE.U32 R78, R80, R50, RZ ;  /* 0x00000032504e7225 */ /* 0x000fc800078e00ff */
[----:B------:R-:W-:Y:S01]  /*2c740*/  IMAD.X R83, RZ, RZ, RZ, P6 ;  /* 0x000000ffff537224 */ /* 0x000fe200030e06ff */
[----:B------:R-:W-:Y:S01]  /*2c750*/  IADD3 RZ, P0, PT, R79, R84, RZ ;  /* 0x000000544fff7210 */ /* 0x000fe20007f1e0ff */
[----:B------:R-:W-:-:S04]  /*2c760*/  IMAD.WIDE.U32 R78, R80, R50, R70 ;  /* 0x00000032504e7225 */ /* 0x000fc800078e0046 */
[----:B------:R-:W-:Y:S01]  /*2c770*/  IMAD.IADD R68, R84, 0x1, R79 ;  /* 0x0000000154447824 */ /* 0x000fe200078e024f */
[----:B------:R-:W-:Y:S01]  /*2c780*/  ISETP.LT.U32.AND P6, PT, R78, R70, PT ;  /* 0x000000464e00720c */ /* 0x000fe20003fc1070 */
[----:B------:R-:W-:-:S03]  /*2c790*/  IMAD.MOV.U32 R82, RZ, RZ, R85 ;  /* 0x000000ffff527224 */ /* 0x000fc600078e0055 */
[----:B------:R-:W-:Y:S01]  /*2c7a0*/  ISETP.LT.U32.OR.EX P5, PT, R68, R71, P5, P6 ;  /* 0x000000474400720c */ /* 0x000fe20002fa1560 */
[----:B------:R-:W-:-:S03]  /*2c7b0*/  IMAD.WIDE.U32 R70, R4, UR12, RZ ;  /* 0x0000000c04467c25 */ /* 0x000fc6000f8e00ff */
[----:B------:R-:W-:Y:S01]  /*2c7c0*/  SEL R79, RZ, 0x1, !P5 ;  /* 0x00000001ff4f7807 */ /* 0x000fe20006800000 */
[C---:B------:R-:W-:Y:S01]  /*2c7d0*/  IMAD.WIDE.U32.X R82, R66.reuse, R51, R82, P0 ;  /* 0x0000003342527225 */ /* 0x040fe200000e0452 */
[----:B------:R-:W-:Y:S02]  /*2c7e0*/  ISETP.GE.U32.AND P0, PT, R67, R58, PT ;  /* 0x0000003a4300720c */ /* 0x000fe40003f06070 */
[----:B------:R-:W-:Y:S02]  /*2c7f0*/  IADD3 RZ, P5, PT, R71, R72, RZ ;  /* 0x0000004847ff7210 */ /* 0x000fe40007fbe0ff */
[----:B------:R-:W-:Y:S02]  /*2c800*/  IADD3 R72, P6, PT, R79, R82, RZ ;  /* 0x000000524f487210 */ /* 0x000fe40007fde0ff */
[----:B------:R-:W-:Y:S01]  /*2c810*/  ISETP.GE.U32.AND.EX P0, PT, R75, R59, PT, P0 ;  /* 0x0000003b4b00720c */ /* 0x000fe20003f06100 */
[----:B------:R-:W-:Y:S01]  /*2c820*/  IMAD.WIDE.U32 R58, R66, R60, RZ ;  /* 0x0000003c423a7225 */ /* 0x000fe200078e00ff */
[----:B------:R-:W-:-:S02]  /*2c830*/  IADD3 R70, P4, PT, R72, R67, RZ ;  /* 0x0000004348467210 */ /* 0x000fc40007f9e0ff */
[----:B------:R-:W-:Y:S01]  /*2c840*/  SEL R67, RZ, 0x1, !P2 ;  /* 0x00000001ff437807 */ /* 0x000fe20005000000 */
[----:B------:R-:W-:Y:S01]  /*2c850*/  IMAD.X R79, RZ, RZ, R83, P6 ;  /* 0x000000ffff4f7224 */ /* 0x000fe200030e0653 */
[----:B------:R-:W-:Y:S01]  /*2c860*/  SEL R85, RZ, 0x1, P0 ;  /* 0x00000001ff557807 */ /* 0x000fe20000000000 */
[----:B------:R-:W-:-:S04]  /*2c870*/  IMAD.WIDE.U32 R58, P6, R80, R61, R58 ;  /* 0x0000003d503a7225 */ /* 0x000fc800078c003a */
[----:B------:R-:W-:-:S04]  /*2c880*/  IMAD.WIDE.U32 R82, R80, R60, RZ ;  /* 0x0000003c50527225 */ /* 0x000fc800078e00ff */
[----:B------:R-:W-:Y:S01]  /*2c890*/  IMAD.X R71, R79, 0x1, R75, P4 ;  /* 0x000000014f477824 */ /* 0x000fe200020e064b */
[----:B------:R-:W-:Y:S02]  /*2c8a0*/  SEL R75, RZ, 0x1, !P1 ;  /* 0x00000001ff4b7807 */ /* 0x000fe40004800000 */
[----:B------:R-:W-:Y:S01]  /*2c8b0*/  IADD3 RZ, P4, PT, R83, R58, RZ ;  /* 0x0000003a53ff7210 */ /* 0x000fe20007f9e0ff */
[----:B------:R-:W-:Y:S01]  /*2c8c0*/  IMAD.WIDE.U32 R82, R80, R60, R70 ;  /* 0x0000003c50527225 */ /* 0x000fe200078e0046 */
[----:B------:R-:W-:-:S03]  /*2c8d0*/  IADD3 R75, P1, PT, R75, R76, RZ ;  /* 0x0000004c4b4b7210 */ /* 0x000fc60007f3e0ff */
[----:B------:R-:W-:Y:S02]  /*2c8e0*/  IMAD.MOV.U32 R80, RZ, RZ, R73 ;  /* 0x000000ffff507224 */ /* 0x000fe400078e0049 */
[----:B------:R-:W-:Y:S02]  /*2c8f0*/  IMAD.X R84, RZ, RZ, R77, P1 ;  /* 0x000000ffff547224 */ /* 0x000fe400008e064d */
[----:B------:R-:W-:-:S04]  /*2c900*/  IMAD.WIDE.U32.X R80, R3, UR13, R80, P5 ;  /* 0x0000000d03507c25 */ /* 0x000fc8000a8e0450 */
[----:B------:R-:W-:Y:S01]  /*2c910*/  IMAD.X R77, RZ, RZ, RZ, P6 ;  /* 0x000000ffff4d7224 */ /* 0x000fe200030e06ff */
[----:B------:R-:W-:Y:S01]  /*2c920*/  IADD3 R80, P1, P2, R75, R80, R67 ;  /* 0x000000504b507210 */ /* 0x000fe20007a3e043 */
[----:B------:R-:W-:Y:S01]  /*2c930*/  IMAD.MOV.U32 R76, RZ, RZ, R59 ;  /* 0x000000ffff4c7224 */ /* 0x000fe200078e003b */
[----:B------:R-:W-:Y:S02]  /*2c940*/  ISETP.LT.U32.AND P6, PT, R82, R70, PT ;  /* 0x000000465200720c */ /* 0x000fe40003fc1070 */
[----:B------:R-:W-:Y:S01]  /*2c950*/  IADD3.X R81, PT, PT, R84, R81, RZ, P1, P2 ;  /* 0x0000005154517210 */ /* 0x000fe20000fe44ff */
[----:B------:R-:W-:Y:S01]  /*2c960*/  IMAD.WIDE.U32.X R76, R66, R61, R76, P4 ;  /* 0x0000003d424c7225 */ /* 0x000fe200020e044c */
[----:B------:R-:W-:-:S03]  /*2c970*/  ISETP.NE.U32.AND P2, PT, R72, RZ, PT ;  /* 0x000000ff4800720c */ /* 0x000fc60003f45070 */
[----:B------:R-:W-:-:S04]  /*2c980*/  IMAD.WIDE.U32 R66, R65, R54, RZ ;  /* 0x0000003641427225 */ /* 0x000fc800078e00ff */
[----:B------:R-:W-:-:S04]  /*2c990*/  IMAD.WIDE.U32 R66, P1, R56, R55, R66 ;  /* 0x0000003738427225 */ /* 0x000fc80007820042 */
[----:B------:R-:W-:Y:S01]  /*2c9a0*/  IMAD.X R73, RZ, RZ, RZ, P1 ;  /* 0x000000ffff497224 */ /* 0x000fe200008e06ff */
[----:B------:R-:W-:Y:S01]  /*2c9b0*/  IADD3 R57, P4, PT, R69, R66, RZ ;  /* 0x0000004245397210 */ /* 0x000fe20007f9e0ff */
[----:B------:R-:W-:-:S03]  /*2c9c0*/  IMAD.MOV.U32 R72, RZ, RZ, R67 ;  /* 0x000000ffff487224 */ /* 0x000fc600078e0043 */
[----:B------:R-:W-:Y:S01]  /*2c9d0*/  LOP3.LUT R57, RZ, R57, RZ, 0x33, !PT ;  /* 0x00000039ff397212 */ /* 0x000fe200078e33ff */
[----:B------:R-:W-:-:S03]  /*2c9e0*/  IMAD.WIDE.U32.X R72, R65, R55, R72, P4 ;  /* 0x0000003741487225 */ /* 0x000fc600020e0448 */
[----:B------:R-:W-:-:S04]  /*2c9f0*/  ISETP.GT.U32.AND.EX P3, PT, R0, R57, PT, P3 ;  /* 0x000000390000720c */ /* 0x000fc80003f64130 */
[----:B------:R-:W-:-:S04]  /*2ca00*/  SEL R57, RZ, 0x1, !P3 ;  /* 0x00000001ff397807 */ /* 0x000fc80005800000 */
        /* <DEDUP_REMOVED lines=10> */
[----:B------:R-:W-:Y:S01]  /*2cab0*/  IMAD.WIDE.U32 R78, R65, R52, RZ ;  /* 0x00000034414e7225 */ /* 0x000fe200078e00ff */
[----:B------:R-:W-:-:S03]  /*2cac0*/  ISETP.LT.U32.AND P1, PT, R68, R66, PT ;  /* 0x000000424400720c */ /* 0x000fc60003f21070 */
[----:B------:R-:W-:-:S04]  /*2cad0*/  IMAD.WIDE.U32 R72, R68, 0x18f5a7c5, RZ ;  /* 0x18f5a7c544487825 */ /* 0x000fc800078e00ff */
[----:B------:R-:W-:Y:S02]  /*2cae0*/  IMAD.IADD R66, R58, 0x1, R83 ;  /* 0x000000013a427824 */ /* 0x000fe400078e0253 */
[----:B------:R-:W-:-:S03]  /*2caf0*/  IMAD.WIDE.U32 R78, P5, R56, R53, R78 ;  /* 0x00000035384e7225 */ /* 0x000fc600078a004e */
[----:B------:R-:W-:Y:S01]  /*2cb00*/  ISETP.LT.U32.OR.EX P2, PT, R66, R71, P2, P6 ;  /* 0x000000474200720c */ /* 0x000fe20001741560 */
[----:B------:R-:W-:Y:S01]  /*2cb10*/  IMAD.WIDE.U32 R58, R72, R54, RZ ;  /* 0x00000036483a7225 */ /* 0x000fe200078e00ff */
[----:B------:R-:W-:Y:S02]  /*2cb20*/  ISETP.NE.AND.EX P6, PT, R67, RZ, PT, P4 ;  /* 0x000000ff4300720c */ /* 0x000fe40003fc5340 */
[----:B------:R-:W-:Y:S01]  /*2cb30*/  IADD3 R0, P4, PT, R85, R74, RZ ;  /* 0x0000004a55007210 */ /* 0x000fe20007f9e0ff */
[----:B------:R-:W-:Y:S01]  /*2cb40*/  IMAD.IADD R83, R78, 0x1, R69 ;  /* 0x000000014e537824 */ /* 0x000fe200078e0245 */
[----:B------:R-:W-:Y:S01]  /*2cb50*/  LOP3.LUT R69, RZ, R58, RZ, 0x33, !PT ;  /* 0x0000003aff457212 */ /* 0x000fe200078e33ff */
[-C--:B------:R-:W-:Y:S01]  /*2cb60*/  IMAD.WIDE.U32 R70, R56, R52.reuse, RZ ;  /* 0x0000003438467225 */ /* 0x080fe200078e00ff */
[----:B------:R-:W-:Y:S02]  /*2cb70*/  ISETP.NE.AND.EX P6, PT, R57, RZ, !P6, P3 ;  /* 0x000000ff3900720c */ /* 0x000fe400077c5330 */
[----:B------:R-:W-:Y:S01]  /*2cb80*/  ISETP.GT.U32.AND P0, PT, R68, R69, PT ;  /* 0x000000454400720c */ /* 0x000fe20003f04070 */
[C---:B------:R-:W-:Y:S01]  /*2cb90*/  IMAD R69, R83.reuse, 0x18f5a7c5, RZ ;  /* 0x18f5a7c553457824 */ /* 0x040fe200078e02ff */
[----:B------:R-:W-:Y:S01]  /*2cba0*/  ISETP.LT.U32.OR.EX P1, PT, R83, R67, P6, P1 ;  /* 0x000000435300720c */ /* 0x000fe20003721510 */
[----:B------:R-:W-:Y:S01]  /*2cbb0*/  IMAD.WIDE.U32 R88, R72, R52, RZ ;  /* 0x0000003448587225 */ /* 0x000fe200078e00ff */
[----:B------:R-:W-:-:S02]  /*2cbc0*/  ISETP.GE.U32.AND P3, PT, R0, R74, PT ;  /* 0x0000004a0000720c */ /* 0x000fc40003f66070 */
[----:B------:R-:W-:Y:S01]  /*2cbd0*/  SEL R67, RZ, 0x1, !P1 ;  /* 0x00000001ff437807 */ /* 0x000fe20004800000 */
[----:B------:R-:W-:Y:S01]  /*2cbe0*/  IMAD R58, R68, 0x4b0d7b56, R69 ;  /* 0x4b0d7b56443a7824 */ /* 0x000fe200078e0245 */
[----:B------:R-:W-:Y:S01]  /*2cbf0*/  SEL R57, RZ, 0x1, !P2 ;  /* 0x00000001ff397807 */ /* 0x000fe20005000000 */
[----:B------:R-:W-:Y:S01]  /*2cc00*/  IMAD.X R69, RZ, RZ, RZ, P5 ;  /* 0x000000ffff457224 */ /* 0x000fe200028e06ff */
[----:B------:R-:W-:Y:S01]  /*2cc10*/  IADD3 RZ, P5, PT, R71, R78, RZ ;  /* 0x0000004e47ff7210 */ /* 0x000fe20007fbe0ff */
[----:B------:R-:W-:Y:S02]  /*2cc20*/  IMAD.MOV.U32 R68, RZ, RZ, R79 ;  /* 0x000000ffff447224 */ /* 0x000fe400078e004f */
[----:B------:R-:W-:-:S04]  /*2cc30*/  IMAD.WIDE.U32 R70, R3, UR14, RZ ;  /* 0x0000000e03467c25 */ /* 0x000fc8000f8e00ff */
[----:B------:R-:W-:-:S04]  /*2cc40*/  IMAD.WIDE.U32.X R78, R65, R53, R68, P5 ;  /* 0x00000035414e7225 */ /* 0x000fc800028e0444 */
[----:B------:R-:W-:Y:S01]  /*2cc50*/  IMAD.WIDE.U32 R68, P6, R4, UR15, R70 ;  /* 0x0000000f04447c25 */ /* 0x000fe2000f8c0046 */
[----:B------:R-:W-:-:S03]  /*2cc60*/  IADD3 R67, P1, PT, R67, R78, RZ ;  /* 0x0000004e43437210 */ /* 0x000fc60007f3e0ff */
[----:B------:R-:W-:-:S04]  /*2cc70*/  IMAD.WIDE.U32 R70, R4, UR14, RZ ;  /* 0x0000000e04467c25 */ /* 0x000fc8000f8e00ff */
[----:B------:R-:W-:Y:S01]  /*2cc80*/  IMAD.X R74, RZ, RZ, R2, P4 ;  /* 0x000000ffff4a7224 */ /* 0x000fe200020e0602 */
[----:B------:R-:W-:Y:S01]  /*2cc90*/  IADD3 R70, P4, PT, R67, R82, RZ ;  /* 0x0000005243467210 */ /* 0x000fe20007f9e0ff */
[----:B------:R-:W-:Y:S01]  /*2cca0*/  IMAD.X R85, RZ, RZ, R79, P1 ;  /* 0x000000ffff557224 */ /* 0x000fe200008e064f */
[----:B------:R-:W-:Y:S01]  /*2ccb0*/  IADD3 RZ, P5, PT, R71, R68, RZ ;  /* 0x0000004447ff7210 */ /* 0x000fe20007fbe0ff */
[----:B------:R-:W-:Y:S01]  /*2ccc0*/  IMAD.WIDE.U32 R78, R65, R50, RZ ;  /* 0x00000032414e7225 */ /* 0x000fe200078e00ff */
[----:B------:R-:W-:Y:S02]  /*2ccd0*/  IADD3 R57, P1, P2, R0, R76, R57 ;  /* 0x0000004c00397210 */ /* 0x000fe40007a3e039 */
[----:B------:R-:W-:Y:S01]  /*2cce0*/  ISETP.GE.U32.AND.EX P3, PT, R74, R2, PT, P3 ;  /* 0x000000024a00720c */ /* 0x000fe20003f66130 */
[----:B------:R-:W-:Y:S01]  /*2ccf0*/  IMAD.X R71, R85, 0x1, R66, P4 ;  /* 0x0000000155477824 */ /* 0x000fe200020e0642 */
[----:B------:R-:W-:Y:S01]  /*2cd00*/  ISETP.NE.U32.AND P4, PT, R70, RZ, PT ;  /* 0x000000ff4600720c */ /* 0x000fe20003f85070 */
[----:B------:R-:W-:Y:S01]  /*2cd10*/  IMAD.IADD R58, R73, 0x1, R58 ;  /* 0x00000001493a7824 */ /* 0x000fe200078e023a */
[----:B------:R-:W-:Y:S01]  /*2cd20*/  IADD3.X R82, PT, PT, R74, R77, RZ, P1, P2 ;  /* 0x0000004d4a527210 */ /* 0x000fe20000fe44ff */
[----:B------:R-:W-:Y:S01]  /*2cd30*/  IMAD.WIDE.U32 R78, P2, R56, R51, R78 ;  /* 0x00000033384e7225 */ /* 0x000fe2000784004e */
[----:B------:R-:W-:-:S02]  /*2cd40*/  ISETP.NE.U32.AND P1, PT, R67, RZ, PT ;  /* 0x000000ff4300720c */ /* 0x000fc40003f25070 */
        /* <DEDUP_REMOVED lines=12> */
[----:B------:R-:W-:Y:S02]  /*2ce10*/  ISETP.NE.U32.AND P4, PT, R80, RZ, PT ;  /* 0x000000ff5000720c */ /* 0x000fe40003f85070 */
[----:B------:R-:W-:Y:S01]  /*2ce20*/  ISETP.NE.U32.AND P2, PT, R75, RZ, PT ;  /* 0x000000ff4b00720c */ /* 0x000fe20003f45070 */
[----:B------:R-:W-:Y:S01]  /*2ce30*/  IMAD.WIDE.U32 R70, R65, R60, RZ ;  /* 0x0000003c41467225 */ /* 0x000fe200078e00ff */
[----:B------:R-:W-:-:S02]  /*2ce40*/  SEL R75, RZ, 0x1, !P1 ;  /* 0x00000001ff4b7807 */ /* 0x000fc40004800000 */
[----:B------:R-:W-:Y:S01]  /*2ce50*/  ISETP.NE.AND.EX P1, PT, R81, RZ, PT, P4 ;  /* 0x000000ff5100720c */ /* 0x000fe20003f25340 */
[----:B------:R-:W-:Y:S01]  /*2ce60*/  IMAD.MOV.U32 R78, RZ, RZ, R69 ;  /* 0x000000ffff4e7224 */ /* 0x000fe200078e0045 */
[----:B------:R-:W-:Y:S01]  /*2ce70*/  IADD3 R75, P4, PT, R75, R76, RZ ;  /* 0x0000004c4b4b7210 */ /* 0x000fe20007f9e0ff */
[----:B------:R-:W-:Y:S01]  /*2ce80*/  IMAD.WIDE.U32 R70, P6, R56, R61, R70 ;  /* 0x0000003d38467225 */ /* 0x000fe200078c0046 */
[----:B------:R-:W-:Y:S02]  /*2ce90*/  ISETP.NE.AND.EX P2, PT, R84, RZ, !P1, P2 ;  /* 0x000000ff5400720c */ /* 0x000fe40004f45320 */
[----:B------:R-:W-:Y:S01]  /*2cea0*/  ISETP.GE.U32.AND P1, PT, R57, R0, PT ;  /* 0x000000003900720c */ /* 0x000fe20003f26070 */
[----:B------:R-:W-:Y:S01]  /*2ceb0*/  IMAD.X R0, RZ, RZ, R77, P4 ;  /* 0x000000ffff007224 */ /* 0x000fe200020e064d */
[----:B------:R-:W-:Y:S01]  /*2cec0*/  IADD3 R76, P4, PT, R75, R57, RZ ;  /* 0x000000394b4c7210 */ /* 0x000fe20007f9e0ff */
[----:B------:R-:W-:Y:S01]  /*2ced0*/  IMAD.WIDE.U32 R84, R56, R60, RZ ;  /* 0x0000003c38547225 */ /* 0x000fe200078e00ff */
[----:B------:R-:W-:-:S03]  /*2cee0*/  ISETP.GE.U32.AND.EX P1, PT, R82, R74, PT, P1 ;  /* 0x0000004a5200720c */ /* 0x000fc60003f26110 */
[----:B------:R-:W-:Y:S01]  /*2cef0*/  IMAD.X R77, R0, 0x1, R82, P4 ;  /* 0x00000001004d7824 */ /* 0x000fe200020e0652 */
[----:B------:R-:W-:Y:S01]  /*2cf00*/  IADD3 RZ, P4, PT, R85, R70, RZ ;  /* 0x0000004655ff7210 */ /* 0x000fe20007f9e0ff */
[----:B------:R-:W-:-:S04]  /*2cf10*/  IMAD.WIDE.U32 R84, R4, UR14, R80 ;  /* 0x0000000e04547c25 */ /* 0x000fc8000f8e0050 */
[----:B------:R-:W-:Y:S01]  /*2cf20*/  IMAD.WIDE.U32.X R78, R3, UR15, R78, P5 ;  /* 0x0000000f034e7c25 */ /* 0x000fe2000a8e044e */
[----:B------:R-:W-:-:S03]  /*2cf30*/  ISETP.LT.U32.AND P5, PT, R84, R80, PT ;  /* 0x000000505400720c */ /* 0x000fc60003fa1070 */
[----:B------:R-:W-:Y:S02]  /*2cf40*/  IMAD.IADD R3, R68, 0x1, R85 ;  /* 0x0000000144037824 */ /* 0x000fe400078e0255 */
[----:B------:R-:W-:-:S03]  /*2cf50*/  IMAD.WIDE.U32 R68, R58, R54, RZ ;  /* 0x000000363a447225 */ /* 0x000fc600078e00ff */
[----:B------:R-:W-:Y:S01]  /*2cf60*/  ISETP.LT.U32.OR.EX P2, PT, R3, R81, P2, P5 ;  /* 0x000000510300720c */ /* 0x000fe20001741550 */
[----:B------:R-:W-:Y:S02]  /*2cf70*/  IMAD.X R81, RZ, RZ, RZ, P6 ;  /* 0x000000ffff517224 */ /* 0x000fe400030e06ff */
[----:B------:R-:W-:-:S04]  /*2cf80*/  IMAD.WIDE.U32 R68, P5, R72, R55, R68 ;  /* 0x0000003748447225 */ /* 0x000fc800078a0044 */
[----:B------:R-:W-:Y:S01]  /*2cf90*/  IMAD.X R87, RZ, RZ, RZ, P5 ;  /* 0x000000ffff577224 */ /* 0x000fe200028e06ff */
[----:B------:R-:W-:Y:S01]  /*2cfa0*/  IADD3 R4, P6, PT, R59, R68, RZ ;  /* 0x000000443b047210 */ /* 0x000fe20007fde0ff */
[----:B------:R-:W-:Y:S02]  /*2cfb0*/  IMAD.MOV.U32 R86, RZ, RZ, R69 ;  /* 0x000000ffff567224 */ /* 0x000fe400078e0045 */
[----:B------:R-:W-:Y:S01]  /*2cfc0*/  IMAD.MOV.U32 R80, RZ, RZ, R71 ;  /* 0x000000ffff507224 */ /* 0x000fe200078e0047 */
[----:B------:R-:W-:Y:S01]  /*2cfd0*/  LOP3.LUT R4, RZ, R4, RZ, 0x33, !PT ;  /* 0x00000004ff047212 */ /* 0x000fe200078e33ff */
[----:B------:R-:W-:-:S03]  /*2cfe0*/  IMAD.WIDE.U32.X R68, R58, R55, R86, P6 ;  /* 0x000000373a447225 */ /* 0x000fc600030e0456 */
[----:B------:R-:W-:Y:S01]  /*2cff0*/  ISETP.GT.U32.AND.EX P0, PT, R83, R4, PT, P0 ;  /* 0x000000045300720c */ /* 0x000fe20003f04100 */
[----:B------:R-:W-:-:S03]  /*2d000*/  IMAD.WIDE.U32 R86, R58, R52, RZ ;  /* 0x000000343a567225 */ /* 0x000fc600078e00ff */
[----:B------:R-:W-:Y:S01]  /*2d010*/  SEL R59, RZ, 0x1, !P0 ;  /* 0x00000001ff3b7807 */ /* 0x000fe20004000000 */
[----:B------:R-:W-:-:S03]  /*2d020*/  IMAD.WIDE.U32.X R80, R65, R61, R80, P4 ;  /* 0x0000003d41507225 */ /* 0x000fc600020e0450 */
[----:B------:R-:W-:Y:S01]  /*2d030*/  IADD3 R59, P0, PT, R59, R68, RZ ;  /* 0x000000443b3b7210 */ /* 0x000fe20007f1e0ff */
[----:B------:R-:W-:-:S04]  /*2d040*/  IMAD.WIDE.U32 R86, P5, R72, R53, R86 ;  /* 0x0000003548567225 */ /* 0x000fc800078a0056 */
[----:B------:R-:W-:Y:S01]  /*2d050*/  IMAD.X R4, RZ, RZ, R69, P0 ;  /* 0x000000ffff047224 */ /* 0x000fe200000e0645 */
[----:B------:R-:W-:Y:S01]  /*2d060*/  IADD3 R68, P0, PT, R59, R66, RZ ;  /* 0x000000423b447210 */ /* 0x000fe20007f1e0ff */
[----:B------:R-:W-:Y:S01]  /*2d070*/  IMAD.MOV.U32 R88, RZ, RZ, R87 ;  /* 0x000000ffff587224 */ /* 0x000fe200078e0057 */
[----:B------:R-:W-:Y:S01]  /*2d080*/  IADD3 RZ, P4, PT, R89, R86, RZ ;  /* 0x0000005659ff7210 */ /* 0x000fe20007f9e0ff */
[----:B------:R-:W-:Y:S01]  /*2d090*/  IMAD.X R89, RZ, RZ, RZ, P5 ;  /* 0x000000ffff597224 */ /* 0x000fe200028e06ff */
[----:B------:R-:W-:Y:S01]  /*2d0a0*/  ISETP.NE.U32.AND P6, PT, R68, RZ, PT ;  /* 0x000000ff4400720c */ /* 0x000fe20003fc5070 */
[----:B------:R-:W-:Y:S01]  /*2d0b0*/  IMAD.X R69, R4, 0x1, R67, P0 ;  /* 0x0000000104457824 */ /* 0x000fe200000e0643 */
[----:B------:R-:W-:Y:S01]  /*2d0c0*/  ISETP.NE.U32.AND P0, PT, R59, RZ, PT ;  /* 0x000000ff3b00720c */ /* 0x000fe20003f05070 */
[----:B------:R-:W-:Y:S01]  /*2d0d0*/  IMAD.WIDE.U32.X R88, R58, R53, R88, P4 ;  /* 0x000000353a587225 */ /* 0x000fe200020e0458 */
[----:B------:R-:W-:Y:S02]  /*2d0e0*/  ISETP.NE.U32.AND P4, PT, R76, RZ, PT ;  /* 0x000000ff4c00720c */ /* 0x000fe40003f85070 */
[----:B------:R-:W-:Y:S01]  /*2d0f0*/  ISETP.NE.AND.EX P6, PT, R69, RZ, PT, P6 ;  /* 0x000000ff4500720c */ /* 0x000fe20003fc5360 */
[----:B------:R-:W-:Y:S01]  /*2d100*/  IMAD.WIDE.U32 R66, R72, R52, R68 ;  /* 0x0000003448427225 */ /* 0x000fe200078e0044 */
[----:B------:R-:W-:-:S02]  /*2d110*/  ISETP.NE.AND.EX P4, PT, R77, RZ, PT, P4 ;  /* 0x000000ff4d00720c */ /* 0x000fc40003f85340 */
[----:B------:R-:W-:Y:S01]  /*2d120*/  ISETP.NE.AND.EX P0, PT, R4, RZ, !P6, P0 ;  /* 0x000000ff0400720c */ /* 0x000fe20007705300 */
[----:B------:R-:W-:Y:S01]  /*2d130*/  IMAD.IADD R71, R86, 0x1, R67 ;  /* 0x0000000156477824 */ /* 0x000fe200078e0243 */
[----:B------:R-:W-:Y:S01]  /*2d140*/  ISETP.LT.U32.AND P6, PT, R66, R68, PT ;  /* 0x000000444200720c */ /* 0x000fe20003fc1070 */
[----:B------:R-:W-:Y:S01]  /*2d150*/  IMAD.WIDE.U32 R56, R56, R60, R76 ;  /* 0x0000003c38387225 */ /* 0x000fe200078e004c */
[----:B------:R-:W-:Y:S02]  /*2d160*/  SEL R4, RZ, 0x1, P1 ;  /* 0x00000001ff047807 */ /* 0x000fe40000800000 */
[----:B------:R-:W-:Y:S01]  /*2d170*/  ISETP.LT.U32.OR.EX P0, PT, R71, R69, P0, P6 ;  /* 0x000000454700720c */ /* 0x000fe20000701560 */
[----:B------:R-:W-:Y:S02]  /*2d180*/  IMAD.IADD R57, R70, 0x1, R57 ;  /* 0x0000000146397824 */ /* 0x000fe400078e0239 */
[----:B------:R-:W-:Y:S01]  /*2d190*/  IMAD.WIDE.U32 R86, R58, R50, RZ ;  /* 0x000000323a567225 */ /* 0x000fe200078e00ff */
[----:B------:R-:W-:-:S02]  /*2d1a0*/  SEL R59, RZ, 0x1, !P0 ;  /* 0x00000001ff3b7807 */ /* 0x000fc40004000000 */
[----:B------:R-:W-:Y:S01]  /*2d1b0*/  ISETP.NE.U32.AND P0, PT, R75, RZ, PT ;  /* 0x000000ff4b00720c */ /* 0x000fe20003f05070 */
[----:B------:R-:W-:Y:S01]  /*2d1c0*/  IMAD.WIDE.U32 R74, R72, R50, RZ ;  /* 0x00000032484a7225 */ /* 0x000fe200078e00ff */
[----:B------:R-:W-:Y:S02]  /*2d1d0*/  IADD3 R59, P6, PT, R59, R88, RZ ;  /* 0x000000583b3b7210 */ /* 0x000fe40007fde0ff */
[----:B------:R-:W-:Y:S02]  /*2d1e0*/  ISETP.NE.AND.EX P0, PT, R0, RZ, !P4, P0 ;  /* 0x000000ff0000720c */ /* 0x000fe40006705300 */
[----:B------:R-:W-:Y:S01]  /*2d1f0*/  IADD3 R68, P5, PT, R59, R56, RZ ;  /* 0x000000383b447210 */ /* 0x000fe20007fbe0ff */
[----:B------:R-:W-:Y:S01]  /*2d200*/  IMAD.X R88, RZ, RZ, R89, P6 ;  /* 0x000000ffff587224 */ /* 0x000fe200030e0659 */
        /* <DEDUP_REMOVED lines=17> */
[----:B------:R-:W-:-:S02]  /*2d320*/  IADD3 R59, P5, PT, R59, R84, RZ ;  /* 0x000000543b3b7210 */ /* 0x000fc40007fbe0ff */
[----:B------:R-:W-:Y:S01]  /*2d330*/  SEL R73, RZ, 0x1, !P0 ;  /* 0x00000001ff497807 */ /* 0x000fe20004000000 */
[----:B------:R-:W-:Y:S01]  /*2d340*/  IMAD.WIDE.U32.X R82, R58, R51, R82, P3 ;  /* 0x000000333a527225 */ /* 0x000fe200018e0452 */
[----:B------:R-:W-:Y:S02]  /*2d350*/  IADD3 R4, P3, PT, R4, R59, RZ ;  /* 0x0000003b04047210 */ /* 0x000fe40007f7e0ff */
[----:B------:R-:W-:Y:S01]  /*2d360*/  SEL R65, RZ, 0x1, !P4 ;  /* 0x00000001ff417807 */ /* 0x000fe20006000000 */
[----:B------:R-:W-:Y:S01]  /*2d370*/  IMAD.X R76, RZ, RZ, R3, P5 ;  /* 0x000000ffff4c7224 */ /* 0x000fe200028e0603 */
[----:B------:R-:W-:Y:S01]  /*2d380*/  IADD3 R73, P4, P5, R4, R80, R73 ;  /* 0x0000005004497210 */ /* 0x000fe20007d9e049 */
[----:B------:R-:W-:Y:S01]  /*2d390*/  IMAD.WIDE.U32 R74, R58, R60, RZ ;  /* 0x0000003c3a4a7225 */ /* 0x000fe200078e00ff */
[----:B------:R-:W-:-:S03]  /*2d3a0*/  ISETP.GE.U32.AND P0, PT, R59, R84, PT ;  /* 0x000000543b00720c */ /* 0x000fc60003f06070 */
[----:B------:R-:W-:Y:S01]  /*2d3b0*/  IMAD.X R68, RZ, RZ, R76, P3 ;  /* 0x000000ffff447224 */ /* 0x000fe200018e064c */
[----:B------:R-:W-:Y:S01]  /*2d3c0*/  IADD3 R0, P3, PT, R65, R82, RZ ;  /* 0x0000005241007210 */ /* 0x000fe20007f7e0ff */
[----:B------:R-:W-:Y:S01]  /*2d3d0*/  IMAD.WIDE.U32 R74, P1, R72, R61, R74 ;  /* 0x0000003d484a7225 */ /* 0x000fe2000782004a */
[----:B------:R-:W-:Y:S02]  /*2d3e0*/  ISETP.GE.U32.AND.EX P0, PT, R76, R3, PT, P0 ;  /* 0x000000034c00720c */ /* 0x000fe40003f06100 */
        /* <DEDUP_REMOVED lines=12> */
[----:B------:R-:W-:Y:S01]  /*2d4b0*/  IMAD.IADD R0, R74, 0x1, R73 ;  /* 0x000000014a007824 */ /* 0x000fe200078e0249 */
[----:B------:R-:W-:Y:S02]  /*2d4c0*/  ISETP.GE.U32.AND.EX P3, PT, R68, R76, PT, P3 ;  /* 0x0000004c4400720c */ /* 0x000fe40003f66130 */
[----:B------:R-:W-:Y:S01]  /*2d4d0*/  ISETP.GE.U32.AND.EX P1, PT, R81, R68, PT, P1 ;  /* 0x000000445100720c */ /* 0x000fe20003f26110 */
[----:B------:R-:W-:Y:S01]  /*2d4e0*/  IMAD.MOV.U32 R68, RZ, RZ, R75 ;  /* 0x000000ffff447224 */ /* 0x000fe200078e004b */
[----:B------:R-:W-:-:S02]  /*2d4f0*/  SEL R4, RZ, 0x1, !P2 ;  /* 0x00000001ff047807 */ /* 0x000fc40005000000 */
[----:B------:R-:W-:Y:S02]  /*2d500*/  SEL R59, RZ, 0x1, P0 ;  /* 0x00000001ff3b7807 */ /* 0x000fe40000000000 */
[----:B------:R-:W-:Y:S02]  /*2d510*/  ISETP.NE.AND.EX P4, PT, R82, RZ, !P5, P4 ;  /* 0x000000ff5200720c */ /* 0x000fe40006f85340 */
[----:B------:R-:W-:Y:S02]  /*2d520*/  ISETP.LT.U32.AND P0, PT, R72, R2, PT ;  /* 0x000000024800720c */ /* 0x000fe40003f01070 */
[----:B------:R-:W-:Y:S02]  /*2d530*/  SEL R65, RZ, 0x1, P3 ;  /* 0x00000001ff417807 */ /* 0x000fe40001800000 */
[----:B------:R-:W-:Y:S01]  /*2d540*/  IADD3 R4, P2, P3, R59, R78, R4 ;  /* 0x0000004e3b047210 */ /* 0x000fe20007b5e004 */
[----:B------:R-:W-:Y:S01]  /*2d550*/  IMAD.WIDE.U32.X R58, R58, R61, R68, P6 ;  /* 0x0000003d3a3a7225 */ /* 0x000fe200030e0444 */
[----:B------:R-:W-:-:S02]  /*2d560*/  SEL R2, RZ, 0x1, P1 ;  /* 0x00000001ff027807 */ /* 0x000fc40000800000 */
[----:B------:R-:W-:Y:S02]  /*2d570*/  ISETP.LT.U32.OR.EX P4, PT, R0, R3, P4, P0 ;  /* 0x000000030000720c */ /* 0x000fe40002781500 */
[----:B------:R-:W-:Y:S02]  /*2d580*/  IADD3.X R78, PT, PT, RZ, R79, RZ, P2, P3 ;  /* 0x0000004fff4e7210 */ /* 0x000fe400017e64ff */
        /* <DEDUP_REMOVED lines=49> */
.L_x_139:
[----:B------:R-:W-:Y:S05]  /*2d8a0*/  BSYNC.RELIABLE B5 ;  /* 0x0000000000057941 */ /* 0x000fea0003800100 */
.L_x_138:
        /* <DEDUP_REMOVED lines=26> */
[----:B------:R-:W-:-:S04]  /*2da50*/  IMAD.X R65, R70, 0x1, ~R65, P2 ;  /* 0x0000000146417824 */ /* 0x000fc800010e0e41 */
        /* <DEDUP_REMOVED lines=74> */
.L_x_140:
        /* <DEDUP_REMOVED lines=11> */
.L_x_110:
[----:B------:R-:W-:Y:S05]  /*2dfb0*/  BSYNC.RECONVERGENT B4 ;  /* 0x0000000000047941 */ /* 0x000fea0003800200 */
.L_x_106:
[----:B------:R-:W-:Y:S05]  /*2dfc0*/  BRA `(.L_x_141) ;  /* 0xffffff1400f47947 */ /* 0x000fea000383ffff */
.L_x_105:
[----:B------:R-:W-:Y:S05]  /*2dfd0*/  BSYNC.RECONVERGENT B3 ;  /* 0x0000000000037941 */ /* 0x000fea0003800200 */
.L_x_102:
        /* <DEDUP_REMOVED lines=22> */
[----:B------:R-:W-:Y:S01]  /*2e140*/  IMAD.MOV.U32 R16, RZ, RZ, R19 ;  /* 0x000000ffff107224 */ /* 0x000fe200078e0013 */
[----:B------:R-:W-:Y:S01]  /*2e150*/  SEL R29, RZ, 0x1, P0 ;  /* 0x00000001ff1d7807 */ /* 0x000fe20000000000 */
[----:B------:R-:W-:-:S04]  /*2e160*/  IMAD.WIDE.U32 R14, R22, R6, R30 ;  /* 0x00000006160e7225 */ /* 0x000fc800078e001e */
[----:B------:R-:W-:Y:S01]  /*2e170*/  IMAD R13, R21, R6, R0 ;  /* 0x00000006150d7224 */ /* 0x000fe200078e0200 */
[----:B------:R-:W-:Y:S01]  /*2e180*/  ISETP.GE.U32.AND P0, PT, R14, R30, PT ;  /* 0x0000001e0e00720c */ /* 0x000fe20003f06070 */
[----:B------:R-:W-:-:S04]  /*2e190*/  IMAD.WIDE.U32 R18, R22, R6, RZ ;  /* 0x0000000616127225 */ /* 0x000fc800078e00ff */
[----:B------:R-:W-:-:S04]  /*2e1a0*/  IMAD.WIDE.U32 R48, P2, R22, R5, R48 ;  /* 0x0000000516307225 */ /* 0x000fc80007840030 */
[----:B------:R-:W-:-:S04]  /*2e1b0*/  IMAD.WIDE.U32.X R2, R23, R11, R16, P1 ;  /* 0x0000000b17027225 */ /* 0x000fc800008e0410 */
[----:B------:R-:W-:Y:S01]  /*2e1c0*/  IMAD.IADD R13, R15, 0x1, R13 ;  /* 0x000000010f0d7824 */ /* 0x000fe200078e020d */
[----:B------:R-:W-:Y:S01]  /*2e1d0*/  IADD3 R30, P1, PT, R29, R2, RZ ;  /* 0x000000021d1e7210 */ /* 0x000fe20007f3e0ff */
[----:B------:R-:W-:Y:S01]  /*2e1e0*/  IMAD.X R17, RZ, RZ, RZ, P2 ;  /* 0x000000ffff117224 */ /* 0x000fe200010e06ff */
[----:B------:R-:W-:Y:S01]  /*2e1f0*/  IADD3 RZ, P2, PT, R19, R48, RZ ;  /* 0x0000003013ff7210 */ /* 0x000fe20007f5e0ff */
[----:B------:R-:W-:Y:S01]  /*2e200*/  IMAD.MOV.U32 R16, RZ, RZ, R49 ;  /* 0x000000ffff107224 */ /* 0x000fe200078e0031 */
[----:B------:R-:W-:Y:S01]  /*2e210*/  ISETP.GE.U32.AND.EX P0, PT, R13, R31, PT, P0 ;  /* 0x0000001f0d00720c */ /* 0x000fe20003f06100 */
[----:B------:R-:W-:Y:S02]  /*2e220*/  IMAD.X R31, RZ, RZ, R3, P1 ;  /* 0x000000ffff1f7224 */ /* 0x000fe400008e0603 */
        /* <DEDUP_REMOVED lines=42> */
[-C--:B------:R-:W-:Y:S02]  /*2e4d0*/  IMAD R29, R27, R12.reuse, R0 ;  /* 0x0000000c1b1d7224 */ /* 0x080fe400078e0200 */
[----:B------:R-:W-:Y:S01]  /*2e4e0*/  IMAD.WIDE.U32 R30, R28, R12, R18 ;  /* 0x0000000c1c1e7225 */ /* 0x000fe200078e0012 */
[----:B------:R-:W-:-:S03]  /*2e4f0*/  ISETP.NE.U32.AND P1, PT, R15, RZ, PT ;  /* 0x000000ff0f00720c */ /* 0x000fc60003f25070 */
[----:B------:R-:W-:Y:S01]  /*2e500*/  IMAD.X R0, RZ, RZ, R49, P0 ;  /* 0x000000ffff007224 */ /* 0x000fe200000e0631 */
[----:B------:R-:W-:Y:S01]  /*2e510*/  IADD3 R58, P0, PT, R15, R30, RZ ;  /* 0x0000001e0f3a7210 */ /* 0x000fe20007f1e0ff */
[----:B------:R-:W-:Y:S02]  /*2e520*/  IMAD.IADD R29, R31, 0x1, R29 ;  /* 0x000000011f1d7824 */ /* 0x000fe400078e021d */
[----:B------:R-:W-:Y:S01]  /*2e530*/  IMAD.WIDE.U32 R50, R27, R12, RZ ;  /* 0x0000000c1b327225 */ /* 0x000fe200078e00ff */
[----:B------:R-:W-:-:S03]  /*2e540*/  ISETP.NE.U32.AND P3, PT, R58, RZ, PT ;  /* 0x000000ff3a00720c */ /* 0x000fc60003f65070 */
[----:B------:R-:W-:Y:S02]  /*2e550*/  IMAD.X R59, R0, 0x1, R29, P0 ;  /* 0x00000001003b7824 */ /* 0x000fe400000e061d */
[----:B------:R-:W-:-:S03]  /*2e560*/  IMAD.WIDE.U32 R2, R28, R12, RZ ;  /* 0x0000000c1c027225 */ /* 0x000fc600078e00ff */
[----:B------:R-:W-:Y:S01]  /*2e570*/  ISETP.NE.AND.EX P3, PT, R59, RZ, PT, P3 ;  /* 0x000000ff3b00720c */ /* 0x000fe20003f65330 */
[----:B------:R-:W-:-:S03]  /*2e580*/  IMAD.WIDE.U32 R50, P2, R28, R11, R50 ;  /* 0x0000000b1c327225 */ /* 0x000fc60007840032 */
[----:B------:R-:W-:Y:S01]  /*2e590*/  ISETP.NE.AND.EX P1, PT, R0, RZ, !P3, P1 ;  /* 0x000000ff0000720c */ /* 0x000fe20005f25310 */
[----:B------:R-:W-:Y:S01]  /*2e5a0*/  IMAD R4, R7, R22, RZ ;  /* 0x0000001607047224 */ /* 0x000fe200078e02ff */
[----:B------:R-:W-:Y:S01]  /*2e5b0*/  IADD3 RZ, P4, PT, R3, R50, RZ ;  /* 0x0000003203ff7210 */ /* 0x000fe20007f9e0ff */
[----:B------:R-:W-:Y:S02]  /*2e5c0*/  IMAD R0, R5, R26, RZ ;  /* 0x0000001a05007224 */ /* 0x000fe400078e02ff */
[----:B------:R-:W-:-:S04]  /*2e5d0*/  IMAD.WIDE.U32 R2, R22, R8, R16 ;  /* 0x0000000816027225 */ /* 0x000fc800078e0010 */
[----:B------:R-:W-:Y:S01]  /*2e5e0*/  IMAD R67, R21, R8, R4 ;  /* 0x0000000815437224 */ /* 0x000fe200078e0204 */
[----:B------:R-:W-:Y:S01]  /*2e5f0*/  ISETP.GE.U32.AND P0, PT, R2, R16, PT ;  /* 0x000000100200720c */ /* 0x000fe20003f06070 */
[----:B------:R-:W-:-:S04]  /*2e600*/  IMAD.WIDE.U32 R52, R25, R6, RZ ;  /* 0x0000000619347225 */ /* 0x000fc800078e00ff */
[----:B------:R-:W-:-:S04]  /*2e610*/  IMAD.WIDE.U32 R64, R21, R8, RZ ;  /* 0x0000000815407225 */ /* 0x000fc800078e00ff */
        /* <DEDUP_REMOVED lines=12> */
[C---:B------:R-:W-:Y:S01]  /*2e6e0*/  IMAD.WIDE.U32 R62, R22.reuse, R8, RZ ;  /* 0x00000008163e7225 */ /* 0x040fe200078e00ff */
[----:B------:R-:W-:Y:S02]  /*2e6f0*/  IADD3 RZ, P6, PT, R55, R52, RZ ;  /* 0x0000003437ff7210 */ /* 0x000fe40007fde0ff */
[----:B------:R-:W-:Y:S01]  /*2e700*/  ISETP.GE.U32.AND.EX P0, PT, R29, R19, PT, P0 ;  /* 0x000000131d00720c */ /* 0x000fe20003f06100 */
[----:B------:R-:W-:Y:S01]  /*2e710*/  IMAD.WIDE.U32 R64, P3, R22, R7, R64 ;  /* 0x0000000716407225 */ /* 0x000fe20007860040 */
[----:B------:R-:W-:-:S03]  /*2e720*/  SEL R29, RZ, 0x1, !P1 ;  /* 0x00000001ff1d7807 */ /* 0x000fc60004800000 */
[----:B------:R-:W-:Y:S01]  /*2e730*/  IMAD.X R31, RZ, RZ, RZ, P5 ;  /* 0x000000ffff1f7224 */ /* 0x000fe200028e06ff */
[----:B------:R-:W-:Y:S01]  /*2e740*/  IADD3 RZ, P2, PT, R63, R64, RZ ;  /* 0x000000403fff7210 */ /* 0x000fe20007f5e0ff */
[----:B------:R-:W-:Y:S02]  /*2e750*/  IMAD.X R59, RZ, RZ, RZ, P3 ;  /* 0x000000ffff3b7224 */ /* 0x000fe400018e06ff */
[----:B------:R-:W-:Y:S02]  /*2e760*/  IMAD.MOV.U32 R58, RZ, RZ, R65 ;  /* 0x000000ffff3a7224 */ /* 0x000fe400078e0041 */
[----:B------:R-:W-:Y:S02]  /*2e770*/  IMAD.MOV.U32 R30, RZ, RZ, R53 ;  /* 0x000000ffff1e7224 */ /* 0x000fe400078e0035 */
[----:B------:R-:W-:-:S04]  /*2e780*/  IMAD.WIDE.U32.X R16, R21, R7, R58, P2 ;  /* 0x0000000715107225 */ /* 0x000fc800010e043a */
[----:B------:R-:W-:Y:S01]  /*2e790*/  IMAD.WIDE.U32.X R30, R25, R5, R30, P6 ;  /* 0x00000005191e7225 */ /* 0x000fe200030e041e */
[----:B------:R-:W-:-:S03]  /*2e7a0*/  IADD3 R3, P2, PT, R3, R16, RZ ;  /* 0x0000001003037210 */ /* 0x000fc60007f5e0ff */
[----:B------:R-:W-:Y:S01]  /*2e7b0*/  IMAD.MOV.U32 R56, RZ, RZ, R51 ;  /* 0x000000ffff387224 */ /* 0x000fe200078e0033 */
[----:B------:R-:W-:Y:S01]  /*2e7c0*/  IADD3 R29, P1, PT, R29, R30, RZ ;  /* 0x0000001e1d1d7210 */ /* 0x000fe20007f3e0ff */
[----:B------:R-:W-:Y:S01]  /*2e7d0*/  IMAD.X R15, RZ, RZ, R17, P2 ;  /* 0x000000ffff0f7224 */ /* 0x000fe200010e0611 */
[----:B------:R-:W-:Y:S01]  /*2e7e0*/  SEL R30, RZ, 0x1, P0 ;  /* 0x00000001ff1e7807 */ /* 0x000fe20000000000 */
[----:B------:R-:W-:Y:S01]  /*2e7f0*/  IMAD.WIDE.U32.X R56, R27, R11, R56, P4 ;  /* 0x0000000b1b387225 */ /* 0x000fe200020e0438 */
[----:B------:R-:W-:-:S03]  /*2e800*/  IADD3 R52, P2, PT, R3, R48, RZ ;  /* 0x0000003003347210 */ /* 0x000fc60007f5e0ff */
[----:B------:R-:W-:Y:S01]  /*2e810*/  IMAD.X R59, RZ, RZ, R31, P1 ;  /* 0x000000ffff3b7224 */ /* 0x000fe200008e061f */
[----:B------:R-:W-:Y:S01]  /*2e820*/  IADD3 R30, P0, P1, R29, R56, R30 ;  /* 0x000000381d1e7210 */ /* 0x000fe2000791e01e */
[----:B------:R-:W-:Y:S01]  /*2e830*/  IMAD.WIDE.U32 R54, R27, R6, RZ ;  /* 0x000000061b367225 */ /* 0x000fe200078e00ff */
[----:B------:R-:W-:Y:S02]  /*2e840*/  ISETP.NE.U32.AND P6, PT, R52, RZ, PT ;  /* 0x000000ff3400720c */ /* 0x000fe40003fc5070 */
[----:B------:R-:W-:Y:S01]  /*2e850*/  IADD3.X R31, PT, PT, R59, R57, RZ, P0, P1 ;  /* 0x000000393b1f7210 */ /* 0x000fe200007e24ff */
[----:B------:R-:W-:Y:S01]  /*2e860*/  IMAD.WIDE.U32 R50, R23, R8, RZ ;  /* 0x0000000817327225 */ /* 0x000fe200078e00ff */
[----:B------:R-:W-:Y:S02]  /*2e870*/  ISETP.NE.U32.AND P1, PT, R3, RZ, PT ;  /* 0x000000ff0300720c */ /* 0x000fe40003f25070 */
[----:B------:R-:W-:Y:S01]  /*2e880*/  ISETP.NE.U32.AND P0, PT, R29, RZ, PT ;  /* 0x000000ff1d00720c */ /* 0x000fe20003f05070 */
[----:B------:R-:W-:Y:S01]  /*2e890*/  IMAD.X R53, R15, 0x1, R4, P2 ;  /* 0x000000010f357824 */ /* 0x000fe200010e0604 */
[----:B------:R-:W-:Y:S01]  /*2e8a0*/  ISETP.NE.U32.AND P2, PT, R30, RZ, PT ;  /* 0x000000ff1e00720c */ /* 0x000fe20003f45070 */
[----:B------:R-:W-:-:S02]  /*2e8b0*/  IMAD R3, R7, R24, RZ ;  /* 0x0000001807037224 */ /* 0x000fc400078e02ff */
[----:B------:R-:W-:Y:S01]  /*2e8c0*/  IMAD.WIDE.U32 R54, P5, R28, R5, R54 ;  /* 0x000000051c367225 */ /* 0x000fe200078a0036 */
[----:B------:R-:W-:Y:S02]  /*2e8d0*/  ISETP.NE.AND.EX P2, PT, R31, RZ, PT, P2 ;  /* 0x000000ff1f00720c */ /* 0x000fe40003f45320 */
[----:B------:R-:W-:Y:S01]  /*2e8e0*/  ISETP.NE.AND.EX P6, PT, R53, RZ, PT, P6 ;  /* 0x000000ff3500720c */ /* 0x000fe20003fc5360 */
[C---:B------:R-:W-:Y:S01]  /*2e8f0*/  IMAD.WIDE.U32 R18, R24.reuse, R8, RZ ;  /* 0x0000000818127225 */ /* 0x040fe200078e00ff */
[----:B------:R-:W-:Y:S02]  /*2e900*/  ISETP.NE.AND.EX P0, PT, R59, RZ, !P2, P0 ;  /* 0x000000ff3b00720c */ /* 0x000fe40005705300 */
[----:B------:R-:W-:Y:S01]  /*2e910*/  ISETP.NE.AND.EX P1, PT, R15, RZ, !P6, P1 ;  /* 0x000000ff0f00720c */ /* 0x000fe20007725310 */
[----:B------:R-:W-:-:S04]  /*2e920*/  IMAD.WIDE.U32 R16, P4, R24, R7, R50 ;  /* 0x0000000718107225 */ /* 0x000fc80007880032 */
[----:B------:R-:W-:-:S04]  /*2e930*/  IMAD.WIDE.U32 R60, R28, R6, RZ ;  /* 0x000000061c3c7225 */ /* 0x000fc800078e00ff */
[----:B------:R-:W-:Y:S01]  /*2e940*/  IMAD.WIDE.U32 R50, R24, R8, R52 ;  /* 0x0000000818327225 */ /* 0x000fe200078e0034 */
[----:B------:R-:W-:-:S03]  /*2e950*/  IADD3 RZ, P3, PT, R61, R54, RZ ;  /* 0x000000363dff7210 */ /* 0x000fc60007f7e0ff */
[----:B------:R-:W-:Y:S01]  /*2e960*/  IMAD R3, R23, R8, R3 ;  /* 0x0000000817037224 */ /* 0x000fe200078e0203 */
[----:B------:R-:W-:Y:S01]  /*2e970*/  ISETP.LT.U32.AND P2, PT, R50, R52, PT ;  /* 0x000000343200720c */ /* 0x000fe20003f41070 */
[----:B------:R-:W-:-:S04]  /*2e980*/  IMAD.WIDE.U32 R56, R21, R10, RZ ;  /* 0x0000000a15387225 */ /* 0x000fc800078e00ff */
[----:B------:R-:W-:Y:S01]  /*2e990*/  IMAD.X R49, RZ, RZ, RZ, P5 ;  /* 0x000000ffff317224 */ /* 0x000fe200028e06ff */
[----:B------:R-:W-:Y:S01]  /*2e9a0*/  IADD3 RZ, P5, PT, R19, R16, RZ ;  /* 0x0000001013ff7210 */ /* 0x000fe20007fbe0ff */
[----:B------:R-:W-:-:S04]  /*2e9b0*/  IMAD.WIDE.U32 R18, R25, R8, RZ ;  /* 0x0000000819127225 */ /* 0x000fc800078e00ff */
[----:B------:R-:W-:Y:S02]  /*2e9c0*/  IMAD.IADD R51, R51, 0x1, R3 ;  /* 0x0000000133337824 */ /* 0x000fe400078e0203 */
[----:B------:R-:W-:Y:S02]  /*2e9d0*/  IMAD.MOV.U32 R48, RZ, RZ, R55 ;  /* 0x000000ffff307224 */ /* 0x000fe400078e0037 */
[----:B------:R-:W-:Y:S01]  /*2e9e0*/  IMAD.WIDE.U32 R60, P6, R22, R9, R56 ;  /* 0x00000009163c7225 */ /* 0x000fe200078c0038 */
[----:B------:R-:W-:-:S03]  /*2e9f0*/  ISETP.LT.U32.OR.EX P2, PT, R51, R53, P1, P2 ;  /* 0x000000353300720c */ /* 0x000fc60000f41520 */
[----:B------:R-:W-:Y:S01]  /*2ea00*/  IMAD.X R57, RZ, RZ, RZ, P4 ;  /* 0x000000ffff397224 */ /* 0x000fe200020e06ff */
[----:B------:R-:W-:Y:S01]  /*2ea10*/  SEL R3, RZ, 0x1, !P2 ;  /* 0x00000001ff037807 */ /* 0x000fe20005000000 */
[----:B------:R-:W-:Y:S02]  /*2ea20*/  IMAD.MOV.U32 R56, RZ, RZ, R17 ;  /* 0x000000ffff387224 */ /* 0x000fe400078e0011 */
[----:B------:R-:W-:-:S04]  /*2ea30*/  IMAD.WIDE.U32.X R48, R27, R5, R48, P3 ;  /* 0x000000051b307225 */ /* 0x000fc800018e0430 */
[----:B------:R-:W-:-:S04]  /*2ea40*/  IMAD.WIDE.U32 R54, R26, R8, RZ ;  /* 0x000000081a367225 */ /* 0x000fc800078e00ff */
[----:B------:R-:W-:-:S04]  /*2ea50*/  IMAD.WIDE.U32 R18, P3, R26, R7, R18 ;  /* 0x000000071a127225 */ /* 0x000fc80007860012 */
[----:B------:R-:W-:Y:S01]  /*2ea60*/  IMAD R5, R5, R28, RZ ;  /* 0x0000001c05057224 */ /* 0x000fe200078e02ff */
[----:B------:R-:W-:Y:S01]  /*2ea70*/  IADD3 RZ, P4, PT, R55, R18, RZ ;  /* 0x0000001237ff7210 */ /* 0x000fe20007f9e0ff */
[----:B------:R-:W-:-:S04]  /*2ea80*/  IMAD.WIDE.U32.X R16, R23, R7, R56, P5 ;  /* 0x0000000717107225 */ /* 0x000fc800028e0438 */
[----:B------:R-:W-:Y:S01]  /*2ea90*/  IMAD R29, R27, R6, R5 ;  /* 0x000000061b1d7224 */ /* 0x000fe200078e0205 */
[----:B------:R-:W-:Y:S01]  /*2eaa0*/  IADD3 R3, P5, PT, R3, R16, RZ ;  /* 0x0000001003037210 */ /* 0x000fe20007fbe0ff */
[----:B------:R-:W-:-:S04]  /*2eab0*/  IMAD.WIDE.U32 R54, R28, R6, R30 ;  /* 0x000000061c367225 */ /* 0x000fc800078e001e */
[----:B------:R-:W-:Y:S01]  /*2eac0*/  IMAD R6, R9, R22, RZ ;  /* 0x0000001609067224 */ /* 0x000fe200078e02ff */
[----:B------:R-:W-:Y:S01]  /*2ead0*/  ISETP.LT.U32.AND P2, PT, R54, R30, PT ;  /* 0x0000001e3600720c */ /* 0x000fe20003f41070 */
[----:B------:R-:W-:Y:S02]  /*2eae0*/  IMAD.IADD R29, R55, 0x1, R29 ;  /* 0x00000001371d7824 */ /* 0x000fe400078e021d */
[----:B------:R-:W-:Y:S02]  /*2eaf0*/  IMAD R15, R21, R10, R6 ;  /* 0x0000000a150f7224 */ /* 0x000fe400078e0206 */
[----:B------:R-:W-:Y:S01]  /*2eb00*/  IMAD.X R6, RZ, RZ, R17, P5 ;  /* 0x000000ffff067224 */ /* 0x000fe200028e0611 */
[----:B------:R-:W-:Y:S01]  /*2eb10*/  IADD3 R16, P5, PT, R3, R54, RZ ;  /* 0x0000003603107210 */ /* 0x000fe20007fbe0ff */
[----:B------:R-:W-:Y:S01]  /*2eb20*/  IMAD.WIDE.U32 R58, R22, R10, RZ ;  /* 0x0000000a163a7225 */ /* 0x000fe200078e00ff */
[----:B------:R-:W-:-:S03]  /*2eb30*/  ISETP.LT.U32.OR.EX P0, PT, R29, R31, P0, P2 ;  /* 0x0000001f1d00720c */ /* 0x000fc60000701520 */
[----:B------:R-:W-:Y:S01]  /*2eb40*/  IMAD.WIDE.U32 R4, R22, R10, R50 ;  /* 0x0000000a16047225 */ /* 0x000fe200078e0032 */
[----:B------:R-:W-:-:S03]  /*2eb50*/  IADD3 RZ, P1, PT, R59, R60, RZ ;  /* 0x0000003c3bff7210 */ /* 0x000fc60007f3e0ff */
[----:B------:R-:W-:Y:S01]  /*2eb60*/  IMAD.X R17, R6, 0x1, R29, P5 ;  /* 0x0000000106117824 */ /* 0x000fe200028e061d */
[----:B------:R-:W-:Y:S01]  /*2eb70*/  ISETP.NE.U32.AND P5, PT, R16, RZ, PT ;  /* 0x000000ff1000720c */ /* 0x000fe20003fa5070 */
[----:B------:R-:W-:Y:S01]  /*2eb80*/  IMAD.IADD R15, R5, 0x1, R15 ;  /* 0x00000001050f7824 */ /* 0x000fe200078e020f */
[----:B------:R-:W-:Y:S01]  /*2eb90*/  ISETP.GE.U32.AND P2, PT, R4, R50, PT ;  /* 0x000000320400720c */ /* 0x000fe20003f46070 */
[----:B------:R-:W-:Y:S01]  /*2eba0*/  IMAD.X R53, RZ, RZ, RZ, P6 ;  /* 0x000000ffff357224 */ /* 0x000fe200030e06ff */
[----:B------:R-:W-:Y:S01]  /*2ebb0*/  ISETP.NE.U32.AND P6, PT, R3, RZ, PT ;  /* 0x000000ff0300720c */ /* 0x000fe20003fc5070 */
[----:B------:R-:W-:Y:S01]  /*2ebc0*/  IMAD.MOV.U32 R52, RZ, RZ, R61 ;  /* 0x000000ffff347224 */ /* 0x000fe200078e003d */
[----:B------:R-:W-:Y:S01]  /*2ebd0*/  ISETP.NE.AND.EX P5, PT, R17, RZ, PT, P5 ;  /* 0x000000ff1100720c */ /* 0x000fe20003fa5350 */
[----:B------:R-:W-:Y:S01]  /*2ebe0*/  IMAD.WIDE.U32 R30, R27, R8, RZ ;  /* 0x000000081b1e7225 */ /* 0x000fe200078e00ff */
[----:B------:R-:W-:-:S03]  /*2ebf0*/  ISETP.GE.U32.AND.EX P2, PT, R15, R51, PT, P2 ;  /* 0x000000330f00720c */ /* 0x000fc60003f46120 */
[----:B------:R-:W-:Y:S01]  /*2ec00*/  IMAD R3, R11, R22, RZ ;  /* 0x000000160b037224 */ /* 0x000fe200078e02ff */
[----:B------:R-:W-:Y:S01]  /*2ec10*/  SEL R5, RZ, 0x1, P2 ;  /* 0x00000001ff057807 */ /* 0x000fe20001000000 */
[----:B------:R-:W-:-:S04]  /*2ec20*/  IMAD.WIDE.U32 R54, R23, R10, RZ ;  /* 0x0000000a17367225 */ /* 0x000fc800078e00ff */
[----:B------:R-:W-:Y:S01]  /*2ec30*/  IMAD.WIDE.U32.X R52, R21, R9, R52, P1 ;  /* 0x0000000915347225 */ /* 0x000fe200008e0434 */
[----:B------:R-:W-:-:S03]  /*2ec40*/  ISETP.NE.AND.EX P1, PT, R6, RZ, !P5, P6 ;  /* 0x000000ff0600720c */ /* 0x000fc60006f25360 */
[----:B------:R-:W-:Y:S01]  /*2ec50*/  IMAD R6, R7, R26, RZ ;  /* 0x0000001a07067224 */ /* 0x000fe200078e02ff */
[----:B------:R-:W-:Y:S01]  /*2ec60*/  IADD3 R5, P6, PT, R5, R52, RZ ;  /* 0x0000003405057210 */ /* 0x000fe20007fde0ff */
[----:B------:R-:W-:Y:S02]  /*2ec70*/  IMAD R3, R21, R12, R3 ;  /* 0x0000000c15037224 */ /* 0x000fe400078e0203 */
[----:B------:R-:W-:-:S04]  /*2ec80*/  IMAD.WIDE.U32 R20, R28, R8, RZ ;  /* 0x000000081c147225 */ /* 0x000fc800078e00ff */
[----:B------:R-:W-:-:S04]  /*2ec90*/  IMAD.WIDE.U32 R30, P2, R28, R7, R30 ;  /* 0x000000071c1e7225 */ /* 0x000fc8000784001e */
        /* <DEDUP_REMOVED lines=8> */
[----:B------:R-:W-:-:S03]  /*2ed20*/  IMAD.WIDE.U32 R50, R24, R10, RZ ;  /* 0x0000000a18327225 */ /* 0x000fc600078e00ff */
[----:B------:R-:W-:Y:S01]  /*2ed30*/  ISETP.LT.U32.OR.EX P1, PT, R11, R17, P1, P5 ;  /* 0x000000110b00720c */ /* 0x000fe20000f21550 */
[----:B------:R-:W-:Y:S01]  /*2ed40*/  IMAD.X R52, RZ, RZ, R53, P6 ;  /* 0x000000ffff347224 */ /* 0x000fe200030e0635 */
[----:B------:R-:W-:Y:S01]  /*2ed50*/  IADD3 RZ, P6, PT, R51, R58, RZ ;  /* 0x0000003a33ff7210 */ /* 0x000fe20007fde0ff */
[----:B------:R-:W-:Y:S01]  /*2ed60*/  IMAD.MOV.U32 R20, RZ, RZ, R59 ;  /* 0x000000ffff147224 */ /* 0x000fe200078e003b */
[----:B------:R-:W-:Y:S01]  /*2ed70*/  IADD3 R54, P5, PT, R5, R54, RZ ;  /* 0x0000003605367210 */ /* 0x000fe20007fbe0ff */
[----:B------:R-:W-:Y:S01]  /*2ed80*/  IMAD.MOV.U32 R56, RZ, RZ, R19 ;  /* 0x000000ffff387224 */ /* 0x000fe200078e0013 */
[----:B------:R-:W-:Y:S01]  /*2ed90*/  SEL R29, RZ, 0x1, !P1 ;  /* 0x00000001ff1d7807 */ /* 0x000fe20004800000 */
        /* <DEDUP_REMOVED lines=9> */
[----:B------:R-:W-:-:S03]  /*2ee30*/  IMAD.WIDE.U32 R16, R26, R10, RZ ;  /* 0x0000000a1a107225 */ /* 0x000fc600078e00ff */
[----:B------:R-:W-:Y:S01]  /*2ee40*/  ISETP.NE.AND.EX P2, PT, R52, RZ, !P4, P2 ;  /* 0x000000ff3400720c */ /* 0x000fe20006745320 */
[----:B------:R-:W-:-:S04]  /*2ee50*/  IMAD.WIDE.U32 R60, P5, R26, R9, R60 ;  /* 0x000000091a3c7225 */ /* 0x000fc800078a003c */
[----:B------:R-:W-:Y:S01]  /*2ee60*/  IMAD.WIDE.U32 R18, R28, R10, RZ ;  /* 0x0000000a1c127225 */ /* 0x000fe200078e00ff */
[----:B------:R-:W-:-:S03]  /*2ee70*/  IADD3 RZ, P1, PT, R17, R60, RZ ;  /* 0x0000003c11ff7210 */ /* 0x000fc60007f3e0ff */
[----:B------:R-:W-:-:S04]  /*2ee80*/  IMAD.WIDE.U32 R62, P6, R28, R9, R62 ;  /* 0x000000091c3e7225 */ /* 0x000fc800078c003e */
[----:B------:R-:W-:Y:S01]  /*2ee90*/  IMAD R6, R9, R24, RZ ;  /* 0x0000001809067224 */ /* 0x000fe200078e02ff */
[----:B------:R-:W-:Y:S01]  /*2eea0*/  IADD3 RZ, P4, PT, R19, R62, RZ ;  /* 0x0000003e13ff7210 */ /* 0x000fe20007f9e0ff */
[----:B------:R-:W-:Y:S01]  /*2eeb0*/  IMAD.WIDE.U32 R52, R12, R22, RZ ;  /* 0x000000160c347225 */ /* 0x000fe200078e00ff */
[----:B------:R-:W0:Y:S03]  /*2eec0*/  LDC.64 R18, c[0x3][RZ] ;  /* 0x00c00000ff127b82 */ /* 0x000e260000000a00 */
[-C--:B------:R-:W-:Y:S01]  /*2eed0*/  IMAD R65, R23, R10.reuse, R6 ;  /* 0x0000000a17417224 */ /* 0x080fe200078e0206 */
[----:B------:R-:W-:Y:S01]  /*2eee0*/  SEL R6, RZ, 0x1, !P0 ;  /* 0x00000001ff067807 */ /* 0x000fe20004000000 */
[----:B------:R-:W-:Y:S01]  /*2eef0*/  IMAD.WIDE.U32 R16, R24, R10, R54 ;  /* 0x0000000a18107225 */ /* 0x000fe200078e0036 */
[----:B------:R-:W-:-:S03]  /*2ef00*/  IADD3 R29, P0, PT, R29, R56, RZ ;  /* 0x000000381d1d7210 */ /* 0x000fc60007f1e0ff */
[----:B------:R-:W-:Y:S02]  /*2ef10*/  IMAD.IADD R5, R53, 0x1, R3 ;  /* 0x0000000135057824 */ /* 0x000fe400078e0203 */
[----:B------:R-:W-:Y:S01]  /*2ef20*/  IMAD.X R59, RZ, RZ, RZ, P5 ;  /* 0x000000ffff3b7224 */ /* 0x000fe200028e06ff */
[----:B------:R-:W-:Y:S01]  /*2ef30*/  ISETP.LT.U32.AND P5, PT, R16, R54, PT ;  /* 0x000000361000720c */ /* 0x000fe20003fa1070 */
[----:B------:R-:W-:Y:S02]  /*2ef40*/  IMAD.IADD R3, R17, 0x1, R65 ;  /* 0x0000000111037824 */ /* 0x000fe400078e0241 */
[----:B------:R-:W-:Y:S02]  /*2ef50*/  IMAD.X R11, RZ, RZ, R57, P0 ;  /* 0x000000ffff0b7224 */ /* 0x000fe400000e0639 */
[----:B------:R-:W-:Y:S01]  /*2ef60*/  IMAD R17, R5, 0x18f5a7c5, RZ ;  /* 0x18f5a7c505117824 */ /* 0x000fe200078e02ff */
[----:B------:R-:W-:Y:S01]  /*2ef70*/  ISETP.LT.U32.OR.EX P2, PT, R3, R55, P2, P5 ;  /* 0x000000370300720c */ /* 0x000fe20001741550 */
[----:B------:R-:W-:Y:S01]  /*2ef80*/  IMAD.MOV.U32 R50, RZ, RZ, R31 ;  /* 0x000000ffff327224 */ /* 0x000fe200078e001f */
[----:B------:R-:W-:Y:S01]  /*2ef90*/  IADD3 R48, P0, P5, R29, R48, R6 ;  /* 0x000000301d307210 */ /* 0x000fe20007d1e006 */
[----:B------:R-:W-:Y:S01]  /*2efa0*/  IMAD.WIDE.U32 R30, R52, 0x18f5a7c5, RZ ;  /* 0x18f5a7c5341e7825 */ /* 0x000fe200078e00ff */
[----:B------:R-:W-:-:S02]  /*2efb0*/  SEL R53, RZ, 0x1, !P2 ;  /* 0x00000001ff357807 */ /* 0x000fc40005000000 */
[----:B------:R-:W-:Y:S01]  /*2efc0*/  IADD3.X R49, PT, PT, R11, R49, RZ, P0, P5 ;  /* 0x000000310b317210 */ /* 0x000fe200007ea4ff */
[----:B------:R-:W-:Y:S02]  /*2efd0*/  IMAD R17, R52, 0x4b0d7b56, R17 ;  /* 0x4b0d7b5634117824 */ /* 0x000fe400078e0211 */
[----:B------:R-:W-:Y:S02]  /*2efe0*/  IMAD R6, R7, R28, RZ ;  /* 0x0000001c07067224 */ /* 0x000fe400078e02ff */
[----:B------:R-:W-:Y:S01]  /*2eff0*/  IMAD.IADD R17, R31, 0x1, R17 ;  /* 0x000000011f117824 */ /* 0x000fe200078e0211 */
[----:B------:R-:W-:Y:S01]  /*2f000*/  IADD3 R31, P0, PT, R53, R20, RZ ;  /* 0x00000014351f7210 */ /* 0x000fe20007f1e0ff */
[----:B------:R-:W-:-:S04]  /*2f010*/  IMAD.WIDE.U32 R54, R28, R8, R48 ;  /* 0x000000081c367225 */ /* 0x000fc800078e0030 */
[----:B------:R-:W-:Y:S01]  /*2f020*/  IMAD.MOV.U32 R58, RZ, RZ, R61 ;  /* 0x000000ffff3a7224 */ /* 0x000fe200078e003d */
[----:B------:R-:W-:Y:S01]  /*2f030*/  IADD3 R56, P2, PT, R31, R54, RZ ;  /* 0x000000361f387210 */ /* 0x000fe20007f5e0ff */
[----:B------:R-:W-:Y:S02]  /*2f040*/  IMAD R61, R27, R8, R6 ;  /* 0x000000081b3d7224 */ /* 0x000fe400078e0206 */
[----:B------:R-:W-:Y:S01]  /*2f050*/  IMAD.X R8, RZ, RZ, R21, P0 ;  /* 0x000000ffff087224 */ /* 0x000fe200000e0615 */
[----:B------:R-:W-:Y:S01]  /*2f060*/  ISETP.NE.U32.AND P0, PT, R56, RZ, PT ;  /* 0x000000ff3800720c */ /* 0x000fe20003f05070 */
[----:B------:R-:W-:Y:S02]  /*2f070*/  IMAD R12, R9, R26, RZ ;  /* 0x0000001a090c7224 */ /* 0x000fe400078e02ff */
[----:B0-----:R-:W-:-:S04]  /*2f080*/  IMAD.WIDE.U32 R20, R17, R18, RZ ;  /* 0x0000001211147225 */ /* 0x001fc800078e00ff */
[----:B------:R-:W-:Y:S02]  /*2f090*/  IMAD.IADD R61, R55, 0x1, R61 ;  /* 0x00000001373d7824 */ /* 0x000fe400078e023d */
[----:B------:R-:W-:Y:S02]  /*2f0a0*/  IMAD.MOV.U32 R22, RZ, RZ, R63 ;  /* 0x000000ffff167224 */ /* 0x000fe400078e003f */
[----:B------:R-:W-:Y:S01]  /*2f0b0*/  IMAD.WIDE.U32.X R50, R27, R7, R50, P3 ;  /* 0x000000071b327225 */ /* 0x000fe200018e0432 */
[----:B------:R-:W-:-:S03]  /*2f0c0*/  ISETP.NE.U32.AND P3, PT, R31, RZ, PT ;  /* 0x000000ff1f00720c */ /* 0x000fc60003f65070 */
[C---:B------:R-:W-:Y:S02]  /*2f0d0*/  IMAD R63, R25.reuse, R10, R12 ;  /* 0x0000000a193f7224 */ /* 0x040fe400078e020c */
[----:B------:R-:W-:Y:S01]  /*2f0e0*/  IMAD.WIDE.U32.X R24, R25, R9, R58, P1 ;  /* 0x0000000919187225 */ /* 0x000fe200008e043a */
[----:B------:R-:W-:-:S03]  /*2f0f0*/  ISETP.NE.U32.AND P1, PT, R29, RZ, PT ;  /* 0x000000ff1d00720c */ /* 0x000fc60003f25070 */
[----:B------:R-:W-:-:S04]  /*2f100*/  IMAD.WIDE.U32 R6, R30, R18, RZ ;  /* 0x000000121e067225 */ /* 0x000fc800078e00ff */
[----:B------:R-:W-:Y:S01]  /*2f110*/  IMAD.X R57, R8, 0x1, R61, P2 ;  /* 0x0000000108397824 */ /* 0x000fe200010e063d */
[----:B------:R-:W-:Y:S01]  /*2f120*/  LOP3.LUT R31, RZ, R6, RZ, 0x33, !PT ;  /* 0x00000006ff1f7212 */ /* 0x000fe200078e33ff */
[----:B------:R-:W-:Y:S02]  /*2f130*/  IMAD.WIDE.U32 R58, P2, R30, R19, R20 ;  /* 0x000000131e3a7225 */ /* 0x000fe40007840014 */
[----:B------:R-:W0:Y:S01]  /*2f140*/  LDC.64 R20, c[0x3][0x8] ;  /* 0x00c00200ff147b82 */ /* 0x000e220000000a00 */
[----:B------:R-:W-:Y:S01]  /*2f150*/  ISETP.NE.AND.EX P0, PT, R57, RZ, PT, P0 ;  /* 0x000000ff3900720c */ /* 0x000fe20003f05300 */
[----:B------:R-:W-:Y:S01]  /*2f160*/  IMAD.X R23, RZ, RZ, RZ, P6 ;  /* 0x000000ffff177224 */ /* 0x000fe200030e06ff */
[----:B------:R-:W-:Y:S01]  /*2f170*/  IADD3 R6, P5, PT, R7, R58, RZ ;  /* 0x0000003a07067210 */ /* 0x000fe20007fbe0ff */
[----:B------:R-:W-:Y:S01]  /*2f180*/  IMAD.X R53, RZ, RZ, RZ, P2 ;  /* 0x000000ffff357224 */ /* 0x000fe200010e06ff */
[----:B------:R-:W-:Y:S02]  /*2f190*/  ISETP.NE.AND.EX P0, PT, R8, RZ, !P0, P3 ;  /* 0x000000ff0800720c */ /* 0x000fe40004705330 */
[----:B------:R-:W-:Y:S01]  /*2f1a0*/  ISETP.GT.U32.AND P6, PT, R52, R31, PT ;  /* 0x0000001f3400720c */ /* 0x000fe20003fc4070 */
[----:B------:R-:W-:Y:S01]  /*2f1b0*/  IMAD.MOV.U32 R52, RZ, RZ, R59 ;  /* 0x000000ffff347224 */ /* 0x000fe200078e003b */
[----:B------:R-:W-:Y:S01]  /*2f1c0*/  LOP3.LUT R8, RZ, R6, RZ, 0x33, !PT ;  /* 0x00000006ff087212 */ /* 0x000fe200078e33ff */
[----:B------:R-:W-:Y:S01]  /*2f1d0*/  IMAD.WIDE.U32 R6, R26, R10, R56 ;  /* 0x0000000a1a067225 */ /* 0x000fe200078e0038 */
[----:B------:R-:W-:-:S02]  /*2f1e0*/  ISETP.NE.U32.AND P3, PT, R48, RZ, PT ;  /* 0x000000ff3000720c */ /* 0x000fc40003f65070 */
[----:B------:R-:W-:Y:S01]  /*2f1f0*/  ISETP.GT.U32.AND.EX P2, PT, R5, R8, PT, P6 ;  /* 0x000000080500720c */ /* 0x000fe20003f44160 */
[----:B------:R-:W-:Y:S01]  /*2f200*/  IMAD.WIDE.U32.X R52, R17, R19, R52, P5 ;  /* 0x0000001311347225 */ /* 0x000fe200028e0434 */
[----:B------:R-:W-:Y:S02]  /*2f210*/  ISETP.NE.AND.EX P3, PT, R49, RZ, PT, P3 ;  /* 0x000000ff3100720c */ /* 0x000fe40003f65330 */
[----:B------:R-:W-:Y:S01]  /*2f220*/  SEL R29, RZ, 0x1, !P2 ;  /* 0x00000001ff1d7807 */ /* 0x000fe20005000000 */
[----:B------:R-:W-:Y:S01]  /*2f230*/  IMAD.IADD R5, R7, 0x1, R63 ;  /* 0x0000000107057824 */ /* 0x000fe200078e023f */
[----:B------:R-:W-:Y:S01]  /*2f240*/  ISETP.LT.U32.AND P2, PT, R6, R56, PT ;  /* 0x000000380600720c */ /* 0x000fe20003f41070 */
[----:B------:R-:W-:Y:S01]  /*2f250*/  IMAD R7, R9, R28, RZ ;  /* 0x0000001c09077224 */ /* 0x000fe200078e02ff */
[----:B------:R-:W-:Y:S01]  /*2f260*/  ISETP.NE.AND.EX P1, PT, R11, RZ, !P3, P1 ;  /* 0x000000ff0b00720c */ /* 0x000fe20005f25310 */
[----:B------:R-:W-:Y:S01]  /*2f270*/  IMAD.WIDE.U32.X R8, R27, R9, R22, P4 ;  /* 0x000000091b087225 */ /* 0x000fe200020e0416 */
[----:B------:R-:W-:-:S02]  /*2f280*/  IADD3 R11, P5, PT, R29, R52, RZ ;  /* 0x000000341d0b7210 */ /* 0x000fc40007fbe0ff */
[----:B------:R-:W-:Y:S01]  /*2f290*/  ISETP.LT.U32.OR.EX P0, PT, R5, R57, P0, P2 ;  /* 0x000000390500720c */ /* 0x000fe20000701520 */
[----:B------:R-:W-:Y:S01]  /*2f2a0*/  IMAD R7, R27, R10, R7 ;  /* 0x0000000a1b077224 */ /* 0x000fe200078e0207 */
[----:B------:R-:W-:Y:S01]  /*2f2b0*/  IADD3 R52, P2, PT, R11, R14, RZ ;  /* 0x0000000e0b347210 */ /* 0x000fe20007f5e0ff */
[----:B------:R-:W-:Y:S01]  /*2f2c0*/  IMAD.X R12, RZ, RZ, R53, P5 ;  /* 0x000000ffff0c7224 */ /* 0x000fe200028e0635 */
[----:B------:R-:W-:Y:S01]  /*2f2d0*/  ISETP.LT.U32.AND P3, PT, R54, R48, PT ;  /* 0x000000303600720c */ /* 0x000fe20003f61070 */
[----:B0-----:R-:W-:Y:S01]  /*2f2e0*/  IMAD.WIDE.U32 R54, R17, R20, RZ ;  /* 0x0000001411367225 */ /* 0x001fe200078e00ff */
[----:B------:R-:W-:Y:S02]  /*2f2f0*/  SEL R23, RZ, 0x1, !P0 ;  /* 0x00000001ff177807 */ /* 0x000fe40004000000 */
[----:B------:R-:W-:Y:S01]  /*2f300*/  ISETP.LT.U32.OR.EX P1, PT, R61, R49, P1, P3 ;  /* 0x000000313d00720c */ /* 0x000fe20000f21530 */
[----:B------:R-:W-:Y:S01]  /*2f310*/  IMAD.X R53, R12, 0x1, R13, P2 ;  /* 0x000000010c357824 */ /* 0x000fe200010e060d */
[----:B------:R-:W-:Y:S01]  /*2f320*/  IADD3 R13, P2, PT, R23, R24, RZ ;  /* 0x00000018170d7210 */ /* 0x000fe20007f5e0ff */
[----:B------:R-:W-:Y:S01]  /*2f330*/  IMAD.WIDE.U32 R54, P3, R30, R21, R54 ;  /* 0x000000151e367225 */ /* 0x000fe20007860036 */
[----:B------:R-:W-:Y:S01]  /*2f340*/  ISETP.NE.U32.AND P0, PT, R52, RZ, PT ;  /* 0x000000ff3400720c */ /* 0x000fe20003f05070 */
[----:B------:R-:W0:Y:S01]  /*2f350*/  LDC.64 R22, c[0x3][0x10] ;  /* 0x00c00400ff167b82 */ /* 0x000e220000000a00 */
[----:B------:R-:W-:Y:S01]  /*2f360*/  SEL R26, RZ, 0x1, !P1 ;  /* 0x00000001ff1a7807 */ /* 0x000fe20004800000 */
[----:B------:R-:W-:Y:S01]  /*2f370*/  IMAD.WIDE.U32 R48, R30, R20, R52 ;  /* 0x000000141e307225 */ /* 0x000fe200078e0034 */
[----:B------:R-:W-:-:S02]  /*2f380*/  ISETP.NE.AND.EX P1, PT, R53, RZ, PT, P0 ;  /* 0x000000ff3500720c */ /* 0x000fc40003f25300 */
[C---:B------:R-:W-:Y:S01]  /*2f390*/  IADD3 R26, P5, P4, R13.reuse, R50, R26 ;  /* 0x000000320d1a7210 */ /* 0x040fe20007cbe01a */
[----:B------:R-:W-:Y:S01]  /*2f3a0*/  IMAD.IADD R49, R54, 0x1, R49 ;  /* 0x0000000136317824 */ /* 0x000fe200078e0231 */
[----:B------:R-:W-:Y:S01]  /*2f3b0*/  ISETP.NE.U32.AND P0, PT, R13, RZ, PT ;  /* 0x000000ff0d00720c */ /* 0x000fe20003f05070 */
[----:B------:R-:W-:Y:S01]  /*2f3c0*/  IMAD.X R59, RZ, RZ, R25, P2 ;  /* 0x000000ffff3b7224 */ /* 0x000fe200010e0619 */
[----:B------:R-:W-:Y:S01]  /*2f3d0*/  ISETP.NE.U32.AND P2, PT, R11, RZ, PT ;  /* 0x000000ff0b00720c */ /* 0x000fe20003f45070 */
[----:B------:R-:W-:Y:S02]  /*2f3e0*/  IMAD R11, R49, 0x18f5a7c5, RZ ;  /* 0x18f5a7c5310b7824 */ /* 0x000fe400078e02ff */
[----:B------:R-:W-:Y:S01]  /*2f3f0*/  IMAD.WIDE.U32 R24, R30, R20, RZ ;  /* 0x000000141e187225 */ /* 0x000fe200078e00ff */
[----:B------:R-:W-:Y:S02]  /*2f400*/  ISETP.NE.AND.EX P1, PT, R12, RZ, !P1, P2 ;  /* 0x000000ff0c00720c */ /* 0x000fe40004f25320 */
[C---:B------:R-:W-:Y:S01]  /*2f410*/  ISETP.LT.U32.AND P2, PT, R48.reuse, R52, PT ;  /* 0x000000343000720c */ /* 0x040fe20003f41070 */
[----:B------:R-:W-:Y:S01]  /*2f420*/  IMAD.WIDE.U32 R12, R48, 0x18f5a7c5, RZ ;  /* 0x18f5a7c5300c7825 */ /* 0x000fe200078e00ff */
[----:B------:R-:W-:-:S02]  /*2f430*/  IADD3.X R27, PT, PT, R59, R51, RZ, P5, P4 ;  /* 0x000000333b1b7210 */ /* 0x000fc40002fe84ff */
[----:B------:R-:W-:Y:S01]  /*2f440*/  ISETP.LT.U32.OR.EX P1, PT, R49, R53, P1, P2 ;  /* 0x000000353100720c */ /* 0x000fe20000f21520 */
[----:B------:R-:W-:Y:S02]  /*2f450*/  IMAD R11, R48, 0x4b0d7b56, R11 ;  /* 0x4b0d7b56300b7824 */ /* 0x000fe400078e020b */
        /* <DEDUP_REMOVED lines=8> */
[----:B------:R-:W-:-:S03]  /*2f4e0*/  IMAD.WIDE.U32.X R24, R17, R21, R56, P3 ;  /* 0x0000001511187225 */ /* 0x000fc600018e0438 */
[----:B------:R-:W-:Y:S01]  /*2f4f0*/  ISETP.NE.AND.EX P0, PT, R59, RZ, !P1, P0 ;  /* 0x000000ff3b00720c */ /* 0x000fe20004f05300 */
[----:B------:R-:W-:Y:S01]  /*2f500*/  IMAD.WIDE.U32 R50, R12, R18, RZ ;  /* 0x000000120c327225 */ /* 0x000fe200078e00ff */
[----:B------:R-:W-:-:S03]  /*2f510*/  IADD3 R31, P2, PT, R31, R24, RZ ;  /* 0x000000181f1f7210 */ /* 0x000fc60007f5e0ff */
[----:B------:R-:W-:Y:S01]  /*2f520*/  IMAD.WIDE.U32 R52, P3, R12, R19, R52 ;  /* 0x000000130c347225 */ /* 0x000fe20007860034 */
[----:B------:R-:W-:-:S03]  /*2f530*/  LOP3.LUT R29, RZ, R50, RZ, 0x33, !PT ;  /* 0x00000032ff1d7212 */ /* 0x000fc600078e33ff */
[----:B------:R-:W-:Y:S01]  /*2f540*/  IMAD.WIDE.U32 R10, R28, R10, R26 ;  /* 0x0000000a1c0a7225 */ /* 0x000fe200078e001a */
[----:B------:R-:W-:Y:S02]  /*2f550*/  IADD3 R28, P4, PT, R31, R2, RZ ;  /* 0x000000021f1c7210 */ /* 0x000fe40007f9e0ff */
[----:B------:R-:W-:Y:S01]  /*2f560*/  IADD3 R2, P5, PT, R51, R52, RZ ;  /* 0x0000003433027210 */ /* 0x000fe20007fbe0ff */
[----:B------:R-:W-:Y:S01]  /*2f570*/  IMAD.X R57, RZ, RZ, R25, P2 ;  /* 0x000000ffff397224 */ /* 0x000fe200010e0619 */
[----:B------:R-:W-:Y:S01]  /*2f580*/  ISETP.GT.U32.AND P1, PT, R48, R29, PT ;  /* 0x0000001d3000720c */ /* 0x000fe20003f24070 */
[----:B------:R-:W-:Y:S01]  /*2f590*/  IMAD.X R55, RZ, RZ, RZ, P3 ;  /* 0x000000ffff377224 */ /* 0x000fe200018e06ff */
[----:B------:R-:W-:Y:S01]  /*2f5a0*/  LOP3.LUT R2, RZ, R2, RZ, 0x33, !PT ;  /* 0x00000002ff027212 */ /* 0x000fe200078e33ff */
[----:B------:R-:W-:Y:S01]  /*2f5b0*/  IMAD.X R29, R57, 0x1, R0, P4 ;  /* 0x00000001391d7824 */ /* 0x000fe200020e0600 */
[----:B------:R-:W-:Y:S01]  /*2f5c0*/  ISETP.NE.U32.AND P3, PT, R28, RZ, PT ;  /* 0x000000ff1c00720c */ /* 0x000fe20003f65070 */
[----:B0-----:R-:W-:Y:S01]  /*2f5d0*/  IMAD.WIDE.U32 R24, R17, R22, RZ ;  /* 0x0000001611187225 */ /* 0x001fe200078e00ff */
[----:B------:R-:W-:-:S02]  /*2f5e0*/  ISETP.GT.U32.AND.EX P1, PT, R49, R2, PT, P1 ;  /* 0x000000023100720c */ /* 0x000fc40003f24110 */
[----:B------:R-:W-:Y:S01]  /*2f5f0*/  ISETP.NE.U32.AND P2, PT, R31, RZ, PT ;  /* 0x000000ff1f00720c */ /* 0x000fe20003f45070 */
[----:B------:R-:W-:Y:S01]  /*2f600*/  IMAD.MOV.U32 R54, RZ, RZ, R53 ;  /* 0x000000ffff367224 */ /* 0x000fe200078e0035 */
[----:B------:R-:W-:Y:S01]  /*2f610*/  ISETP.NE.AND.EX P3, PT, R29, RZ, PT, P3 ;  /* 0x000000ff1d00720c */ /* 0x000fe20003f65330 */
[----:B------:R-:W-:Y:S01]  /*2f620*/  IMAD.WIDE.U32 R48, P4, R30, R23, R24 ;  /* 0x000000171e307225 */ /* 0x000fe20007880018 */
[----:B------:R-:W-:Y:S02]  /*2f630*/  SEL R31, RZ, 0x1, !P1 ;  /* 0x00000001ff1f7807 */ /* 0x000fe40004800000 */
[----:B------:R-:W-:Y:S01]  /*2f640*/  ISETP.NE.AND.EX P2, PT, R57, RZ, !P3, P2 ;  /* 0x000000ff3900720c */ /* 0x000fe20005f45320 */
[----:B------:R-:W-:Y:S01]  /*2f650*/  IMAD.WIDE.U32.X R54, R13, R19, R54, P5 ;  /* 0x000000130d367225 */ /* 0x000fe200028e0436 */
[----:B------:R-:W-:-:S03]  /*2f660*/  ISETP.LT.U32.AND P1, PT, R10, R26, PT ;  /* 0x0000001a0a00720c */ /* 0x000fc60003f21070 */
[----:B------:R-:W-:Y:S01]  /*2f670*/  IMAD.WIDE.U32 R52, R30, R22, R28 ;  /* 0x000000161e347225 */ /* 0x000fe200078e001c */
[----:B------:R-:W-:-:S03]  /*2f680*/  IADD3 R31, P3, PT, R31, R54, RZ ;  /* 0x000000361f1f7210 */ /* 0x000fc60007f7e0ff */
[----:B------:R-:W-:-:S04]  /*2f690*/  IMAD.WIDE.U32 R24, R30, R22, RZ ;  /* 0x000000161e187225 */ /* 0x000fc800078e00ff */
[----:B------:R-:W-:Y:S01]  /*2f6a0*/  IMAD.WIDE.U32 R56, R13, R20, RZ ;  /* 0x000000140d387225 */ /* 0x000fe200078e00ff */
[----:B------:R-:W-:Y:S02]  /*2f6b0*/  IADD3 RZ, P5, PT, R25, R48, RZ ;  /* 0x0000003019ff7210 */ /* 0x000fe40007fbe0ff */
[----:B------:R-:W0:Y:S01]  /*2f6c0*/  LDC.64 R24, c[0x3][0x18] ;  /* 0x00c00600ff187b82 */ /* 0x000e220000000a00 */
[----:B------:R-:W-:Y:S01]  /*2f6d0*/  IMAD.X R51, RZ, RZ, RZ, P4 ;  /* 0x000000ffff337224 */ /* 0x000fe200020e06ff */
[----:B------:R-:W-:Y:S01]  /*2f6e0*/  ISETP.LT.U32.AND P4, PT, R52, R28, PT ;  /* 0x0000001c3400720c */ /* 0x000fe20003f81070 */
[----:B------:R-:W-:Y:S02]  /*2f6f0*/  IMAD.IADD R53, R48, 0x1, R53 ;  /* 0x0000000130357824 */ /* 0x000fe400078e0235 */
[----:B------:R-:W-:Y:S02]  /*2f700*/  IMAD.X R0, RZ, RZ, R55, P3 ;  /* 0x000000ffff007224 */ /* 0x000fe400018e0637 */
[----:B------:R-:W-:Y:S01]  /*2f710*/  IMAD.MOV.U32 R50, RZ, RZ, R49 ;  /* 0x000000ffff327224 */ /* 0x000fe200078e0031 */
[----:B------:R-:W-:Y:S01]  /*2f720*/  ISETP.LT.U32.OR.EX P2, PT, R53, R29, P2, P4 ;  /* 0x0000001d3500720c */ /* 0x000fe20001741540 */
[----:B------:R-:W-:Y:S01]  /*2f730*/  IMAD.WIDE.U32 R54, R12, R20, RZ ;  /* 0x000000140c367225 */ /* 0x000fe200078e00ff */
[----:B------:R-:W-:-:S02]  /*2f740*/  IADD3 R54, P4, PT, R31, R52, RZ ;  /* 0x000000341f367210 */ /* 0x000fc40007f9e0ff */
[----:B------:R-:W-:Y:S01]  /*2f750*/  SEL R29, RZ, 0x1, !P2 ;  /* 0x00000001ff1d7807 */ /* 0x000fe20005000000 */
[----:B------:R-:W-:Y:S01]  /*2f760*/  IMAD.WIDE.U32 R56, P3, R12, R21, R56 ;  /* 0x000000150c387225 */ /* 0x000fe20007860038 */
[----:B------:R-:W-:-:S03]  /*2f770*/  ISETP.NE.U32.AND P2, PT, R31, RZ, PT ;  /* 0x000000ff1f00720c */ /* 0x000fc60003f45070 */
[----:B------:R-:W-:Y:S01]  /*2f780*/  IMAD.WIDE.U32.X R48, R17, R23, R50, P5 ;  /* 0x0000001711307225 */ /* 0x000fe200028e0432 */
[----:B------:R-:W-:-:S03]  /*2f790*/  IADD3 RZ, P5, PT, R55, R56, RZ ;  /* 0x0000003837ff7210 */ /* 0x000fc60007fbe0ff */
[----:B------:R-:W-:Y:S01]  /*2f7a0*/  IMAD.X R55, R0, 0x1, R53, P4 ;  /* 0x0000000100377824 */ /* 0x000fe200020e0635 */
[----:B------:R-:W-:Y:S01]  /*2f7b0*/  ISETP.NE.U32.AND P4, PT, R54, RZ, PT ;  /* 0x000000ff3600720c */ /* 0x000fe20003f85070 */
[----:B------:R-:W-:Y:S01]  /*2f7c0*/  IMAD.X R53, RZ, RZ, RZ, P3 ;  /* 0x000000ffff357224 */ /* 0x000fe200018e06ff */
[----:B------:R-:W-:Y:S01]  /*2f7d0*/  IADD3 R31, P3, PT, R29, R48, RZ ;  /* 0x000000301d1f7210 */ /* 0x000fe20007f7e0ff */
[----:B------:R-:W-:Y:S01]  /*2f7e0*/  IMAD.WIDE.U32 R28, R12, R20, R54 ;  /* 0x000000140c1c7225 */ /* 0x000fe200078e0036 */
[----:B------:R-:W-:-:S03]  /*2f7f0*/  ISETP.NE.AND.EX P4, PT, R55, RZ, PT, P4 ;  /* 0x000000ff3700720c */ /* 0x000fc60003f85340 */
[----:B------:R-:W-:Y:S01]  /*2f800*/  IMAD.X R26, RZ, RZ, R49, P3 ;  /* 0x000000ffff1a7224 */ /* 0x000fe200018e0631 */
[----:B------:R-:W-:Y:S01]  /*2f810*/  ISETP.NE.AND.EX P4, PT, R0, RZ, !P4, P2 ;  /* 0x000000ff0000720c */ /* 0x000fe20006785320 */
[----:B------:R-:W-:Y:S01]  /*2f820*/  IMAD.IADD R2, R56, 0x1, R29 ;  /* 0x0000000138027824 */ /* 0x000fe200078e021d */
[----:B------:R-:W-:Y:S01]  /*2f830*/  IADD3 R50, P2, PT, R31, R4, RZ ;  /* 0x000000041f327210 */ /* 0x000fe20007f5e0ff */
[----:B------:R-:W-:Y:S01]  /*2f840*/  IMAD.IADD R7, R11, 0x1, R7 ;  /* 0x000000010b077824 */ /* 0x000fe200078e0207 */
[----:B------:R-:W-:Y:S01]  /*2f850*/  ISETP.LT.U32.AND P6, PT, R28, R54, PT ;  /* 0x000000361c00720c */ /* 0x000fe20003fc1070 */
[----:B------:R-:W-:Y:S01]  /*2f860*/  IMAD.MOV.U32 R52, RZ, RZ, R57 ;  /* 0x000000ffff347224 */ /* 0x000fe200078e0039 */
[----:B------:R-:W-:Y:S01]  /*2f870*/  ISETP.NE.U32.AND P3, PT, R50, RZ, PT ;  /* 0x000000ff3200720c */ /* 0x000fe20003f65070 */
[----:B------:R-:W-:Y:S01]  /*2f880*/  IMAD.X R51, R26, 0x1, R15, P2 ;  /* 0x000000011a337824 */ /* 0x000fe200010e060f */
[----:B------:R-:W-:Y:S01]  /*2f890*/  ISETP.LT.U32.OR.EX P4, PT, R2, R55, P4, P6 ;  /* 0x000000370200720c */ /* 0x000fe20002781560 */
[----:B0-----:R-:W-:Y:S01]  /*2f8a0*/  IMAD.WIDE.U32 R14, R17, R24, RZ ;  /* 0x00000018110e7225 */ /* 0x001fe200078e00ff */
[----:B------:R-:W-:-:S02]  /*2f8b0*/  ISETP.LT.U32.OR.EX P0, PT, R7, R27, P0, P1 ;  /* 0x0000001b0700720c */ /* 0x000fc40000701510 */
[----:B------:R-:W-:Y:S01]  /*2f8c0*/  ISETP.NE.U32.AND P2, PT, R31, RZ, PT ;  /* 0x000000ff1f00720c */ /* 0x000fe20003f45070 */
[----:B------:R-:W-:Y:S01]  /*2f8d0*/  IMAD R27, R2, 0x18f5a7c5, RZ ;  /* 0x18f5a7c5021b7824 */ /* 0x000fe200078e02ff */
[----:B------:R-:W-:Y:S01]  /*2f8e0*/  ISETP.NE.AND.EX P3, PT, R51, RZ, PT, P3 ;  /* 0x000000ff3300720c */ /* 0x000fe20003f65330 */
[----:B------:R-:W-:Y:S01]  /*2f8f0*/  IMAD.WIDE.U32.X R48, R13, R21, R52, P5 ;  /* 0x000000150d307225 */ /* 0x000fe200028e0434 */
[----:B------:R-:W-:Y:S02]  /*2f900*/  SEL R11, RZ, 0x1, !P4 ;  /* 0x00000001ff0b7807 */ /* 0x000fe40006000000 */
[----:B------:R-:W-:Y:S01]  /*2f910*/  ISETP.NE.AND.EX P3, PT, R26, RZ, !P3, P2 ;  /* 0x000000ff1a00720c */ /* 0x000fe20005f65320 */
[----:B------:R-:W-:Y:S01]  /*2f920*/  IMAD.WIDE.U32 R52, P1, R30, R25, R14 ;  /* 0x000000191e347225 */ /* 0x000fe2000782000e */
[----:B------:R-:W-:-:S03]  /*2f930*/  IADD3 R11, P2, PT, R11, R48, RZ ;  /* 0x000000300b0b7210 */ /* 0x000fc60007f5e0ff */
        /* <DEDUP_REMOVED lines=8> */
[----:B------:R-:W-:Y:S01]  /*2f9c0*/  IMAD.WIDE.U32 R56, R0, R18, RZ ;  /* 0x0000001200387225 */ /* 0x000fe200078e00ff */
[----:B------:R-:W-:-:S03]  /*2f9d0*/  ISETP.LT.U32.AND P6, PT, R54, R50, PT ;  /* 0x000000323600720c */ /* 0x000fc60003fc1070 */
[----:B------:R-:W-:Y:S01]  /*2f9e0*/  IMAD.X R31, RZ, RZ, RZ, P1 ;  /* 0x000000ffff1f7224 */ /* 0x000fe200008e06ff */
[----:B------:R-:W-:Y:S01]  /*2f9f0*/  ISETP.NE.U32.AND P1, PT, R11, RZ, PT ;  /* 0x000000ff0b00720c */ /* 0x000fe20003f25070 */
[----:B------:R-:W-:Y:S02]  /*2fa00*/  IMAD.MOV.U32 R30, RZ, RZ, R53 ;  /* 0x000000ffff1e7224 */ /* 0x000fe400078e0035 */
        /* <DEDUP_REMOVED lines=46> */
[----:B------:R-:W-:Y:S02]  /*2fcf0*/  IADD3.X R2, PT, PT, R3, R31, RZ, P3, P4 ;  /* 0x0000001f03027210 */ /* 0x000fe40001fe84ff */
[----:B------:R-:W-:Y:S01]  /*2fd00*/  IADD3 R66, P5, PT, R15, R50, RZ ;  /* 0x000000320f427210 */ /* 0x000fe20007fbe0ff */
[----:B------:R-:W-:Y:S01]  /*2fd10*/  IMAD.WIDE.U32 R30, R0, R20, RZ ;  /* 0x00000014001e7225 */ /* 0x000fe200078e00ff */
[----:B------:R-:W-:-:S02]  /*2fd20*/  ISETP.NE.AND.EX P2, PT, R55, RZ, PT, P2 ;  /* 0x000000ff3700720c */ /* 0x000fc40003f45320 */
[----:B------:R-:W-:Y:S01]  /*2fd30*/  IADD3 R50, P4, PT, R66, R11, RZ ;  /* 0x0000000b42327210 */ /* 0x000fe20007f9e0ff */
[----:B------:R-:W-:Y:S01]  /*2fd40*/  IMAD.X R15, RZ, RZ, R51, P5 ;  /* 0x000000ffff0f7224 */ /* 0x000fe200028e0633 */
[----:B------:R-:W-:Y:S01]  /*2fd50*/  ISETP.NE.AND.EX P1, PT, R56, RZ, !P2, P1 ;  /* 0x000000ff3800720c */ /* 0x000fe20005725310 */
[----:B------:R-:W-:-:S04]  /*2fd60*/  IMAD.WIDE.U32 R48, R14, R20, R54 ;  /* 0x000000140e307225 */ /* 0x000fc800078e0036 */
[----:B------:R-:W-:Y:S01]  /*2fd70*/  IMAD.WIDE.U32 R58, P5, R14, R21, R30 ;  /* 0x000000150e3a7225 */ /* 0x000fe200078a001e */
[----:B------:R-:W-:-:S03]  /*2fd80*/  ISETP.LT.U32.AND P6, PT, R48, R54, PT ;  /* 0x000000363000720c */ /* 0x000fc60003fc1070 */
[----:B------:R-:W-:-:S04]  /*2fd90*/  IMAD.WIDE.U32 R60, R0, R24, RZ ;  /* 0x00000018003c7225 */ /* 0x000fc800078e00ff */
[----:B------:R-:W-:-:S04]  /*2fda0*/  IMAD.WIDE.U32 R56, R14, R20, RZ ;  /* 0x000000140e387225 */ /* 0x000fc800078e00ff */
[----:B------:R-:W-:Y:S02]  /*2fdb0*/  IMAD.IADD R4, R58, 0x1, R49 ;  /* 0x000000013a047824 */ /* 0x000fe400078e0231 */
[----:B------:R-:W-:Y:S01]  /*2fdc0*/  IMAD.X R51, R15, 0x1, R2, P4 ;  /* 0x000000010f337824 */ /* 0x000fe200020e0602 */
[----:B------:R-:W-:Y:S01]  /*2fdd0*/  IADD3 RZ, P4, PT, R57, R58, RZ ;  /* 0x0000003a39ff7210 */ /* 0x000fe20007f9e0ff */
[----:B------:R-:W-:Y:S01]  /*2fde0*/  IMAD.WIDE.U32 R62, R14, R22, RZ ;  /* 0x000000160e3e7225 */ /* 0x000fe200078e00ff */
[----:B------:R-:W-:-:S03]  /*2fdf0*/  ISETP.LT.U32.OR.EX P1, PT, R4, R55, P1, P6 ;  /* 0x000000370400720c */ /* 0x000fc60000f21560 */
[----:B------:R-:W-:Y:S01]  /*2fe00*/  IMAD.WIDE.U32 R64, R14, R24, RZ ;  /* 0x000000180e407225 */ /* 0x000fe200078e00ff */
[----:B------:R-:W-:-:S03]  /*2fe10*/  SEL R17, RZ, 0x1, !P1 ;  /* 0x00000001ff117807 */ /* 0x000fc60004800000 */
[----:B------:R-:W-:-:S04]  /*2fe20*/  IMAD.WIDE.U32 R52, P2, R14, R23, R52 ;  /* 0x000000170e347225 */ /* 0x000fc80007840034 */
[----:B------:R-:W-:-:S04]  /*2fe30*/  IMAD.WIDE.U32 R30, P3, R14, R25, R60 ;  /* 0x000000190e1e7225 */ /* 0x000fc8000786003c */
[----:B------:R-:W-:Y:S01]  /*2fe40*/  IMAD.X R61, RZ, RZ, RZ, P5 ;  /* 0x000000ffff3d7224 */ /* 0x000fe200028e06ff */
[----:B------:R-:W-:Y:S01]  /*2fe50*/  IADD3 RZ, P5, PT, R63, R52, RZ ;  /* 0x000000343fff7210 */ /* 0x000fe20007fbe0ff */
[----:B------:R-:W-:Y:S01]  /*2fe60*/  IMAD.MOV.U32 R60, RZ, RZ, R59 ;  /* 0x000000ffff3c7224 */ /* 0x000fe200078e003b */
[----:B------:R-:W-:Y:S01]  /*2fe70*/  IADD3 RZ, P6, PT, R65, R30, RZ ;  /* 0x0000001e41ff7210 */ /* 0x000fe20007fde0ff */
[----:B------:R-:W-:Y:S02]  /*2fe80*/  IMAD R27, R4, 0x18f5a7c5, RZ ;  /* 0x18f5a7c5041b7824 */ /* 0x000fe400078e02ff */
[----:B------:R-:W-:Y:S01]  /*2fe90*/  IMAD.X R55, RZ, RZ, RZ, P3 ;  /* 0x000000ffff377224 */ /* 0x000fe200018e06ff */
[----:B------:R-:W-:Y:S01]  /*2fea0*/  ISETP.NE.U32.AND P3, PT, R50, RZ, PT ;  /* 0x000000ff3200720c */ /* 0x000fe20003f65070 */
[----:B------:R-:W-:-:S03]  /*2feb0*/  IMAD.WIDE.U32.X R60, R0, R21, R60, P4 ;  /* 0x00000015003c7225 */ /* 0x000fc600020e043c */
[----:B------:R-:W-:Y:S01]  /*2fec0*/  ISETP.NE.AND.EX P3, PT, R51, RZ, PT, P3 ;  /* 0x000000ff3300720c */ /* 0x000fe20003f65330 */
[----:B------:R-:W-:Y:S01]  /*2fed0*/  IMAD.X R57, RZ, RZ, RZ, P2 ;  /* 0x000000ffff397224 */ /* 0x000fe200010e06ff */
[----:B------:R-:W-:Y:S01]  /*2fee0*/  ISETP.NE.U32.AND P2, PT, R66, RZ, PT ;  /* 0x000000ff4200720c */ /* 0x000fe20003f45070 */
[----:B------:R-:W-:Y:S01]  /*2fef0*/  IMAD.WIDE.U32 R58, R12, R24, R50 ;  /* 0x000000180c3a7225 */ /* 0x000fe200078e0032 */
[----:B------:R-:W-:Y:S02]  /*2ff00*/  IADD3 R17, P4, PT, R17, R60, RZ ;  /* 0x0000003c11117210 */ /* 0x000fe40007f9e0ff */
[----:B------:R-:W-:Y:S01]  /*2ff10*/  ISETP.NE.AND.EX P1, PT, R15, RZ, !P3, P2 ;  /* 0x000000ff0f00720c */ /* 0x000fe20005f25320 */
[----:B------:R-:W-:Y:S01]  /*2ff20*/  IMAD.MOV.U32 R56, RZ, RZ, R53 ;  /* 0x000000ffff387224 */ /* 0x000fe200078e0035 */
[----:B------:R-:W-:Y:S01]  /*2ff30*/  ISETP.NE.U32.AND P3, PT, R17, RZ, PT ;  /* 0x000000ff1100720c */ /* 0x000fe20003f65070 */
[----:B------:R-:W-:Y:S02]  /*2ff40*/  IMAD.MOV.U32 R54, RZ, RZ, R31 ;  /* 0x000000ffff367224 */ /* 0x000fe400078e001f */
[----:B------:R-:W-:-:S04]  /*2ff50*/  IMAD.WIDE.U32 R12, R48, 0x18f5a7c5, RZ ;  /* 0x18f5a7c5300c7825 */ /* 0x000fc800078e00ff */
[----:B------:R-:W-:Y:S02]  /*2ff60*/  IMAD R27, R48, 0x4b0d7b56, R27 ;  /* 0x4b0d7b56301b7824 */ /* 0x000fe400078e021b */
[----:B------:R-:W-:-:S04]  /*2ff70*/  IMAD.WIDE.U32.X R56, R0, R23, R56, P5 ;  /* 0x0000001700387225 */ /* 0x000fc800028e0438 */
[----:B------:R-:W-:-:S04]  /*2ff80*/  IMAD.WIDE.U32.X R54, R0, R25, R54, P6 ;  /* 0x0000001900367225 */ /* 0x000fc800030e0436 */
[----:B------:R-:W-:Y:S02]  /*2ff90*/  IMAD.IADD R0, R13, 0x1, R27 ;  /* 0x000000010d007824 */ /* 0x000fe400078e021b */
[----:B------:R-:W-:Y:S01]  /*2ffa0*/  IMAD.IADD R31, R26, 0x1, R59 ;  /* 0x000000011a1f7824 */ /* 0x000fe200078e023b */
[----:B------:R-:W-:Y:S01]  /*2ffb0*/  IADD3 R26, P2, PT, R17, R58, RZ ;  /* 0x0000003a111a7210 */ /* 0x000fe20007f5e0ff */
[----:B------:R-:W-:Y:S02]  /*2ffc0*/  IMAD.X R15, RZ, RZ, R61, P4 ;  /* 0x000000ffff0f7224 */ /* 0x000fe400020e063d */
[----:B------:R-:W-:Y:S01]  /*2ffd0*/  IMAD.WIDE.U32 R62, R0, R18, RZ ;  /* 0x00000012003e7225 */ /* 0x000fe200078e00ff */
[----:B------:R-:W-:-:S03]  /*2ffe0*/  ISETP.NE.U32.AND P4, PT, R26, RZ, PT ;  /* 0x000000ff1a00720c */ /* 0x000fc60003f85070 */
[----:B------:R-:W-:Y:S01]  /*2fff0*/  IMAD.X R27, R15, 0x1, R31, P2 ;  /* 0x000000010f1b7824 */ /* 0x000fe200010e061f */
[----:B------:R-:W-:Y:S01]  /*30000*/  ISETP.LT.U32.AND P2, PT, R58, R50, PT ;  /* 0x000000323a00720c */ /* 0x000fe20003f41070 */
[----:B------:R-:W-:-:S03]  /*30010*/  IMAD.WIDE.U32 R60, R12, R18, RZ ;  /* 0x000000120c3c7225 */ /* 0x000fc600078e00ff */
[----:B------:R-:W-:Y:S01]  /*30020*/  ISETP.LT.U32.OR.EX P1, PT, R31, R51, P1, P2 ;  /* 0x000000331f00720c */ /* 0x000fe20000f21520 */
[----:B------:R-:W-:Y:S01]  /*30030*/  IMAD.WIDE.U32 R62, P5, R12, R19, R62 ;  /* 0x000000130c3e7225 */ /* 0x000fe200078a003e */
[----:B------:R-:W-:Y:S02]  /*30040*/  ISETP.NE.AND.EX P4, PT, R27, RZ, PT, P4 ;  /* 0x000000ff1b00720c */ /* 0x000fe40003f85340 */
[----:B------:R-:W-:Y:S01]  /*30050*/  ISETP.GE.U32.AND P2, PT, R11, R16, PT ;  /* 0x000000100b00720c */ /* 0x000fe20003f46070 */
[----:B------:R-:W-:Y:S01]  /*30060*/  IMAD.X R49, RZ, RZ, RZ, P5 ;  /* 0x000000ffff317224 */ /* 0x000fe200028e06ff */
[----:B------:R-:W-:Y:S01]  /*30070*/  LOP3.LUT R13, RZ, R60, RZ, 0x33, !PT ;  /* 0x0000003cff0d7212 */ /* 0x000fe200078e33ff */
[----:B------:R-:W-:Y:S01]  /*30080*/  IMAD.WIDE.U32 R16, R14, R22, R26 ;  /* 0x000000160e107225 */ /* 0x000fe200078e001a */
[----:B------:R-:W-:Y:S02]  /*30090*/  IADD3 R11, P6, PT, R61, R62, RZ ;  /* 0x0000003e3d0b7210 */ /* 0x000fe40007fde0ff */
[----:B------:R-:W-:Y:S01]  /*300a0*/  ISETP.NE.AND.EX P3, PT, R15, RZ, !P4, P3 ;  /* 0x000000ff0f00720c */ /* 0x000fe20006765330 */
[----:B------:R-:W-:Y:S01]  /*300b0*/  IMAD.IADD R53, R52, 0x1, R17 ;  /* 0x0000000134357824 */ /* 0x000fe200078e0211 */
[----:B------:R-:W-:Y:S01]  /*300c0*/  ISETP.GT.U32.AND P4, PT, R48, R13, PT ;  /* 0x0000000d3000720c */ /* 0x000fe20003f84070 */
[----:B------:R-:W-:Y:S01]  /*300d0*/  IMAD.MOV.U32 R48, RZ, RZ, R63 ;  /* 0x000000ffff307224 */ /* 0x000fe200078e003f */
[----:B------:R-:W-:-:S02]  /*300e0*/  LOP3.LUT R11, RZ, R11, RZ, 0x33, !PT ;  /* 0x0000000bff0b7212 */ /* 0x000fc400078e33ff */
[----:B------:R-:W-:Y:S01]  /*300f0*/  ISETP.GE.U32.AND.EX P2, PT, R2, R3, PT, P2 ;  /* 0x000000030200720c */ /* 0x000fe20003f46120 */
[----:B------:R-:W-:Y:S01]  /*30100*/  IMAD.WIDE.U32.X R2, R0, R19, R48, P6 ;  /* 0x0000001300027225 */ /* 0x000fe200030e0430 */
[----:B------:R-:W-:Y:S02]  /*30110*/  ISETP.GT.U32.AND.EX P4, PT, R4, R11, PT, P4 ;  /* 0x0000000b0400720c */ /* 0x000fe40003f84140 */
[----:B------:R-:W-:Y:S02]  /*30120*/  SEL R31, RZ, 0x1, P2 ;  /* 0x00000001ff1f7807 */ /* 0x000fe40001000000 */
[----:B------:R-:W-:Y:S02]  /*30130*/  SEL R11, RZ, 0x1, !P4 ;  /* 0x00000001ff0b7807 */ /* 0x000fe40006000000 */
[----:B------:R-:W-:Y:S02]  /*30140*/  ISETP.LT.U32.AND P2, PT, R16, R26, PT ;  /* 0x0000001a1000720c */ /* 0x000fe40003f41070 */
[----:B------:R-:W-:-:S02]  /*30150*/  IADD3 R31, P4, PT, R31, R6, RZ ;  /* 0x000000061f1f7210 */ /* 0x000fc40007f9e0ff */
[----:B------:R-:W-:Y:S02]  /*30160*/  SEL R13, RZ, 0x1, !P1 ;  /* 0x00000001ff0d7807 */ /* 0x000fe40004800000 */
[----:B------:R-:W-:Y:S01]  /*30170*/  IADD3 R11, P1, PT, R11, R2, RZ ;  /* 0x000000020b0b7210 */ /* 0x000fe20007f3e0ff */
[----:B------:R-:W-:Y:S01]  /*30180*/  IMAD.X R50, RZ, RZ, R5, P4 ;  /* 0x000000ffff327224 */ /* 0x000fe200020e0605 */
[----:B------:R-:W-:Y:S02]  /*30190*/  ISETP.LT.U32.OR.EX P3, PT, R53, R27, P3, P2 ;  /* 0x0000001b3500720c */ /* 0x000fe40001f61520 */
[----:B------:R-:W-:Y:S01]  /*301a0*/  IADD3 R13, P2, P4, R31, R28, R13 ;  /* 0x0000001c1f0d7210 */ /* 0x000fe20007c5e00d */
[----:B------:R-:W-:Y:S01]  /*301b0*/  IMAD.X R4, RZ, RZ, R3, P1 ;  /* 0x000000ffff047224 */ /* 0x000fe200008e0603 */
[----:B------:R-:W-:Y:S01]  /*301c0*/  IADD3 R48, P5, PT, R11, R16, RZ ;  /* 0x000000100b307210 */ /* 0x000fe20007fbe0ff */
[----:B------:R-:W-:Y:S01]  /*301d0*/  IMAD.WIDE.U32 R16, R0, R20, RZ ;  /* 0x0000001400107225 */ /* 0x000fe200078e00ff */
[----:B------:R-:W-:-:S02]  /*301e0*/  SEL R3, RZ, 0x1, !P3 ;  /* 0x00000001ff037807 */ /* 0x000fc40005800000 */
[----:B------:R-:W-:Y:S01]  /*301f0*/  ISETP.GE.U32.AND P1, PT, R31, R6, PT ;  /* 0x000000061f00720c */ /* 0x000fe20003f26070 */
[----:B------:R-:W-:Y:S01]  /*30200*/  IMAD.X R49, R4, 0x1, R53, P5 ;  /* 0x0000000104317824 */ /* 0x000fe200028e0635 */
[----:B------:R-:W-:Y:S02]  /*30210*/  IADD3.X R51, PT, PT, R50, R29, RZ, P2, P4 ;  /* 0x0000001d32337210 */ /* 0x000fe400017e84ff */
[----:B------:R-:W-:Y:S01]  /*30220*/  IADD3 R6, P4, PT, R3, R56, RZ ;  /* 0x0000003803067210 */ /* 0x000fe20007f9e0ff */
[----:B------:R-:W-:Y:S01]  /*30230*/  IMAD.WIDE.U32 R2, R12, R20, R48 ;  /* 0x000000140c027225 */ /* 0x000fe200078e0030 */
[----:B------:R-:W-:Y:S02]  /*30240*/  ISETP.NE.U32.AND P3, PT, R48, RZ, PT ;  /* 0x000000ff3000720c */ /* 0x000fe40003f65070 */
[----:B------:R-:W-:Y:S01]  /*30250*/  ISETP.NE.U32.AND P2, PT, R11, RZ, PT ;  /* 0x000000ff0b00720c */ /* 0x000fe20003f45070 */
[----:B------:R-:W-:Y:S01]  /*30260*/  IMAD.X R56, RZ, RZ, R57, P4 ;  /* 0x000000ffff387224 */ /* 0x000fe200020e0639 */
[----:B------:R-:W-:Y:S01]  /*30270*/  ISETP.NE.AND.EX P3, PT, R49, RZ, PT, P3 ;  /* 0x000000ff3100720c */ /* 0x000fe20003f65330 */
[----:B------:R-:W-:Y:S01]  /*30280*/  IMAD.WIDE.U32 R26, P4, R12, R21, R16 ;  /* 0x000000150c1a7225 */ /* 0x000fe20007880010 */
[----:B------:R-:W-:-:S02]  /*30290*/  ISETP.GE.U32.AND.EX P1, PT, R50, R5, PT, P1 ;  /* 0x000000053200720c */ /* 0x000fc40003f26110 */
[----:B------:R-:W-:Y:S01]  /*302a0*/  ISETP.NE.AND.EX P3, PT, R4, RZ, !P3, P2 ;  /* 0x000000ff0400720c */ /* 0x000fe20005f65320 */
[----:B------:R-:W-:Y:S01]  /*302b0*/  IMAD.WIDE.U32 R16, R12, R20, RZ ;  /* 0x000000140c107225 */ /* 0x000fe200078e00ff */
[----:B------:R-:W-:Y:S02]  /*302c0*/  ISETP.LT.U32.AND P2, PT, R2, R48, PT ;  /* 0x000000300200720c */ /* 0x000fe40003f41070 */
[----:B------:R-:W-:Y:S01]  /*302d0*/  IADD3 R16, P5, PT, R6, R13, RZ ;  /* 0x0000000d06107210 */ /* 0x000fe20007fbe0ff */
        /* <DEDUP_REMOVED lines=14> */
[----:B------:R-:W-:Y:S01]  /*303c0*/  ISETP.NE.AND.EX P4, PT, R17, RZ, PT, P4 ;  /* 0x000000ff1100720c */ /* 0x000fe20003f85340 */
[----:B------:R-:W-:Y:S01]  /*303d0*/  IMAD.X R6, RZ, RZ, R27, P6 ;  /* 0x000000ffff067224 */ /* 0x000fe200030e061b */
[----:B------:R-:W-:Y:S02]  /*303e0*/  IADD3 R30, P3, PT, R5, R14, RZ ;  /* 0x0000000e051e7210 */ /* 0x000fe40007f7e0ff */
[----:B------:R-:W-:Y:S01]  /*303f0*/  ISETP.LT.U32.AND P6, PT, R14, R16, PT ;  /* 0x000000100e00720c */ /* 0x000fe20003fc1070 */
[----:B------:R-:W-:Y:S01]  /*30400*/  IMAD.WIDE.U32 R14, R0, R22, RZ ;  /* 0x00000016000e7225 */ /* 0x000fe200078e00ff */
[----:B------:R-:W-:-:S02]  /*30410*/  ISETP.NE.AND.EX P2, PT, R56, RZ, !P4, P2 ;  /* 0x000000ff3800720c */ /* 0x000fc40006745320 */
[----:B------:R-:W-:Y:S01]  /*30420*/  ISETP.NE.U32.AND P4, PT, R30, RZ, PT ;  /* 0x000000ff1e00720c */ /* 0x000fe20003f85070 */
[----:B------:R-:W-:Y:S01]  /*30430*/  IMAD.X R31, R6, 0x1, R11, P3 ;  /* 0x00000001061f7824 */ /* 0x000fe200018e060b */
[----:B------:R-:W-:Y:S01]  /*30440*/  ISETP.LT.U32.OR.EX P2, PT, R11, R17, P2, P6 ;  /* 0x000000110b00720c */ /* 0x000fe20001741560 */
[C---:B------:R-:W-:Y:S01]  /*30450*/  IMAD.WIDE.U32 R16, P6, R12.reuse, R23, R14 ;  /* 0x000000170c107225 */ /* 0x040fe200078c000e */
[----:B------:R-:W-:Y:S02]  /*30460*/  ISETP.NE.U32.AND P3, PT, R5, RZ, PT ;  /* 0x000000ff0500720c */ /* 0x000fe40003f65070 */
[----:B------:R-:W-:Y:S01]  /*30470*/  ISETP.NE.AND.EX P4, PT, R31, RZ, PT, P4 ;  /* 0x000000ff1f00720c */ /* 0x000fe20003f85340 */
[C---:B------:R-:W-:Y:S01]  /*30480*/  IMAD.WIDE.U32 R14, R12.reuse, R22, RZ ;  /* 0x000000160c0e7225 */ /* 0x040fe200078e00ff */
[----:B------:R-:W-:Y:S02]  /*30490*/  ISETP.GE.U32.AND.EX P5, PT, R51, R50, PT, P5 ;  /* 0x000000323300720c */ /* 0x000fe40003fa6150 */
[----:B------:R-:W-:Y:S01]  /*304a0*/  SEL R5, RZ, 0x1, P1 ;  /* 0x00000001ff057807 */ /* 0x000fe20000800000 */
[----:B------:R-:W-:Y:S01]  /*304b0*/  IMAD.WIDE.U32 R26, R12, R22, R30 ;  /* 0x000000160c1a7225 */ /* 0x000fe200078e001e */
[----:B------:R-:W-:-:S02]  /*304c0*/  ISETP.NE.AND.EX P3, PT, R6, RZ, !P4, P3 ;  /* 0x000000ff0600720c */ /* 0x000fc40006765330 */
[----:B------:R-:W-:Y:S01]  /*304d0*/  IADD3 RZ, P1, PT, R15, R16, RZ ;  /* 0x000000100fff7210 */ /* 0x000fe20007f3e0ff */
[----:B------:R-:W-:Y:S01]  /*304e0*/  IMAD.IADD R6, R16, 0x1, R27 ;  /* 0x0000000110067824 */ /* 0x000fe200078e021b */
[----:B------:R-:W-:Y:S01]  /*304f0*/  ISETP.LT.U32.AND P4, PT, R26, R30, PT ;  /* 0x0000001e1a00720c */ /* 0x000fe20003f81070 */
[----:B------:R-:W-:Y:S01]  /*30500*/  IMAD.WIDE.U32 R14, R0, R24, RZ ;  /* 0x00000018000e7225 */ /* 0x000fe200078e00ff */
[----:B------:R-:W-:Y:S02]  /*30510*/  SEL R13, RZ, 0x1, P5 ;  /* 0x00000001ff0d7807 */ /* 0x000fe40002800000 */
[----:B------:R-:W-:Y:S01]  /*30520*/  IADD3 R48, P5, PT, R5, R10, RZ ;  /* 0x0000000a05307210 */ /* 0x000fe20007fbe0ff */
[----:B------:R-:W-:Y:S01]  /*30530*/  IMAD.X R29, RZ, RZ, RZ, P6 ;  /* 0x000000ffff1d7224 */ /* 0x000fe200030e06ff */
[----:B------:R-:W-:Y:S01]  /*30540*/  ISETP.LT.U32.OR.EX P3, PT, R6, R31, P3, P4 ;  /* 0x0000001f0600720c */ /* 0x000fe20001f61540 */
[----:B------:R-:W-:Y:S01]  /*30550*/  IMAD.MOV.U32 R28, RZ, RZ, R17 ;  /* 0x000000ffff1c7224 */ /* 0x000fe200078e0011 */
[----:B------:R-:W-:Y:S01]  /*30560*/  IADD3 R13, P6, PT, R13, R48, RZ ;  /* 0x000000300d0d7210 */ /* 0x000fe20007fde0ff */
[----:B------:R-:W-:Y:S01]  /*30570*/  IMAD.WIDE.U32 R16, R12, R24, RZ ;  /* 0x000000180c107225 */ /* 0x000fe200078e00ff */
[----:B------:R-:W-:-:S02]  /*30580*/  SEL R11, RZ, 0x1, !P2 ;  /* 0x00000001ff0b7807 */ /* 0x000fc40005000000 */
[----:B------:R-:W-:Y:S01]  /*30590*/  SEL R5, RZ, 0x1, !P3 ;  /* 0x00000001ff057807 */ /* 0x000fe20005800000 */
[----:B------:R-:W-:-:S04]  /*305a0*/  IMAD.WIDE.U32 R30, P4, R12, R25, R14 ;  /* 0x000000190c1e7225 */ /* 0x000fc8000788000e */
[----:B------:R-:W-:Y:S02]  /*305b0*/  IMAD.X R16, RZ, RZ, R7, P5 ;  /* 0x000000ffff107224 */ /* 0x000fe400028e0607 */
[----:B------:R-:W-:Y:S01]  /*305c0*/  IMAD.WIDE.U32.X R14, R0, R23, R28, P1 ;  /* 0x00000017000e7225 */ /* 0x000fe200008e041c */
[----:B------:R-:W-:Y:S02]  /*305d0*/  ISETP.GE.U32.AND P1, PT, R48, R10, PT ;  /* 0x0000000a3000720c */ /* 0x000fe40003f26070 */
[----:B------:R-:W-:Y:S01]  /*305e0*/  IADD3 R10, P2, P5, R13, R54, R11 ;  /* 0x000000360d0a7210 */ /* 0x000fe20007d5e00b */
[----:B------:R-:W-:Y:S01]  /*305f0*/  IMAD.X R29, RZ, RZ, R16, P6 ;  /* 0x000000ffff1d7224 */ /* 0x000fe200030e0610 */
[----:B------:R-:W-:Y:S01]  /*30600*/  IADD3 R5, P3, PT, R5, R14, RZ ;  /* 0x0000000e05057210 */ /* 0x000fe20007f7e0ff */
[----:B------:R-:W-:Y:S01]  /*30610*/  IMAD.X R11, RZ, RZ, RZ, P4 ;  /* 0x000000ffff0b7224 */ /* 0x000fe200020e06ff */
[----:B------:R-:W-:Y:S02]  /*30620*/  ISETP.GE.U32.AND.EX P1, PT, R16, R7, PT, P1 ;  /* 0x000000071000720c */ /* 0x000fe40003f26110 */
[----:B------:R-:W-:Y:S01]  /*30630*/  IADD3.X R54, PT, PT, R29, R55, RZ, P2, P5 ;  /* 0x000000371d367210 */ /* 0x000fe200017ea4ff */
[----:B------:R-:W-:Y:S01]  /*30640*/  IMAD.X R7, RZ, RZ, R15, P3 ;  /* 0x000000ffff077224 */ /* 0x000fe200018e060f */
[----:B------:R-:W-:-:S02]  /*30650*/  IADD3 R14, P2, PT, R5, R10, RZ ;  /* 0x0000000a050e7210 */ /* 0x000fc40007f5e0ff */
[----:B------:R-:W-:Y:S02]  /*30660*/  ISETP.GE.U32.AND P3, PT, R13, R48, PT ;  /* 0x000000300d00720c */ /* 0x000fe40003f66070 */
[----:B------:R-:W-:Y:S01]  /*30670*/  ISETP.NE.U32.AND P5, PT, R14, RZ, PT ;  /* 0x000000ff0e00720c */ /* 0x000fe20003fa5070 */
[----:B------:R-:W-:Y:S01]  /*30680*/  IMAD.X R15, R7, 0x1, R54, P2 ;  /* 0x00000001070f7824 */ /* 0x000fe200010e0636 */
[----:B------:R-:W-:Y:S01]  /*30690*/  ISETP.GE.U32.AND P2, PT, R10, R13, PT ;  /* 0x0000000d0a00720c */ /* 0x000fe20003f46070 */
[----:B------:R-:W-:Y:S01]  /*306a0*/  IMAD.MOV.U32 R10, RZ, RZ, R31 ;  /* 0x000000ffff0a7224 */ /* 0x000fe200078e001f */
[----:B------:R-:W-:Y:S02]  /*306b0*/  ISETP.NE.U32.AND P4, PT, R5, RZ, PT ;  /* 0x000000ff0500720c */ /* 0x000fe40003f85070 */
[----:B------:R-:W-:Y:S02]  /*306c0*/  ISETP.NE.AND.EX P5, PT, R15, RZ, PT, P5 ;  /* 0x000000ff0f00720c */ /* 0x000fe40003fa5350 */
[----:B------:R-:W-:-:S02]  /*306d0*/  ISETP.GE.U32.AND.EX P3, PT, R29, R16, PT, P3 ;  /* 0x000000101d00720c */ /* 0x000fc40003f66130 */
[----:B------:R-:W-:Y:S01]  /*306e0*/  ISETP.GE.U32.AND.EX P2, PT, R54, R29, PT, P2 ;  /* 0x0000001d3600720c */ /* 0x000fe20003f46120 */
[----:B------:R-:W-:Y:S01]  /*306f0*/  IMAD.WIDE.U32 R28, R12, R24, R14 ;  /* 0x000000180c1c7225 */ /* 0x000fe200078e000e */
[----:B------:R-:W-:Y:S02]  /*30700*/  ISETP.NE.AND.EX P4, PT, R7, RZ, !P5, P4 ;  /* 0x000000ff0700720c */ /* 0x000fe40006f85340 */
[----:B------:R-:W-:Y:S01]  /*30710*/  IADD3 RZ, P6, PT, R17, R30, RZ ;  /* 0x0000001e11ff7210 */ /* 0x000fe20007fde0ff */
[----:B------:R-:W-:Y:S01]  /*30720*/  IMAD.IADD R30, R30, 0x1, R29 ;  /* 0x000000011e1e7824 */ /* 0x000fe200078e021d */
[----:B------:R-:W-:Y:S02]  /*30730*/  SEL R5, RZ, 0x1, !P0 ;  /* 0x00000001ff057807 */ /* 0x000fe40004000000 */
[----:B------:R-:W-:Y:S01]  /*30740*/  SEL R7, RZ, 0x1, P1 ;  /* 0x00000001ff077807 */ /* 0x000fe20000800000 */
[----:B------:R-:W-:Y:S01]  /*30750*/  IMAD.WIDE.U32.X R10, R0, R25, R10, P6 ;  /* 0x00000019000a7225 */ /* 0x000fe200030e040a */
[----:B------:R-:W-:-:S02]  /*30760*/  ISETP.LT.U32.AND P0, PT, R28, R14, PT ;  /* 0x0000000e1c00720c */ /* 0x000fc40003f01070 */
[----:B------:R-:W-:Y:S02]  /*30770*/  SEL R12, RZ, 0x1, P3 ;  /* 0x00000001ff0c7807 */ /* 0x000fe40001800000 */
[----:B------:R-:W-:Y:S02]  /*30780*/  IADD3 R7, P1, P3, R7, R8, R5 ;  /* 0x0000000807077210 */ /* 0x000fe40007b3e005 */
        /* <DEDUP_REMOVED lines=55> */
.L_x_144:
[----:B------:R-:W-:Y:S05]  /*30b00*/  BSYNC.RELIABLE B4 ;  /* 0x0000000000047941 */ /* 0x000fea0003800100 */
.L_x_143:
        /* <DEDUP_REMOVED lines=16> */
[----:B------:R-:W-:Y:S02]  /*30c10*/  IMAD.MOV.U32 R16, RZ, RZ, R28 ;  /* 0x000000ffff107224 */ /* 0x000fe400078e001c */
[----:B------:R-:W-:Y:S01]  /*30c20*/  IMAD.X R14, R30, 0x1, ~R53, P2 ;  /* 0x000000011e0e7824 */ /* 0x000fe200010e0e35 */
        /* <DEDUP_REMOVED lines=84> */
.L_x_146:
        /* <DEDUP_REMOVED lines=11> */
.L_x_145:
[----:B------:R-:W-:Y:S05]  /*31220*/  BSYNC.RECONVERGENT B3 ;  /* 0x0000000000037941 */ /* 0x000fea0003800200 */
.L_x_142:
        /* <DEDUP_REMOVED lines=54> */
[----:B------:R-:W-:Y:S01]  /*31590*/  IMAD.X R49, RZ, RZ, RZ, P1 ;  /* 0x000000ffff317224 */ /* 0x000fe200008e06ff */
[----:B------:R-:W-:Y:S01]  /*315a0*/  ISETP.GE.U32.AND P1, PT, R48, R50, PT ;  /* 0x000000323000720c */ /* 0x000fe20003f26070 */
[----:B------:R-:W-:Y:S01]  /*315b0*/  IMAD.WIDE.U32 R52, R15, R11, RZ ;  /* 0x0000000b0f347225 */ /* 0x000fe200078e00ff */
[----:B------:R-:W-:Y:S02]  /*315c0*/  IADD3 RZ, P3, PT, R5, R28, RZ ;  /* 0x0000001c05ff7210 */ /* 0x000fe40007f7e0ff */
[----:B------:R-:W-:Y:S01]  /*315d0*/  ISETP.NE.AND.EX P0, PT, R8, RZ, !P5, P0 ;  /* 0x000000ff0800720c */ /* 0x000fe20006f05300 */
[----:B------:R-:W-:Y:S01]  /*315e0*/  IMAD.WIDE.U32 R4, R2, 0x18f5a7c5, RZ ;  /* 0x18f5a7c502047825 */ /* 0x000fe200078e00ff */
[----:B------:R-:W-:-:S02]  /*315f0*/  ISETP.GE.U32.AND.EX P1, PT, R27, R51, PT, P1 ;  /* 0x000000331b00720c */ /* 0x000fc40003f26110 */
[----:B------:R-:W-:Y:S01]  /*31600*/  IADD3 RZ, P5, PT, R30, R53, RZ ;  /* 0x000000351eff7210 */ /* 0x000fe20007fbe0ff */
[----:B------:R-:W-:Y:S01]  /*31610*/  IMAD.MOV.U32 R48, RZ, RZ, R29 ;  /* 0x000000ffff307224 */ /* 0x000fe200078e001d */
[----:B------:R-:W-:Y:S01]  /*31620*/  SEL R27, RZ, 0x1, P1 ;  /* 0x00000001ff1b7807 */ /* 0x000fe20000800000 */
[----:B------:R-:W-:Y:S02]  /*31630*/  IMAD R3, R0, 0x18f5a7c5, RZ ;  /* 0x18f5a7c500037824 */ /* 0x000fe400078e02ff */
[----:B------:R-:W-:-:S04]  /*31640*/  IMAD.WIDE.U32 R52, R10, R10, R6 ;  /* 0x0000000a0a347225 */ /* 0x000fc800078e0006 */
[----:B------:R-:W-:Y:S01]  /*31650*/  IMAD R51, R2, 0x4b0d7b56, R3 ;  /* 0x4b0d7b5602337824 */ /* 0x000fe200078e0203 */
[----:B------:R-:W-:Y:S01]  /*31660*/  ISETP.LT.U32.AND P1, PT, R52, R6, PT ;  /* 0x000000063400720c */ /* 0x000fe20003f21070 */
[----:B------:R-:W-:-:S04]  /*31670*/  IMAD.WIDE.U32.X R28, R14, R16, R48, P3 ;  /* 0x000000100e1c7225 */ /* 0x000fc800018e0430 */
[----:B------:R-:W-:Y:S01]  /*31680*/  IMAD.WIDE.U32 R54, R4, R18, RZ ;  /* 0x0000001204367225 */ /* 0x000fe200078e00ff */
[----:B------:R-:W-:-:S03]  /*31690*/  IADD3 R28, P3, PT, R27, R28, RZ ;  /* 0x0000001c1b1c7210 */ /* 0x000fc60007f7e0ff */
[----:B------:R-:W-:Y:S02]  /*316a0*/  IMAD.IADD R3, R56, 0x1, R53 ;  /* 0x0000000138037824 */ /* 0x000fe400078e0235 */
[----:B------:R-:W-:Y:S01]  /*316b0*/  IMAD.IADD R8, R5, 0x1, R51 ;  /* 0x0000000105087824 */ /* 0x000fe200078e0233 */
[----:B------:R-:W-:Y:S01]  /*316c0*/  LOP3.LUT R5, RZ, R54, RZ, 0x33, !PT ;  /* 0x00000036ff057212 */ /* 0x000fe200078e33ff */
[----:B------:R-:W-:Y:S01]  /*316d0*/  IMAD.X R59, RZ, RZ, RZ, P4 ;  /* 0x000000ffff3b7224 */ /* 0x000fe200020e06ff */
[----:B------:R-:W-:Y:S01]  /*316e0*/  ISETP.LT.U32.OR.EX P0, PT, R3, R7, P0, P1 ;  /* 0x000000070300720c */ /* 0x000fe20000701510 */
[----:B------:R-:W-:Y:S02]  /*316f0*/  IMAD.MOV.U32 R58, RZ, RZ, R57 ;  /* 0x000000ffff3a7224 */ /* 0x000fe400078e0039 */
[----:B------:R-:W-:-:S04]  /*31700*/  IMAD.WIDE.U32 R50, R8, R18, RZ ;  /* 0x0000001208327225 */ /* 0x000fc800078e00ff */
[----:B------:R-:W-:Y:S01]  /*31710*/  IMAD.X R29, RZ, RZ, R29, P3 ;  /* 0x000000ffff1d7224 */ /* 0x000fe200018e061d */
[----:B------:R-:W-:Y:S01]  /*31720*/  ISETP.GT.U32.AND P3, PT, R2, R5, PT ;  /* 0x000000050200720c */ /* 0x000fe20003f64070 */
[----:B------:R-:W-:Y:S01]  /*31730*/  IMAD.WIDE.U32 R48, R16, R9, RZ ;  /* 0x0000000910307225 */ /* 0x000fe200078e00ff */
[----:B------:R-:W-:-:S03]  /*31740*/  SEL R5, RZ, 0x1, !P0 ;  /* 0x00000001ff057807 */ /* 0x000fc60004000000 */
[----:B------:R-:W-:-:S04]  /*31750*/  IMAD.WIDE.U32.X R58, R13, R13, R58, P6 ;  /* 0x0000000d0d3a7225 */ /* 0x000fc800030e043a */
[----:B------:R-:W-:Y:S01]  /*31760*/  IMAD.WIDE.U32 R60, P1, R4, R19, R50 ;  /* 0x00000013043c7225 */ /* 0x000fe20007820032 */
[----:B------:R-:W-:-:S03]  /*31770*/  IADD3 R5, P0, PT, R5, R58, RZ ;  /* 0x0000003a05057210 */ /* 0x000fc60007f1e0ff */
[----:B------:R-:W-:Y:S01]  /*31780*/  IMAD.WIDE.U32 R50, R9, R15, R28 ;  /* 0x0000000f09327225 */ /* 0x000fe200078e001c */
[----:B------:R-:W-:-:S03]  /*31790*/  IADD3 R27, P6, PT, R55, R60, RZ ;  /* 0x0000003c371b7210 */ /* 0x000fc60007fde0ff */
[----:B------:R-:W-:Y:S02]  /*317a0*/  IMAD.MOV.U32 R2, RZ, RZ, R52 ;  /* 0x000000ffff027224 */ /* 0x000fe400078e0034 */
[----:B------:R-:W-:-:S04]  /*317b0*/  IMAD.WIDE.U32 R6, P4, R12, R15, R48 ;  /* 0x0000000f0c067225 */ /* 0x000fc80007880030 */
[----:B------:R-:W-:Y:S01]  /*317c0*/  IMAD.X R57, RZ, RZ, RZ, P2 ;  /* 0x000000ffff397224 */ /* 0x000fe200010e06ff */
[----:B------:R-:W-:Y:S01]  /*317d0*/  IADD3 R54, P2, PT, R5, R50, RZ ;  /* 0x0000003205367210 */ /* 0x000fe20007f5e0ff */
[----:B------:R-:W-:-:S04]  /*317e0*/  IMAD.WIDE.U32 R48, R11, R15, R2 ;  /* 0x0000000f0b307225 */ /* 0x000fc800078e0002 */
[----:B------:R-:W-:Y:S01]  /*317f0*/  IMAD.X R2, RZ, RZ, R59, P0 ;  /* 0x000000ffff027224 */ /* 0x000fe200000e063b */
[----:B------:R-:W-:Y:S01]  /*31800*/  ISETP.GE.U32.AND P0, PT, R48, R52, PT ;  /* 0x000000343000720c */ /* 0x000fe20003f06070 */
[----:B------:R-:W-:Y:S02]  /*31810*/  IMAD.IADD R53, R51, 0x1, R6 ;  /* 0x0000000133357824 */ /* 0x000fe400078e0206 */
[----:B------:R-:W-:Y:S01]  /*31820*/  IMAD.X R59, RZ, RZ, RZ, P1 ;  /* 0x000000ffff3b7224 */ /* 0x000fe200008e06ff */
[----:B------:R-:W-:Y:S01]  /*31830*/  ISETP.NE.U32.AND P1, PT, R5, RZ, PT ;  /* 0x000000ff0500720c */ /* 0x000fe20003f25070 */
[----:B------:R-:W-:Y:S01]  /*31840*/  IMAD.X R55, R2, 0x1, R53, P2 ;  /* 0x0000000102377824 */ /* 0x000fe200010e0635 */
[----:B------:R-:W-:Y:S01]  /*31850*/  LOP3.LUT R5, RZ, R27, RZ, 0x33, !PT ;  /* 0x0000001bff057212 */ /* 0x000fe200078e33ff */
[----:B------:R-:W-:Y:S01]  /*31860*/  IMAD.MOV.U32 R58, RZ, RZ, R61 ;  /* 0x000000ffff3a7224 */ /* 0x000fe200078e003d */
[----:B------:R-:W-:Y:S01]  /*31870*/  ISETP.NE.U32.AND P2, PT, R54, RZ, PT ;  /* 0x000000ff3600720c */ /* 0x000fe20003f45070 */
[----:B------:R-:W-:Y:S01]  /*31880*/  IMAD.MOV.U32 R56, RZ, RZ, R31 ;  /* 0x000000ffff387224 */ /* 0x000fe200078e001f */
[----:B------:R-:W-:Y:S01]  /*31890*/  ISETP.GT.U32.AND.EX P3, PT, R0, R5, PT, P3 ;  /* 0x000000050000720c */ /* 0x000fe20003f64130 */
[----:B------:R-:W-:Y:S01]  /*318a0*/  IMAD.IADD R49, R30, 0x1, R49 ;  /* 0x000000011e317824 */ /* 0x000fe200078e0231 */
[----:B------:R-:W-:Y:S01]  /*318b0*/  ISETP.NE.AND.EX P2, PT, R55, RZ, PT, P2 ;  /* 0x000000ff3700720c */ /* 0x000fe20003f45320 */
[----:B------:R-:W-:Y:S01]  /*318c0*/  IMAD.WIDE.U32 R30, R13, R11, RZ ;  /* 0x0000000b0d1e7225 */ /* 0x000fe200078e00ff */
[----:B------:R-:W-:-:S02]  /*318d0*/  SEL R5, RZ, 0x1, !P3 ;  /* 0x00000001ff057807 */ /* 0x000fc40005800000 */
[----:B------:R-:W-:Y:S01]  /*318e0*/  ISETP.GE.U32.AND.EX P0, PT, R49, R3, PT, P0 ;  /* 0x000000033100720c */ /* 0x000fe20003f06100 */
[----:B------:R-:W-:Y:S01]  /*318f0*/  IMAD.WIDE.U32.X R60, R8, R19, R58, P6 ;  /* 0x00000013083c7225 */ /* 0x000fe200030e043a */
[----:B------:R-:W-:Y:S02]  /*31900*/  ISETP.NE.AND.EX P2, PT, R2, RZ, !P2, P1 ;  /* 0x000000ff0200720c */ /* 0x000fe40005745310 */
[----:B------:R-:W-:Y:S01]  /*31910*/  SEL R51, RZ, 0x1, P0 ;  /* 0x00000001ff337807 */ /* 0x000fe20000000000 */
[----:B------:R-:W-:Y:S01]  /*31920*/  IMAD.WIDE.U32 R2, P1, R14, R10, R30 ;  /* 0x0000000a0e027225 */ /* 0x000fe2000782001e */
[----:B------:R-:W-:-:S03]  /*31930*/  IADD3 R5, P3, PT, R5, R60, RZ ;  /* 0x0000003c05057210 */ /* 0x000fc60007f7e0ff */
[----:B------:R-:W-:-:S04]  /*31940*/  IMAD.WIDE.U32 R30, R11, R10, R54 ;  /* 0x0000000a0b1e7225 */ /* 0x000fc800078e0036 */
[----:B------:R-:W-:Y:S01]  /*31950*/  IMAD.WIDE.U32.X R58, R14, R16, R56, P5 ;  /* 0x000000100e3a7225 */ /* 0x000fe200028e0438 */
[----:B------:R-:W-:-:S03]  /*31960*/  ISETP.LT.U32.AND P0, PT, R30, R54, PT ;  /* 0x000000361e00720c */ /* 0x000fc60003f01070 */
[----:B------:R-:W-:Y:S01]  /*31970*/  IMAD.IADD R31, R31, 0x1, R2 ;  /* 0x000000011f1f7824 */ /* 0x000fe200078e0202 */
[----:B------:R-:W-:Y:S01]  /*31980*/  IADD3 R51, P5, PT, R51, R58, RZ ;  /* 0x0000003a33337210 */ /* 0x000fe20007fbe0ff */
[----:B------:R-:W-:Y:S01]  /*31990*/  IMAD.X R60, RZ, RZ, R61, P3 ;  /* 0x000000ffff3c7224 */ /* 0x000fe200018e063d */
[----:B------:R-:W-:Y:S01]  /*319a0*/  IADD3 R54, P3, PT, R5, R26, RZ ;  /* 0x0000001a05367210 */ /* 0x000fe20007f7e0ff */
[----:B------:R-:W-:Y:S01]  /*319b0*/  IMAD.WIDE.U32 R56, R14, R10, RZ ;  /* 0x0000000a0e387225 */ /* 0x000fe200078e00ff */
[----:B------:R-:W-:Y:S02]  /*319c0*/  ISETP.LT.U32.OR.EX P2, PT, R31, R55, P2, P0 ;  /* 0x000000371f00720c */ /* 0x000fe40001741500 */
[----:B------:R-:W-:Y:S01]  /*319d0*/  ISETP.NE.U32.AND P6, PT, R54, RZ, PT ;  /* 0x000000ff3600720c */ /* 0x000fe20003fc5070 */
[----:B------:R-:W-:Y:S01]  /*319e0*/  IMAD.X R0, RZ, RZ, R59, P5 ;  /* 0x000000ffff007224 */ /* 0x000fe200028e063b */
[----:B------:R-:W-:Y:S01]  /*319f0*/  ISETP.NE.U32.AND P0, PT, R5, RZ, PT ;  /* 0x000000ff0500720c */ /* 0x000fe20003f05070 */
[----:B------:R-:W-:-:S02]  /*31a00*/  IMAD.X R55, R60, 0x1, R17, P3 ;  /* 0x000000013c377824 */ /* 0x000fc400018e0611 */
[----:B------:R-:W-:-:S03]  /*31a10*/  IMAD.WIDE.U32 R58, P5, R11, R13, R56 ;  /* 0x0000000d0b3a7225 */ /* 0x000fc600078a0038 */
[----:B------:R-:W-:Y:S01]  /*31a20*/  ISETP.NE.AND.EX P6, PT, R55, RZ, PT, P6 ;  /* 0x000000ff3700720c */ /* 0x000fe20003fc5360 */
[----:B------:R-:W-:-:S03]  /*31a30*/  IMAD.WIDE.U32 R26, R8, R20, RZ ;  /* 0x00000014081a7225 */ /* 0x000fc600078e00ff */
[----:B------:R-:W-:Y:S01]  /*31a40*/  ISETP.NE.AND.EX P0, PT, R60, RZ, !P6, P0 ;  /* 0x000000ff3c00720c */ /* 0x000fe20007705300 */
[----:B------:R-:W-:-:S04]  /*31a50*/  IMAD.WIDE.U32 R56, R11, R10, RZ ;  /* 0x0000000a0b387225 */ /* 0x000fc800078e00ff */
[----:B------:R-:W-:Y:S01]  /*31a60*/  IMAD.X R61, RZ, RZ, RZ, P5 ;  /* 0x000000ffff3d7224 */ /* 0x000fe200028e06ff */
[----:B------:R-:W-:Y:S01]  /*31a70*/  IADD3 RZ, P3, PT, R57, R58, RZ ;  /* 0x0000003a39ff7210 */ /* 0x000fe20007f7e0ff */
[----:B------:R-:W-:-:S04]  /*31a80*/  IMAD.WIDE.U32 R62, P5, R4, R21, R26 ;  /* 0x00000015043e7225 */ /* 0x000fc800078a001a */
[----:B------:R-:W-:-:S04]  /*31a90*/  IMAD.WIDE.U32 R26, R4, R20, R54 ;  /* 0x00000014041a7225 */ /* 0x000fc800078e0036 */
[----:B------:R-:W-:-:S04]  /*31aa0*/  IMAD.WIDE.U32 R56, R4, R20, RZ ;  /* 0x0000001404387225 */ /* 0x000fc800078e00ff */
[----:B------:R-:W-:Y:S01]  /*31ab0*/  IMAD.MOV.U32 R60, RZ, RZ, R59 ;  /* 0x000000ffff3c7224 */ /* 0x000fe200078e003b */
[----:B------:R-:W-:Y:S01]  /*31ac0*/  IADD3 RZ, P6, PT, R57, R62, RZ ;  /* 0x0000003e39ff7210 */ /* 0x000fe20007fde0ff */
[----:B------:R-:W-:Y:S01]  /*31ad0*/  IMAD.X R65, RZ, RZ, RZ, P5 ;  /* 0x000000ffff417224 */ /* 0x000fe200028e06ff */
[----:B------:R-:W-:Y:S01]  /*31ae0*/  ISETP.LT.U32.AND P5, PT, R26, R54, PT ;  /* 0x000000361a00720c */ /* 0x000fe20003fa1070 */
[----:B------:R-:W-:Y:S01]  /*31af0*/  IMAD.IADD R5, R62, 0x1, R27 ;  /* 0x000000013e057824 */ /* 0x000fe200078e021b */
[----:B------:R-:W-:Y:S01]  /*31b00*/  SEL R27, RZ, 0x1, !P2 ;  /* 0x00000001ff1b7807 */ /* 0x000fe20005000000 */
[----:B------:R-:W-:Y:S01]  /*31b10*/  IMAD.WIDE.U32.X R56, R14, R13, R60, P3 ;  /* 0x0000000d0e387225 */ /* 0x000fe200018e043c */
[----:B------:R-:W-:Y:S02]  /*31b20*/  IADD3 R30, P3, PT, R51, R30, RZ ;  /* 0x0000001e331e7210 */ /* 0x000fe40007f7e0ff */
[----:B------:R-:W-:Y:S01]  /*31b30*/  ISETP.LT.U32.OR.EX P5, PT, R5, R55, P0, P5 ;  /* 0x000000370500720c */ /* 0x000fe200007a1550 */
[----:B------:R-:W-:Y:S01]  /*31b40*/  IMAD.MOV.U32 R64, RZ, RZ, R63 ;  /* 0x000000ffff407224 */ /* 0x000fe200078e003f */
[----:B------:R-:W-:Y:S01]  /*31b50*/  ISETP.NE.U32.AND P0, PT, R51, RZ, PT ;  /* 0x000000ff3300720c */ /* 0x000fe20003f05070 */
[----:B------:R-:W-:Y:S01]  /*31b60*/  IMAD.X R31, R0, 0x1, R31, P3 ;  /* 0x00000001001f7824 */ /* 0x000fe200018e061f */
[----:B------:R-:W-:Y:S01]  /*31b70*/  SEL R17, RZ, 0x1, !P5 ;  /* 0x00000001ff117807 */ /* 0x000fe20006800000 */
[----:B------:R-:W-:Y:S01]  /*31b80*/  IMAD.WIDE.U32.X R60, R8, R21, R64, P6 ;  /* 0x00000015083c7225 */ /* 0x000fe200030e0440 */
[----:B------:R-:W-:-:S03]  /*31b90*/  ISETP.NE.U32.AND P6, PT, R30, RZ, PT ;  /* 0x000000ff1e00720c */ /* 0x000fc60003fc5070 */
[-C--:B------:R-:W-:Y:S01]  /*31ba0*/  IMAD.WIDE.U32 R54, R12, R15.reuse, RZ ;  /* 0x0000000f0c367225 */ /* 0x080fe200078e00ff */
[----:B------:R-:W-:Y:S02]  /*31bb0*/  ISETP.NE.AND.EX P2, PT, R31, RZ, PT, P6 ;  /* 0x000000ff1f00720c */ /* 0x000fe40003f45360 */
[----:B------:R-:W-:Y:S01]  /*31bc0*/  IADD3 R17, P5, PT, R17, R60, RZ ;  /* 0x0000003c11117210 */ /* 0x000fe20007fbe0ff */
[----:B------:R-:W-:Y:S01]  /*31bd0*/  IMAD.WIDE.U32 R58, R9, R15, RZ ;  /* 0x0000000f093a7225 */ /* 0x000fe200078e00ff */
[----:B------:R-:W-:Y:S02]  /*31be0*/  ISETP.NE.AND.EX P0, PT, R0, RZ, !P2, P0 ;  /* 0x000000ff0000720c */ /* 0x000fe40005705300 */
[----:B------:R-:W-:Y:S01]  /*31bf0*/  IADD3 R27, P6, PT, R27, R56, RZ ;  /* 0x000000381b1b7210 */ /* 0x000fe20007fde0ff */
[----:B------:R-:W-:-:S04]  /*31c00*/  IMAD.WIDE.U32 R54, P3, R9, R16, R54 ;  /* 0x0000001009367225 */ /* 0x000fc80007860036 */
[----:B------:R-:W-:Y:S01]  /*31c10*/  IMAD.X R0, RZ, RZ, R61, P5 ;  /* 0x000000ffff007224 */ /* 0x000fe200028e063d */
[----:B------:R-:W-:Y:S01]  /*31c20*/  IADD3 R58, P5, PT, R17, R48, RZ ;  /* 0x00000030113a7210 */ /* 0x000fe20007fbe0ff */
[----:B------:R-:W-:Y:S01]  /*31c30*/  IMAD.WIDE.U32 R62, R10, R11, RZ ;  /* 0x0000000b0a3e7225 */ /* 0x000fe200078e00ff */
[----:B------:R-:W-:-:S03]  /*31c40*/  IADD3 RZ, P2, PT, R59, R54, RZ ;  /* 0x000000363bff7210 */ /* 0x000fc60007f5e0ff */
[----:B------:R-:W-:-:S04]  /*31c50*/  IMAD.WIDE.U32 R64, R8, R22, RZ ;  /* 0x0000001608407225 */ /* 0x000fc800078e00ff */
[----:B------:R-:W-:Y:S01]  /*31c60*/  IMAD.X R59, R0, 0x1, R49, P5 ;  /* 0x00000001003b7824 */ /* 0x000fe200028e0631 */
[----:B------:R-:W-:Y:S01]  /*31c70*/  ISETP.NE.U32.AND P5, PT, R58, RZ, PT ;  /* 0x000000ff3a00720c */ /* 0x000fe20003fa5070 */
[----:B------:R-:W-:Y:S01]  /*31c80*/  IMAD.X R61, RZ, RZ, RZ, P3 ;  /* 0x000000ffff3d7224 */ /* 0x000fe200018e06ff */
[----:B------:R-:W-:Y:S01]  /*31c90*/  IADD3 RZ, P3, PT, R2, R63, RZ ;  /* 0x0000003f02ff7210 */ /* 0x000fe20007f7e0ff */
[----:B------:R-:W-:Y:S01]  /*31ca0*/  IMAD.X R56, RZ, RZ, R57, P6 ;  /* 0x000000ffff387224 */ /* 0x000fe200030e0639 */
[----:B------:R-:W-:Y:S01]  /*31cb0*/  ISETP.NE.AND.EX P5, PT, R59, RZ, PT, P5 ;  /* 0x000000ff3b00720c */ /* 0x000fe20003fa5350 */
        /* <DEDUP_REMOVED lines=15> */
[----:B------:R-:W-:Y:S01]  /*31db0*/  IMAD.WIDE.U32 R52, R15, R9, RZ ;  /* 0x000000090f347225 */ /* 0x000fe200078e00ff */
[----:B------:R-:W-:Y:S02]  /*31dc0*/  ISETP.LT.U32.OR.EX P6, PT, R0, R59, P1, P6 ;  /* 0x0000003b0000720c */ /* 0x000fe40000fc1560 */
[----:B------:R-:W-:Y:S01]  /*31dd0*/  SEL R49, RZ, 0x1, P2 ;  /* 0x00000001ff317807 */ /* 0x000fe20001000000 */
[----:B------:R-:W-:Y:S01]  /*31de0*/  IMAD.WIDE.U32.X R58, R8, R23, R62, P5 ;  /* 0x00000017083a7225 */ /* 0x000fe200028e043e */
[----:B------:R-:W-:-:S02]  /*31df0*/  SEL R17, RZ, 0x1, !P6 ;  /* 0x00000001ff117807 */ /* 0x000fc40007000000 */
[----:B------:R-:W-:Y:S01]  /*31e00*/  IADD3 R54, P5, P6, R27, R54, R49 ;  /* 0x000000361b367210 */ /* 0x000fe20007ebe031 */
[----:B------:R-:W-:Y:S01]  /*31e10*/  IMAD.WIDE.U32 R64, R8, R24, RZ ;  /* 0x0000001808407225 */ /* 0x000fe200078e00ff */
[----:B------:R-:W-:Y:S02]  /*31e20*/  IADD3 RZ, P2, PT, R6, R53, RZ ;  /* 0x0000003506ff7210 */ /* 0x000fe40007f5e0ff */
[----:B------:R-:W-:Y:S01]  /*31e30*/  IADD3.X R55, PT, PT, R56, R55, RZ, P5, P6 ;  /* 0x0000003738377210 */ /* 0x000fe20002fec4ff */
[----:B------:R-:W-:Y:S01]  /*31e40*/  IMAD.WIDE.U32 R52, R11, R10, R30 ;  /* 0x0000000a0b347225 */ /* 0x000fe200078e001e */
[----:B------:R-:W-:-:S03]  /*31e50*/  IADD3 R17, P6, PT, R17, R58, RZ ;  /* 0x0000003a11117210 */ /* 0x000fc60007fde0ff */
[----:B------:R-:W-:Y:S02]  /*31e60*/  IMAD.IADD R53, R2, 0x1, R53 ;  /* 0x0000000102357824 */ /* 0x000fe400078e0235 */
[----:B------:R-:W-:Y:S01]  /*31e70*/  IMAD.X R49, RZ, RZ, R59, P6 ;  /* 0x000000ffff317224 */ /* 0x000fe200030e063b */
[----:B------:R-:W-:Y:S01]  /*31e80*/  ISETP.LT.U32.AND P6, PT, R52, R30, PT ;  /* 0x0000001e3400720c */ /* 0x000fe20003fc1070 */
[----:B------:R-:W-:-:S03]  /*31e90*/  IMAD.WIDE.U32 R28, P1, R4, R25, R64 ;  /* 0x00000019041c7225 */ /* 0x000fc60007820040 */
[----:B------:R-:W-:Y:S01]  /*31ea0*/  ISETP.LT.U32.OR.EX P0, PT, R53, R31, P0, P6 ;  /* 0x0000001f3500720c */ /* 0x000fe20000701560 */
[----:B------:R-:W-:Y:S01]  /*31eb0*/  IMAD.WIDE.U32 R60, R4, R24, RZ ;  /* 0x00000018043c7225 */ /* 0x000fe200078e00ff */
[----:B------:R-:W-:-:S03]  /*31ec0*/  ISETP.NE.U32.AND P6, PT, R54, RZ, PT ;  /* 0x000000ff3600720c */ /* 0x000fc60003fc5070 */
[----:B------:R-:W-:Y:S01]  /*31ed0*/  IMAD R57, R5, 0x18f5a7c5, RZ ;  /* 0x18f5a7c505397824 */ /* 0x000fe200078e02ff */
[----:B------:R-:W-:Y:S01]  /*31ee0*/  ISETP.NE.AND.EX P6, PT, R55, RZ, PT, P6 ;  /* 0x000000ff3700720c */ /* 0x000fe20003fc5360 */
[----:B------:R-:W-:Y:S01]  /*31ef0*/  IMAD.MOV.U32 R50, RZ, RZ, R3 ;  /* 0x000000ffff327224 */ /* 0x000fe200078e0003 */
[----:B------:R-:W-:Y:S01]  /*31f00*/  IADD3 RZ, P5, PT, R61, R28, RZ ;  /* 0x0000001c3dff7210 */ /* 0x000fe20007fbe0ff */
[----:B------:R-:W-:Y:S01]  /*31f10*/  IMAD.X R59, RZ, RZ, RZ, P1 ;  /* 0x000000ffff3b7224 */ /* 0x000fe200008e06ff */
[----:B------:R-:W-:Y:S01]  /*31f20*/  ISETP.NE.U32.AND P1, PT, R27, RZ, PT ;  /* 0x000000ff1b00720c */ /* 0x000fe20003f25070 */
[----:B------:R-:W-:-:S03]  /*31f30*/  IMAD.WIDE.U32 R2, R26, 0x18f5a7c5, RZ ;  /* 0x18f5a7c51a027825 */ /* 0x000fc600078e00ff */
[----:B------:R-:W-:Y:S01]  /*31f40*/  ISETP.NE.AND.EX P1, PT, R56, RZ, !P6, P1 ;  /* 0x000000ff3800720c */ /* 0x000fe20007725310 */
[----:B------:R-:W-:Y:S02]  /*31f50*/  IMAD R57, R26, 0x4b0d7b56, R57 ;  /* 0x4b0d7b561a397824 */ /* 0x000fe400078e0239 */
[----:B------:R-:W-:Y:S01]  /*31f60*/  IMAD.MOV.U32 R58, RZ, RZ, R29 ;  /* 0x000000ffff3a7224 */ /* 0x000fe200078e001d */
[----:B------:R-:W-:Y:S01]  /*31f70*/  SEL R29, RZ, 0x1, !P0 ;  /* 0x00000001ff1d7807 */ /* 0x000fe20004000000 */
[----:B------:R-:W-:Y:S02]  /*31f80*/  IMAD.IADD R27, R3, 0x1, R57 ;  /* 0x00000001031b7824 */ /* 0x000fe400078e0239 */
[----:B------:R-:W-:-:S04]  /*31f90*/  IMAD.WIDE.U32.X R56, R14, R13, R50, P3 ;  /* 0x0000000d0e387225 */ /* 0x000fc800018e0432 */
[----:B------:R-:W-:Y:S01]  /*31fa0*/  IMAD.WIDE.U32.X R30, R8, R25, R58, P5 ;  /* 0x00000019081e7225 */ /* 0x000fe200028e043a */
[----:B------:R-:W-:-:S03]  /*31fb0*/  IADD3 R29, P0, PT, R29, R56, RZ ;  /* 0x000000381d1d7210 */ /* 0x000fc60007f1e0ff */
[----:B------:R-:W-:-:S04]  /*31fc0*/  IMAD.WIDE.U32 R58, R2, R18, RZ ;  /* 0x00000012023a7225 */ /* 0x000fc800078e00ff */
[----:B------:R-:W-:Y:S01]  /*31fd0*/  IMAD.WIDE.U32 R50, R13, R9, RZ ;  /* 0x000000090d327225 */ /* 0x000fe200078e00ff */
[----:B------:R-:W-:-:S03]  /*31fe0*/  LOP3.LUT R3, RZ, R58, RZ, 0x33, !PT ;  /* 0x0000003aff037212 */ /* 0x000fc600078e33ff */
[----:B------:R-:W-:-:S04]  /*31ff0*/  IMAD.WIDE.U32 R60, R27, R18, RZ ;  /* 0x000000121b3c7225 */ /* 0x000fc800078e00ff */
[----:B------:R-:W-:-:S04]  /*32000*/  IMAD.WIDE.U32 R62, R9, R10, R54 ;  /* 0x0000000a093e7225 */ /* 0x000fc800078e0036 */
[----:B------:R-:W-:Y:S01]  /*32010*/  IMAD.WIDE.U32 R50, P5, R12, R10, R50 ;  /* 0x0000000a0c327225 */ /* 0x000fe200078a0032 */
[----:B------:R-:W-:-:S03]  /*32020*/  ISETP.LT.U32.AND P6, PT, R62, R54, PT ;  /* 0x000000363e00720c */ /* 0x000fc60003fc1070 */
[----:B------:R-:W-:Y:S01]  /*32030*/  IMAD.X R64, RZ, RZ, R57, P0 ;  /* 0x000000ffff407224 */ /* 0x000fe200000e0639 */
[----:B------:R-:W-:Y:S01]  /*32040*/  ISETP.GT.U32.AND P0, PT, R26, R3, PT ;  /* 0x000000031a00720c */ /* 0x000fe20003f04070 */
[----:B------:R-:W-:Y:S02]  /*32050*/  IMAD.IADD R3, R63, 0x1, R50 ;  /* 0x000000013f037824 */ /* 0x000fe400078e0232 */
[----:B------:R-:W-:-:S03]  /*32060*/  IMAD.WIDE.U32 R60, P3, R2, R19, R60 ;  /* 0x00000013023c7225 */ /* 0x000fc6000786003c */
[----:B------:R-:W-:Y:S01]  /*32070*/  ISETP.LT.U32.OR.EX P1, PT, R3, R55, P1, P6 ;  /* 0x000000370300720c */ /* 0x000fe20000f21560 */
[----:B------:R-:W-:Y:S01]  /*32080*/  IMAD.X R63, RZ, RZ, RZ, P4 ;  /* 0x000000ffff3f7224 */ /* 0x000fe200020e06ff */
[----:B------:R-:W-:Y:S01]  /*32090*/  IADD3 R58, P4, PT, R29, R62, RZ ;  /* 0x0000003e1d3a7210 */ /* 0x000fe20007f9e0ff */
[----:B------:R-:W-:Y:S01]  /*320a0*/  IMAD.X R57, RZ, RZ, RZ, P3 ;  /* 0x000000ffff397224 */ /* 0x000fe200018e06ff */
[----:B------:R-:W-:Y:S01]  /*320b0*/  IADD3 R8, P3, PT, R59, R60, RZ ;  /* 0x0000003c3b087210 */ /* 0x000fe20007f7e0ff */
[----:B------:R-:W-:-:S03]  /*320c0*/  IMAD.WIDE.U32 R54, R9, R15, R52 ;  /* 0x0000000f09367225 */ /* 0x000fc600078e0034 */
[----:B------:R-:W-:Y:S01]  /*320d0*/  LOP3.LUT R8, RZ, R8, RZ, 0x33, !PT ;  /* 0x00000008ff087212 */ /* 0x000fe200078e33ff */
[----:B------:R-:W-:Y:S02]  /*320e0*/  IMAD.MOV.U32 R62, RZ, RZ, R7 ;  /* 0x000000ffff3e7224 */ /* 0x000fe400078e0007 */
[----:B------:R-:W-:Y:S01]  /*320f0*/  IMAD.MOV.U32 R56, RZ, RZ, R61 ;  /* 0x000000ffff387224 */ /* 0x000fe200078e003d */
[----:B------:R-:W-:Y:S01]  /*32100*/  ISETP.GT.U32.AND.EX P6, PT, R5, R8, PT, P0 ;  /* 0x000000080500720c */ /* 0x000fe20003fc4100 */
[----:B------:R-:W-:Y:S01]  /*32110*/  IMAD.WIDE.U32.X R60, R12, R16, R62, P2 ;  /* 0x000000100c3c7225 */ /* 0x000fe200010e043e */
[----:B------:R-:W-:Y:S02]  /*32120*/  ISETP.GE.U32.AND P2, PT, R54, R52, PT ;  /* 0x000000343600720c */ /* 0x000fe40003f46070 */
[----:B------:R-:W-:Y:S01]  /*32130*/  SEL R5, RZ, 0x1, !P6 ;  /* 0x00000001ff057807 */ /* 0x000fe20007000000 */
[----:B------:R-:W-:Y:S01]  /*32140*/  IMAD.IADD R26, R6, 0x1, R55 ;  /* 0x00000001061a7824 */ /* 0x000fe200078e0237 */
[----:B------:R-:W-:Y:S01]  /*32150*/  ISETP.NE.U32.AND P0, PT, R29, RZ, PT ;  /* 0x000000ff1d00720c */ /* 0x000fe20003f05070 */
[----:B------:R-:W-:Y:S01]  /*32160*/  IMAD.X R59, R64, 0x1, R3, P4 ;  /* 0x00000001403b7824 */ /* 0x000fe200020e0603 */
[----:B------:R-:W-:Y:S01]  /*32170*/  ISETP.NE.U32.AND P4, PT, R58, RZ, PT ;  /* 0x000000ff3a00720c */ /* 0x000fe20003f85070 */
[----:B------:R-:W-:Y:S01]  /*32180*/  IMAD.WIDE.U32.X R6, R27, R19, R56, P3 ;  /* 0x000000131b067225 */ /* 0x000fe200018e0438 */
[----:B------:R-:W-:-:S02]  /*32190*/  ISETP.GE.U32.AND.EX P2, PT, R26, R53, PT, P2 ;  /* 0x000000351a00720c */ /* 0x000fc40003f46120 */
[----:B------:R-:W-:Y:S01]  /*321a0*/  ISETP.NE.AND.EX P3, PT, R59, RZ, PT, P4 ;  /* 0x000000ff3b00720c */ /* 0x000fe20003f65340 */
[-C--:B------:R-:W-:Y:S01]  /*321b0*/  IMAD.WIDE.U32 R52, R14, R11.reuse, RZ ;  /* 0x0000000b0e347225 */ /* 0x080fe200078e00ff */
[----:B------:R-:W-:Y:S02]  /*321c0*/  SEL R69, RZ, 0x1, P2 ;  /* 0x00000001ff457807 */ /* 0x000fe40001000000 */
        /* <DEDUP_REMOVED lines=31> */
[----:B------:R-:W-:Y:S01]  /*323c0*/  IMAD.WIDE.U32.X R48, R14, R14, R62, P6 ;  /* 0x0000000e0e307225 */ /* 0x000fe200030e043e */
[----:B------:R-:W-:-:S03]  /*323d0*/  IADD3 RZ, P6, PT, R65, R66, RZ ;  /* 0x0000004241ff7210 */ /* 0x000fc60007fde0ff */
[----:B------:R-:W-:Y:S01]  /*323e0*/  IMAD.X R53, RZ, RZ, RZ, P4 ;  /* 0x000000ffff357224 */ /* 0x000fe200020e06ff */
[----:B------:R-:W-:Y:S01]  /*323f0*/  ISETP.LT.U32.AND P4, PT, R54, R58, PT ;  /* 0x0000003a3600720c */ /* 0x000fe20003f81070 */
[----:B------:R-:W-:Y:S01]  /*32400*/  IMAD.IADD R8, R66, 0x1, R55 ;  /* 0x0000000142087824 */ /* 0x000fe200078e0237 */
[----:B------:R-:W-:Y:S01]  /*32410*/  SEL R55, RZ, 0x1, !P3 ;  /* 0x00000001ff377807 */ /* 0x000fe20005800000 */
[----:B------:R-:W-:Y:S01]  /*32420*/  IMAD.MOV.U32 R52, RZ, RZ, R67 ;  /* 0x000000ffff347224 */ /* 0x000fe200078e0043 */
[----:B------:R-:W-:Y:S01]  /*32430*/  ISETP.LT.U32.AND P3, PT, R4, R6, PT ;  /* 0x000000060400720c */ /* 0x000fe20003f61070 */
[----:B------:R-:W-:Y:S01]  /*32440*/  IMAD.WIDE.U32 R66, R2, R24, RZ ;  /* 0x0000001802427225 */ /* 0x000fe200078e00ff */
[----:B------:R-:W-:Y:S02]  /*32450*/  ISETP.LT.U32.OR.EX P4, PT, R8, R59, P0, P4 ;  /* 0x0000003b0800720c */ /* 0x000fe40000781540 */
[----:B------:R-:W-:Y:S01]  /*32460*/  ISETP.NE.U32.AND P0, PT, R69, RZ, PT ;  /* 0x000000ff4500720c */ /* 0x000fe20003f05070 */
[----:B------:R-:W-:Y:S01]  /*32470*/  IMAD.WIDE.U32.X R52, R27, R21, R52, P6 ;  /* 0x000000151b347225 */ /* 0x000fe200030e0434 */
[----:B------:R-:W-:-:S03]  /*32480*/  IADD3 R56, P6, PT, R69, R56, RZ ;  /* 0x0000003845387210 */ /* 0x000fc60007fde0ff */
[----:B------:R-:W-:Y:S01]  /*32490*/  IMAD.IADD R59, R28, 0x1, R5 ;  /* 0x000000011c3b7824 */ /* 0x000fe200078e0205 */
[----:B------:R-:W-:Y:S01]  /*324a0*/  SEL R5, RZ, 0x1, !P4 ;  /* 0x00000001ff057807 */ /* 0x000fe20006000000 */
[----:B------:R-:W-:Y:S01]  /*324b0*/  IMAD.X R57, R60, 0x1, R3, P6 ;  /* 0x000000013c397824 */ /* 0x000fe200030e0603 */
[----:B------:R-:W-:Y:S01]  /*324c0*/  ISETP.NE.U32.AND P4, PT, R56, RZ, PT ;  /* 0x000000ff3800720c */ /* 0x000fe20003f85070 */
[----:B------:R-:W-:Y:S01]  /*324d0*/  IMAD.WIDE.U32 R28, R12, R10, RZ ;  /* 0x0000000a0c1c7225 */ /* 0x000fe200078e00ff */
[----:B------:R-:W-:Y:S02]  /*324e0*/  IADD3 R3, P6, PT, R5, R52, RZ ;  /* 0x0000003405037210 */ /* 0x000fe40007fde0ff */
[----:B------:R-:W-:Y:S02]  /*324f0*/  ISETP.NE.AND.EX P4, PT, R57, RZ, PT, P4 ;  /* 0x000000ff3900720c */ /* 0x000fe40003f85340 */
[----:B------:R-:W-:Y:S01]  /*32500*/  ISETP.LT.U32.OR.EX P2, PT, R59, R7, P2, P3 ;  /* 0x000000073b00720c */ /* 0x000fe20001741530 */
[----:B------:R-:W-:Y:S01]  /*32510*/  IMAD.X R0, RZ, RZ, R53, P6 ;  /* 0x000000ffff007224 */ /* 0x000fe200030e0635 */
[----:B------:R-:W-:Y:S01]  /*32520*/  IADD3 R55, P3, PT, R55, R48, RZ ;  /* 0x0000003037377210 */ /* 0x000fe20007f7e0ff */
[----:B------:R-:W-:Y:S01]  /*32530*/  IMAD.WIDE.U32 R6, R9, R10, RZ ;  /* 0x0000000a09067225 */ /* 0x000fe200078e00ff */
[----:B------:R-:W-:-:S02]  /*32540*/  ISETP.NE.AND.EX P6, PT, R60, RZ, !P4, P0 ;  /* 0x000000ff3c00720c */ /* 0x000fc400067c5300 */
[----:B------:R-:W-:Y:S01]  /*32550*/  IADD3 R58, P4, PT, R3, R4, RZ ;  /* 0x00000004033a7210 */ /* 0x000fe20007f9e0ff */
[----:B------:R-:W-:-:S04]  /*32560*/  IMAD.WIDE.U32 R28, P0, R9, R13, R28 ;  /* 0x0000000d091c7225 */ /* 0x000fc8000780001c */
[----:B------:R-:W-:-:S04]  /*32570*/  IMAD.WIDE.U32 R4, R9, R10, R56 ;  /* 0x0000000a09047225 */ /* 0x000fc800078e0038 */
[----:B------:R-:W-:Y:S01]  /*32580*/  IMAD.X R17, RZ, RZ, R49, P3 ;  /* 0x000000ffff117224 */ /* 0x000fe200018e0631 */
[----:B------:R-:W-:Y:S01]  /*32590*/  IADD3 RZ, P3, PT, R7, R28, RZ ;  /* 0x0000001c07ff7210 */ /* 0x000fe20007f7e0ff */
[----:B------:R-:W-:Y:S01]  /*325a0*/  IMAD.X R53, RZ, RZ, RZ, P0 ;  /* 0x000000ffff357224 */ /* 0x000fe200000e06ff */
[----:B------:R-:W-:Y:S01]  /*325b0*/  ISETP.NE.U32.AND P0, PT, R3, RZ, PT ;  /* 0x000000ff0300720c */ /* 0x000fe20003f05070 */
[----:B------:R-:W-:Y:S01]  /*325c0*/  IMAD.X R59, R0, 0x1, R59, P4 ;  /* 0x00000001003b7824 */ /* 0x000fe200020e063b */
[----:B------:R-:W-:Y:S01]  /*325d0*/  ISETP.NE.U32.AND P4, PT, R58, RZ, PT ;  /* 0x000000ff3a00720c */ /* 0x000fe20003f85070 */
[----:B------:R-:W-:-:S04]  /*325e0*/  IMAD.WIDE.U32 R6, R10, R9, RZ ;  /* 0x000000090a067225 */ /* 0x000fc800078e00ff */
[----:B------:R-:W-:Y:S02]  /*325f0*/  IMAD.MOV.U32 R52, RZ, RZ, R29 ;  /* 0x000000ffff347224 */ /* 0x000fe400078e001d */
[----:B------:R-:W-:Y:S02]  /*32600*/  IMAD.IADD R3, R50, 0x1, R5 ;  /* 0x0000000132037824 */ /* 0x000fe400078e0205 */
[----:B------:R-:W-:Y:S02]  /*32610*/  IMAD R5, R8, 0x18f5a7c5, RZ ;  /* 0x18f5a7c508057824 */ /* 0x000fe400078e02ff */
[----:B------:R-:W-:Y:S01]  /*32620*/  IMAD.X R49, RZ, RZ, RZ, P5 ;  /* 0x000000ffff317224 */ /* 0x000fe200028e06ff */
[----:B------:R-:W-:Y:S01]  /*32630*/  ISETP.NE.AND.EX P5, PT, R59, RZ, PT, P4 ;  /* 0x000000ff3b00720c */ /* 0x000fe20003fa5340 */
[----:B------:R-:W-:Y:S01]  /*32640*/  IMAD.WIDE.U32.X R28, R12, R13, R52, P3 ;  /* 0x0000000d0c1c7225 */ /* 0x000fe200018e0434 */
[----:B------:R-:W-:Y:S02]  /*32650*/  IADD3 RZ, P4, PT, R50, R7, RZ ;  /* 0x0000000732ff7210 */ /* 0x000fe40007f9e0ff */
[----:B------:R-:W-:Y:S01]  /*32660*/  SEL R52, RZ, 0x1, !P1 ;  /* 0x00000001ff347807 */ /* 0x000fe20004800000 */
[----:B------:R-:W-:Y:S01]  /*32670*/  IMAD.WIDE.U32 R6, R54, 0x18f5a7c5, RZ ;  /* 0x18f5a7c536067825 */ /* 0x000fe200078e00ff */
[----:B------:R-:W-:-:S02]  /*32680*/  ISETP.NE.AND.EX P0, PT, R0, RZ, !P5, P0 ;  /* 0x000000ff0000720c */ /* 0x000fc40006f05300 */
[----:B------:R-:W-:Y:S01]  /*32690*/  IADD3 R52, P3, P5, R55, R28, R52 ;  /* 0x0000001c37347210 */ /* 0x000fe20007d7e034 */
[----:B------:R-:W-:Y:S01]  /*326a0*/  IMAD R5, R54, 0x4b0d7b56, R5 ;  /* 0x4b0d7b5636057824 */ /* 0x000fe200078e0205 */
[----:B------:R-:W-:Y:S01]  /*326b0*/  ISETP.LT.U32.AND P1, PT, R4, R56, PT ;  /* 0x000000380400720c */ /* 0x000fe20003f21070 */
[----:B------:R-:W-:Y:S01]  /*326c0*/  IMAD.WIDE.U32 R60, R27, R22, RZ ;  /* 0x000000161b3c7225 */ /* 0x000fe200078e00ff */
[----:B------:R-:W-:Y:S02]  /*326d0*/  IADD3.X R53, PT, PT, R17, R29, RZ, P3, P5 ;  /* 0x0000001d11357210 */ /* 0x000fe40001fea4ff */
[----:B------:R-:W-:Y:S01]  /*326e0*/  ISETP.LT.U32.OR.EX P1, PT, R3, R57, P6, P1 ;  /* 0x000000390300720c */ /* 0x000fe20003721510 */
[----:B------:R-:W-:Y:S01]  /*326f0*/  IMAD.IADD R0, R7, 0x1, R5 ;  /* 0x0000000107007824 */ /* 0x000fe200078e0205 */
[----:B------:R-:W-:Y:S01]  /*32700*/  SEL R7, RZ, 0x1, !P2 ;  /* 0x00000001ff077807 */ /* 0x000fe20005000000 */
[----:B------:R-:W-:Y:S02]  /*32710*/  IMAD.MOV.U32 R48, RZ, RZ, R51 ;  /* 0x000000ffff307224 */ /* 0x000fe400078e0033 */
[----:B------:R-:W-:-:S04]  /*32720*/  IMAD.WIDE.U32 R62, R0, R18, RZ ;  /* 0x00000012003e7225 */ /* 0x000fc800078e00ff */
[----:B------:R-:W-:-:S04]  /*32730*/  IMAD.WIDE.U32 R50, R2, R22, R58 ;  /* 0x0000001602327225 */ /* 0x000fc800078e003a */
[----:B------:R-:W-:Y:S01]  /*32740*/  IMAD.WIDE.U32 R64, R6, R18, RZ ;  /* 0x0000001206407225 */ /* 0x000fe200078e00ff */
[----:B------:R-:W-:-:S03]  /*32750*/  ISETP.LT.U32.AND P3, PT, R50, R58, PT ;  /* 0x0000003a3200720c */ /* 0x000fc60003f61070 */
[----:B------:R-:W-:Y:S01]  /*32760*/  IMAD.WIDE.U32 R56, P5, R2, R23, R60 ;  /* 0x0000001702387225 */ /* 0x000fe200078a003c */
[----:B------:R-:W-:-:S03]  /*32770*/  LOP3.LUT R5, RZ, R64, RZ, 0x33, !PT ;  /* 0x00000040ff057212 */ /* 0x000fc600078e33ff */
[----:B------:R-:W-:Y:S01]  /*32780*/  IMAD.IADD R51, R56, 0x1, R51 ;  /* 0x0000000138337824 */ /* 0x000fe200078e0233 */
[----:B------:R-:W-:Y:S01]  /*32790*/  ISETP.GT.U32.AND P2, PT, R54, R5, PT ;  /* 0x000000053600720c */ /* 0x000fe20003f44070 */
        /* <DEDUP_REMOVED lines=12> */
[----:B------:R-:W-:Y:S02]  /*32860*/  IMAD.MOV.U32 R60, RZ, RZ, R57 ;  /* 0x000000ffff3c7224 */ /* 0x000fe400078e0039 */
[----:B------:R-:W-:-:S04]  /*32870*/  IMAD.WIDE.U32 R28, P5, R2, R25, R28 ;  /* 0x00000019021c7225 */ /* 0x000fc800078a001c */
[----:B------:R-:W-:-:S04]  /*32880*/  IMAD.WIDE.U32.X R56, R0, R19, R68, P3 ;  /* 0x0000001300387225 */ /* 0x000fc800018e0444 */
[----:B------:R-:W-:Y:S01]  /*32890*/  IMAD.MOV.U32 R58, RZ, RZ, R29 ;  /* 0x000000ffff3a7224 */ /* 0x000fe200078e001d */
[----:B------:R-:W-:Y:S01]  /*328a0*/  IADD3 R29, P2, PT, R5, R56, RZ ;  /* 0x00000038051d7210 */ /* 0x000fe20007f5e0ff */
[----:B------:R-:W-:Y:S01]  /*328b0*/  IMAD.X R59, RZ, RZ, RZ, P5 ;  /* 0x000000ffff3b7224 */ /* 0x000fe200028e06ff */
[----:B------:R-:W-:Y:S01]  /*328c0*/  IADD3 RZ, P5, PT, R67, R28, RZ ;  /* 0x0000001c43ff7210 */ /* 0x000fe20007fbe0ff */
[C---:B------:R-:W-:Y:S01]  /*328d0*/  IMAD.WIDE.U32.X R60, R27.reuse, R23, R60, P6 ;  /* 0x000000171b3c7225 */ /* 0x040fe200030e043c */
[----:B------:R-:W-:Y:S02]  /*328e0*/  IADD3 R7, P3, P6, R4, R30, R7 ;  /* 0x0000001e04077210 */ /* 0x000fe40007e7e007 */
[----:B------:R-:W-:Y:S01]  /*328f0*/  SEL R5, RZ, 0x1, !P0 ;  /* 0x00000001ff057807 */ /* 0x000fe20004000000 */
[----:B------:R-:W-:Y:S01]  /*32900*/  IMAD.X R64, RZ, RZ, R57, P2 ;  /* 0x000000ffff407224 */ /* 0x000fe200010e0639 */
[----:B------:R-:W-:Y:S01]  /*32910*/  ISETP.NE.U32.AND P2, PT, R52, RZ, PT ;  /* 0x000000ff3400720c */ /* 0x000fe20003f45070 */
[----:B------:R-:W-:Y:S01]  /*32920*/  IMAD.WIDE.U32.X R26, R27, R25, R58, P5 ;  /* 0x000000191b1a7225 */ /* 0x000fe200028e043a */
[----:B------:R-:W-:-:S02]  /*32930*/  IADD3.X R8, PT, PT, R3, R31, RZ, P3, P6 ;  /* 0x0000001f03087210 */ /* 0x000fc40001fec4ff */
[----:B------:R-:W-:Y:S01]  /*32940*/  ISETP.NE.U32.AND P5, PT, R55, RZ, PT ;  /* 0x000000ff3700720c */ /* 0x000fe20003fa5070 */
[----:B------:R-:W-:Y:S01]  /*32950*/  IMAD.WIDE.U32.X R48, R12, R13, R48, P4 ;  /* 0x0000000d0c307225 */ /* 0x000fe200020e0430 */
[----:B------:R-:W-:Y:S02]  /*32960*/  SEL R31, RZ, 0x1, !P1 ;  /* 0x00000001ff1f7807 */ /* 0x000fe40004800000 */
[----:B------:R-:W-:Y:S01]  /*32970*/  ISETP.NE.AND.EX P0, PT, R53, RZ, PT, P2 ;  /* 0x000000ff3500720c */ /* 0x000fe20003f05320 */
[----:B------:R-:W-:Y:S01]  /*32980*/  IMAD.WIDE.U32 R54, R14, R9, RZ ;  /* 0x000000090e367225 */ /* 0x000fe200078e00ff */
[----:B------:R-:W-:Y:S02]  /*32990*/  IADD3 R58, P2, PT, R5, R60, RZ ;  /* 0x0000003c053a7210 */ /* 0x000fe40007f5e0ff */
[----:B------:R-:W-:Y:S01]  /*329a0*/  IADD3 R5, P1, PT, R31, R48, RZ ;  /* 0x000000301f057210 */ /* 0x000fe20007f3e0ff */
[----:B------:R-:W-:Y:S01]  /*329b0*/  IMAD.WIDE.U32 R30, R9, R11, R52 ;  /* 0x0000000b091e7225 */ /* 0x000fe200078e0034 */
[----:B------:R-:W-:-:S02]  /*329c0*/  ISETP.NE.AND.EX P0, PT, R17, RZ, !P0, P5 ;  /* 0x000000ff1100720c */ /* 0x000fc40004705350 */
[----:B------:R-:W-:Y:S01]  /*329d0*/  IADD3 R48, P3, PT, R58, R7, RZ ;  /* 0x000000073a307210 */ /* 0x000fe20007f7e0ff */
[----:B------:R-:W-:Y:S01]  /*329e0*/  IMAD.WIDE.U32 R54, P6, R12, R11, R54 ;  /* 0x0000000b0c367225 */ /* 0x000fe200078c0036 */
[----:B------:R-:W-:-:S03]  /*329f0*/  ISETP.LT.U32.AND P4, PT, R30, R52, PT ;  /* 0x000000341e00720c */ /* 0x000fc60003f81070 */
[----:B------:R-:W-:Y:S01]  /*32a00*/  IMAD.X R17, RZ, RZ, R49, P1 ;  /* 0x000000ffff117224 */ /* 0x000fe200008e0631 */
[----:B------:R-:W-:Y:S01]  /*32a10*/  IADD3 R56, P1, PT, R5, R30, RZ ;  /* 0x0000001e05387210 */ /* 0x000fe20007f3e0ff */
[----:B------:R-:W-:Y:S02]  /*32a20*/  IMAD.IADD R59, R31, 0x1, R54 ;  /* 0x000000011f3b7824 */ /* 0x000fe400078e0236 */
        /* <DEDUP_REMOVED lines=9> */
[----:B------:R-:W-:Y:S01]  /*32ac0*/  IMAD.IADD R5, R54, 0x1, R31 ;  /* 0x0000000136057824 */ /* 0x000fe200078e021f */
[----:B------:R-:W-:Y:S01]  /*32ad0*/  ISETP.NE.U32.AND P4, PT, R58, RZ, PT ;  /* 0x000000ff3a00720c */ /* 0x000fe20003f85070 */
[----:B------:R-:W-:Y:S01]  /*32ae0*/  IMAD.WIDE.U32 R52, R0, R20, RZ ;  /* 0x0000001400347225 */ /* 0x000fe200078e00ff */
[----:B------:R-:W-:Y:S02]  /*32af0*/  ISETP.NE.AND.EX P3, PT, R49, RZ, PT, P3 ;  /* 0x000000ff3100720c */ /* 0x000fe40003f65330 */
[----:B------:R-:W-:Y:S01]  /*32b00*/  ISETP.NE.AND.EX P1, PT, R17, RZ, !P2, P1 ;  /* 0x000000ff1100720c */ /* 0x000fe20005725310 */
[----:B------:R-:W-:Y:S01]  /*32b10*/  IMAD.WIDE.U32 R58, R12, R11, RZ ;  /* 0x0000000b0c3a7225 */ /* 0x000fe200078e00ff */
[----:B------:R-:W-:Y:S02]  /*32b20*/  ISETP.LT.U32.AND P5, PT, R30, R56, PT ;  /* 0x000000381e00720c */ /* 0x000fe40003fa1070 */
[----:B------:R-:W-:Y:S01]  /*32b30*/  ISETP.NE.AND.EX P2, PT, R61, RZ, !P3, P4 ;  /* 0x000000ff3d00720c */ /* 0x000fe20005f45340 */
[----:B------:R-:W-:Y:S01]  /*32b40*/  IMAD.X R65, RZ, RZ, RZ, P6 ;  /* 0x000000ffff417224 */ /* 0x000fe200030e06ff */
[----:B------:R-:W-:Y:S01]  /*32b50*/  IADD3 R56, P3, PT, R29, R50, RZ ;  /* 0x000000321d387210 */ /* 0x000fe20007f7e0ff */
[----:B------:R-:W-:Y:S01]  /*32b60*/  IMAD.WIDE.U32 R62, P6, R6, R21, R52 ;  /* 0x00000015063e7225 */ /* 0x000fe200078c0034 */
[----:B------:R-:W-:-:S02]  /*32b70*/  ISETP.LT.U32.OR.EX P1, PT, R5, R57, P1, P5 ;  /* 0x000000390500720c */ /* 0x000fc40000f21550 */
[----:B------:R-:W-:Y:S01]  /*32b80*/  ISETP.NE.U32.AND P4, PT, R56, RZ, PT ;  /* 0x000000ff3800720c */ /* 0x000fe20003f85070 */
[----:B------:R-:W-:Y:S01]  /*32b90*/  IMAD.X R57, R64, 0x1, R51, P3 ;  /* 0x0000000140397824 */ /* 0x000fe200018e0633 */
[----:B------:R-:W-:Y:S01]  /*32ba0*/  ISETP.NE.U32.AND P3, PT, R29, RZ, PT ;  /* 0x000000ff1d00720c */ /* 0x000fe20003f65070 */
[----:B------:R-:W-:Y:S01]  /*32bb0*/  IMAD.WIDE.U32 R50, R11, R9, RZ ;  /* 0x000000090b327225 */ /* 0x000fe200078e00ff */
[----:B------:R-:W-:Y:S02]  /*32bc0*/  SEL R31, RZ, 0x1, !P1 ;  /* 0x00000001ff1f7807 */ /* 0x000fe40004800000 */
        /* <DEDUP_REMOVED lines=10> */
[----:B------:R-:W-:Y:S02]  /*32c70*/  IMAD.MOV.U32 R66, RZ, RZ, R63 ;  /* 0x000000ffff427224 */ /* 0x000fe400078e003f */
[----:B------:R-:W-:Y:S02]  /*32c80*/  IMAD.IADD R17, R62, 0x1, R51 ;  /* 0x000000013e117824 */ /* 0x000fe400078e0233 */
[----:B------:R-:W-:-:S03]  /*32c90*/  IMAD.WIDE.U32 R60, R9, R11, RZ ;  /* 0x0000000b093c7225 */ /* 0x000fc600078e00ff */
[----:B------:R-:W-:Y:S01]  /*32ca0*/  ISETP.LT.U32.OR.EX P3, PT, R17, R57, P3, P6 ;  /* 0x000000391100720c */ /* 0x000fe20001f61560 */
[----:B------:R-:W-:-:S03]  /*32cb0*/  IMAD.WIDE.U32 R62, R0, R22, RZ ;  /* 0x00000016003e7225 */ /* 0x000fc600078e00ff */
[----:B------:R-:W-:Y:S01]  /*32cc0*/  SEL R51, RZ, 0x1, !P3 ;  /* 0x00000001ff337807 */ /* 0x000fe20005800000 */
[----:B------:R-:W-:-:S04]  /*32cd0*/  IMAD.WIDE.U32 R68, R0, R24, RZ ;  /* 0x0000001800447225 */ /* 0x000fc800078e00ff */
[----:B------:R-:W-:Y:S01]  /*32ce0*/  IMAD.WIDE.U32.X R66, R0, R21, R66, P4 ;  /* 0x0000001500427225 */ /* 0x000fe200020e0442 */
[----:B------:R-:W-:-:S03]  /*32cf0*/  IADD3 RZ, P4, PT, R61, R58, RZ ;  /* 0x0000003a3dff7210 */ /* 0x000fc60007f9e0ff */
[----:B------:R-:W-:-:S04]  /*32d00*/  IMAD.WIDE.U32 R56, R6, R22, RZ ;  /* 0x0000001606387225 */ /* 0x000fc800078e00ff */
[----:B------:R-:W-:-:S04]  /*32d10*/  IMAD.WIDE.U32 R60, P6, R6, R23, R62 ;  /* 0x00000017063c7225 */ /* 0x000fc800078c003e */
[----:B------:R-:W-:Y:S02]  /*32d20*/  IMAD.MOV.U32 R64, RZ, RZ, R55 ;  /* 0x000000ffff407224 */ /* 0x000fe400078e0037 */
[----:B------:R-:W-:-:S04]  /*32d30*/  IMAD.WIDE.U32 R54, P3, R6, R25, R68 ;  /* 0x0000001906367225 */ /* 0x000fc80007860044 */
[----:B------:R-:W-:Y:S02]  /*32d40*/  IMAD.MOV.U32 R52, RZ, RZ, R59 ;  /* 0x000000ffff347224 */ /* 0x000fe400078e003b */
[----:B------:R-:W-:-:S04]  /*32d50*/  IMAD.WIDE.U32 R68, R6, R24, RZ ;  /* 0x0000001806447225 */ /* 0x000fc800078e00ff */
[----:B------:R-:W-:Y:S01]  /*32d60*/  IMAD.X R59, RZ, RZ, RZ, P6 ;  /* 0x000000ffff3b7224 */ /* 0x000fe200030e06ff */
[----:B------:R-:W-:Y:S01]  /*32d70*/  IADD3 RZ, P6, PT, R57, R60, RZ ;  /* 0x0000003c39ff7210 */ /* 0x000fe20007fde0ff */
[----:B------:R-:W-:Y:S02]  /*32d80*/  IMAD.MOV.U32 R58, RZ, RZ, R61 ;  /* 0x000000ffff3a7224 */ /* 0x000fe400078e003d */
[----:B------:R-:W-:Y:S01]  /*32d90*/  IMAD.X R63, RZ, RZ, RZ, P3 ;  /* 0x000000ffff3f7224 */ /* 0x000fe200018e06ff */
[----:B------:R-:W-:Y:S01]  /*32da0*/  IADD3 RZ, P3, PT, R69, R54, RZ ;  /* 0x0000003645ff7210 */ /* 0x000fe20007f7e0ff */
[----:B------:R-:W-:Y:S02]  /*32db0*/  IMAD R29, R17, 0x18f5a7c5, RZ ;  /* 0x18f5a7c5111d7824 */ /* 0x000fe400078e02ff */
[----:B------:R-:W-:-:S04]  /*32dc0*/  IMAD.WIDE.U32 R68, R2, R24, R48 ;  /* 0x0000001802447225 */ /* 0x000fc800078e0030 */
[----:B------:R-:W-:Y:S01]  /*32dd0*/  IMAD.WIDE.U32.X R58, R0, R23, R58, P6 ;  /* 0x00000017003a7225 */ /* 0x000fe200030e043a */
[----:B------:R-:W-:-:S03]  /*32de0*/  IADD3 R51, P6, PT, R51, R66, RZ ;  /* 0x0000004233337210 */ /* 0x000fc60007fde0ff */
[----:B------:R-:W-:Y:S02]  /*32df0*/  IMAD.MOV.U32 R62, RZ, RZ, R55 ;  /* 0x000000ffff3e7224 */ /* 0x000fe400078e0037 */
[----:B------:R-:W-:-:S04]  /*32e00*/  IMAD.WIDE.U32 R56, R50, 0x18f5a7c5, RZ ;  /* 0x18f5a7c532387825 */ /* 0x000fc800078e00ff */
[----:B------:R-:W-:Y:S02]  /*32e10*/  IMAD R29, R50, 0x4b0d7b56, R29 ;  /* 0x4b0d7b56321d7824 */ /* 0x000fe400078e021d */
[----:B------:R-:W-:Y:S02]  /*32e20*/  IMAD.IADD R55, R28, 0x1, R69 ;  /* 0x000000011c377824 */ /* 0x000fe400078e0245 */
[----:B------:R-:W-:Y:S01]  /*32e30*/  IMAD.WIDE.U32.X R70, R12, R14, R64, P5 ;  /* 0x0000000e0c467225 */ /* 0x000fe200028e0440 */
[----:B------:R-:W-:-:S03]  /*32e40*/  IADD3 R28, P5, PT, R51, R68, RZ ;  /* 0x00000044331c7210 */ /* 0x000fc60007fbe0ff */
[----:B------:R-:W-:Y:S01]  /*32e50*/  IMAD.WIDE.U32.X R62, R0, R25, R62, P3 ;  /* 0x00000019003e7225 */ /* 0x000fe200018e043e */
[----:B------:R-:W-:Y:S02]  /*32e60*/  ISETP.LT.U32.AND P3, PT, R68, R48, PT ;  /* 0x000000304400720c */ /* 0x000fe40003f61070 */
[----:B------:R-:W-:Y:S01]  /*32e70*/  ISETP.NE.U32.AND P1, PT, R28, RZ, PT ;  /* 0x000000ff1c00720c */ /* 0x000fe20003f25070 */
[----:B------:R-:W-:Y:S01]  /*32e80*/  IMAD.X R2, RZ, RZ, R67, P6 ;  /* 0x000000ffff027224 */ /* 0x000fe200030e0643 */
[----:B------:R-:W-:Y:S01]  /*32e90*/  ISETP.LT.U32.OR.EX P2, PT, R55, R49, P2, P3 ;  /* 0x000000313700720c */ /* 0x000fe20001741530 */
[----:B------:R-:W-:Y:S01]  /*32ea0*/  IMAD.IADD R0, R57, 0x1, R29 ;  /* 0x0000000139007824 */ /* 0x000fe200078e021d */
[----:B------:R-:W-:Y:S01]  /*32eb0*/  ISETP.NE.U32.AND P3, PT, R51, RZ, PT ;  /* 0x000000ff3300720c */ /* 0x000fe20003f65070 */
[----:B------:R-:W-:Y:S01]  /*32ec0*/  IMAD.X R29, R2, 0x1, R55, P5 ;  /* 0x00000001021d7824 */ /* 0x000fe200028e0637 */
[----:B------:R-:W-:Y:S01]  /*32ed0*/  IADD3 R31, P5, PT, R31, R70, RZ ;  /* 0x000000461f1f7210 */ /* 0x000fe20007fbe0ff */
[----:B------:R-:W-:Y:S01]  /*32ee0*/  IMAD.WIDE.U32 R66, R0, R18, RZ ;  /* 0x0000001200427225 */ /* 0x000fe200078e00ff */
[----:B------:R-:W-:-:S02]  /*32ef0*/  SEL R57, RZ, 0x1, !P2 ;  /* 0x00000001ff397807 */ /* 0x000fc40005000000 */
[----:B------:R-:W-:Y:S01]  /*32f00*/  ISETP.NE.AND.EX P1, PT, R29, RZ, PT, P1 ;  /* 0x000000ff1d00720c */ /* 0x000fe20003f25310 */
[----:B------:R-:W-:Y:S02]  /*32f10*/  IMAD.X R51, RZ, RZ, R71, P5 ;  /* 0x000000ffff337224 */ /* 0x000fe400028e0647 */
[----:B------:R-:W-:Y:S01]  /*32f20*/  IMAD.WIDE.U32 R64, R56, R18, RZ ;  /* 0x0000001238407225 */ /* 0x000fe200078e00ff */
[----:B------:R-:W-:Y:S02]  /*32f30*/  ISETP.NE.AND.EX P1, PT, R2, RZ, !P1, P3 ;  /* 0x000000ff0200720c */ /* 0x000fe40004f25330 */
[----:B------:R-:W-:Y:S01]  /*32f40*/  ISETP.GE.U32.AND P3, PT, R7, R4, PT ;  /* 0x000000040700720c */ /* 0x000fe20003f66070 */
[----:B------:R-:W-:Y:S01]  /*32f50*/  IMAD.WIDE.U32 R48, P5, R56, R19, R66 ;  /* 0x0000001338307225 */ /* 0x000fe200078a0042 */
[----:B------:R-:W-:Y:S02]  /*32f60*/  LOP3.LUT R55, RZ, R64, RZ, 0x33, !PT ;  /* 0x00000040ff377212 */ /* 0x000fe400078e33ff */
[----:B------:R-:W-:Y:S01]  /*32f70*/  ISETP.GE.U32.AND.EX P3, PT, R8, R3, PT, P3 ;  /* 0x000000030800720c */ /* 0x000fe20003f66130 */
[----:B------:R-:W-:Y:S01]  /*32f80*/  IMAD.WIDE.U32.X R52, R12, R14, R52, P4 ;  /* 0x0000000e0c347225 */ /* 0x000fe200020e0434 */
[----:B------:R-:W-:-:S02]  /*32f90*/  IADD3 R2, P6, PT, R65, R48, RZ ;  /* 0x0000003041027210 */ /* 0x000fc40007fde0ff */
[----:B------:R-:W-:Y:S01]  /*32fa0*/  ISETP.GT.U32.AND P4, PT, R50, R55, PT ;  /* 0x000000373200720c */ /* 0x000fe20003f84070 */
[----:B------:R-:W-:Y:S01]  /*32fb0*/  IMAD.X R67, RZ, RZ, RZ, P5 ;  /* 0x000000ffff437224 */ /* 0x000fe200028e06ff */
[----:B------:R-:W-:Y:S01]  /*32fc0*/  LOP3.LUT R2, RZ, R2, RZ, 0x33, !PT ;  /* 0x00000002ff027212 */ /* 0x000fe200078e33ff */
[----:B------:R-:W-:Y:S01]  /*32fd0*/  IMAD.MOV.U32 R66, RZ, RZ, R49 ;  /* 0x000000ffff427224 */ /* 0x000fe200078e0031 */
[----:B------:R-:W-:Y:S01]  /*32fe0*/  SEL R48, RZ, 0x1, !P0 ;  /* 0x00000001ff307807 */ /* 0x000fe20004000000 */
        /* <DEDUP_REMOVED lines=16> */
[----:B------:R-:W-:Y:S01]  /*330f0*/  IADD3 R7, P3, PT, R7, R30, RZ ;  /* 0x0000001e07077210 */ /* 0x000fe20007f7e0ff */
[----:B------:R-:W-:Y:S01]  /*33100*/  IMAD.WIDE.U32 R28, R56, R20, RZ ;  /* 0x00000014381c7225 */ /* 0x000fe200078e00ff */
[----:B------:R-:W-:Y:S02]  /*33110*/  ISETP.NE.U32.AND P1, PT, R64, RZ, PT ;  /* 0x000000ff4000720c */ /* 0x000fe40003f25070 */
[----:B------:R-:W-:Y:S01]  /*33120*/  IADD3 R50, P2, PT, R17, R58, RZ ;  /* 0x0000003a11327210 */ /* 0x000fe20007f5e0ff */
[----:B------:R-:W-:Y:S01]  /*33130*/  IMAD.X R8, RZ, RZ, R5, P3 ;  /* 0x000000ffff087224 */ /* 0x000fe200018e0605 */
[----:B------:R-:W-:Y:S01]  /*33140*/  IADD3.X R49, PT, PT, R51, R53, RZ, P5, P6 ;  /* 0x0000003533317210 */ /* 0x000fe20002fec4ff */
[----:B------:R-:W-:Y:S01]  /*33150*/  IMAD.WIDE.U32 R52, P4, R56, R21, R2 ;  /* 0x0000001538347225 */ /* 0x000fe20007880002 */
[----:B------:R-:W-:-:S02]  /*33160*/  ISETP.NE.AND.EX P1, PT, R65, RZ, PT, P1 ;  /* 0x000000ff4100720c */ /* 0x000fc40003f25310 */
[C---:B------:R-:W-:Y:S01]  /*33170*/  IADD3 R57, P3, P6, R7.reuse, R26, R57 ;  /* 0x0000001a07397210 */ /* 0x040fe20007e7e039 */
[----:B------:R-:W-:Y:S01]  /*33180*/  IMAD.WIDE.U32 R2, R56, R20, R64 ;  /* 0x0000001438027225 */ /* 0x000fe200078e0040 */
[----:B------:R-:W-:Y:S02]  /*33190*/  ISETP.GE.U32.AND P5, PT, R7, R30, PT ;  /* 0x0000001e0700720c */ /* 0x000fe40003fa6070 */
[----:B------:R-:W-:Y:S01]  /*331a0*/  IADD3.X R61, PT, PT, R8, R27, RZ, P3, P6 ;  /* 0x0000001b083d7210 */ /* 0x000fe20001fec4ff */
[----:B------:R-:W-:Y:S01]  /*331b0*/  IMAD.X R58, RZ, RZ, R59, P2 ;  /* 0x000000ffff3a7224 */ /* 0x000fe200010e063b */
[----:B------:R-:W-:Y:S01]  /*331c0*/  ISETP.NE.AND.EX P2, PT, R4, RZ, !P1, P0 ;  /* 0x000000ff0400720c */ /* 0x000fe20004f45300 */
[----:B------:R-:W-:Y:S01]  /*331d0*/  IMAD.IADD R4, R52, 0x1, R3 ;  /* 0x0000000134047824 */ /* 0x000fe200078e0203 */
[----:B------:R-:W-:Y:S01]  /*331e0*/  ISETP.LT.U32.AND P1, PT, R2, R64, PT ;  /* 0x000000400200720c */ /* 0x000fe20003f21070 */
[----:B------:R-:W-:Y:S01]  /*331f0*/  IMAD.MOV.U32 R28, RZ, RZ, R53 ;  /* 0x000000ffff1c7224 */ /* 0x000fe200078e0035 */
[----:B------:R-:W-:-:S02]  /*33200*/  IADD3 R26, P0, PT, R50, R57, RZ ;  /* 0x00000039321a7210 */ /* 0x000fc40007f1e0ff */
[----:B------:R-:W-:Y:S01]  /*33210*/  IADD3 RZ, P3, PT, R29, R52, RZ ;  /* 0x000000341dff7210 */ /* 0x000fe20007f7e0ff */
[----:B------:R-:W-:Y:S01]  /*33220*/  IMAD.X R29, RZ, RZ, RZ, P4 ;  /* 0x000000ffff1d7224 */ /* 0x000fe200020e06ff */
[----:B------:R-:W-:Y:S01]  /*33230*/  ISETP.LT.U32.OR.EX P1, PT, R4, R65, P2, P1 ;  /* 0x000000410400720c */ /* 0x000fe20001721510 */
[----:B------:R-:W-:Y:S01]  /*33240*/  IMAD.X R27, R58, 0x1, R61, P0 ;  /* 0x000000013a1b7824 */ /* 0x000fe200000e063d */
[----:B------:R-:W-:Y:S01]  /*33250*/  ISETP.NE.U32.AND P0, PT, R31, RZ, PT ;  /* 0x000000ff1f00720c */ /* 0x000fe20003f05070 */
[----:B------:R-:W-:Y:S01]  /*33260*/  IMAD.WIDE.U32.X R30, R0, R21, R28, P3 ;  /* 0x00000015001e7225 */ /* 0x000fe200018e041c */
[----:B------:R-:W-:Y:S02]  /*33270*/  SEL R17, RZ, 0x1, !P1 ;  /* 0x00000001ff117807 */ /* 0x000fe40004800000 */
[----:B------:R-:W-:Y:S01]  /*33280*/  ISETP.NE.U32.AND P4, PT, R48, RZ, PT ;  /* 0x000000ff3000720c */ /* 0x000fe20003f85070 */
[----:B------:R-:W-:Y:S01]  /*33290*/  IMAD.WIDE.U32 R28, R6, R24, R26 ;  /* 0x00000018061c7225 */ /* 0x000fe200078e001a */
[----:B------:R-:W-:-:S02]  /*332a0*/  IADD3 R17, P1, PT, R17, R30, RZ ;  /* 0x0000001e11117210 */ /* 0x000fc40007f3e0ff */
[----:B------:R-:W-:Y:S01]  /*332b0*/  ISETP.NE.U32.AND P2, PT, R26, RZ, PT ;  /* 0x000000ff1a00720c */ /* 0x000fe20003f45070 */
[----:B------:R-:W-:Y:S01]  /*332c0*/  IMAD.IADD R55, R54, 0x1, R29 ;  /* 0x0000000136377824 */ /* 0x000fe200078e021d */
[----:B------:R-:W-:Y:S01]  /*332d0*/  ISETP.NE.AND.EX P4, PT, R49, RZ, PT, P4 ;  /* 0x000000ff3100720c */ /* 0x000fe20003f85340 */
[----:B------:R-:W-:Y:S01]  /*332e0*/  IMAD.X R6, RZ, RZ, R31, P1 ;  /* 0x000000ffff067224 */ /* 0x000fe200008e061f */
[----:B------:R-:W-:Y:S01]  /*332f0*/  IADD3 R30, P1, PT, R17, R28, RZ ;  /* 0x0000001c111e7210 */ /* 0x000fe20007f3e0ff */
[----:B------:R-:W-:Y:S01]  /*33300*/  IMAD.WIDE.U32 R52, R0, R22, RZ ;  /* 0x0000001600347225 */ /* 0x000fe200078e00ff */
[----:B------:R-:W-:Y:S02]  /*33310*/  ISETP.NE.U32.AND P3, PT, R50, RZ, PT ;  /* 0x000000ff3200720c */ /* 0x000fe40003f65070 */
[----:B------:R-:W-:Y:S01]  /*33320*/  ISETP.NE.AND.EX P2, PT, R27, RZ, PT, P2 ;  /* 0x000000ff1b00720c */ /* 0x000fe20003f45320 */
[----:B------:R-:W-:Y:S01]  /*33330*/  IMAD.X R31, R6, 0x1, R55, P1 ;  /* 0x00000001061f7824 */ /* 0x000fe200008e0637 */
[----:B------:R-:W-:Y:S01]  /*33340*/  ISETP.NE.AND.EX P0, PT, R51, RZ, !P4, P0 ;  /* 0x000000ff3300720c */ /* 0x000fe20006705300 */
[----:B------:R-:W-:Y:S01]  /*33350*/  IMAD.WIDE.U32 R50, R12, R9, RZ ;  /* 0x000000090c327225 */ /* 0x000fe200078e00ff */
[----:B------:R-:W-:-:S02]  /*33360*/  ISETP.NE.U32.AND P6, PT, R30, RZ, PT ;  /* 0x000000ff1e00720c */ /* 0x000fc40003fc5070 */
[----:B------:R-:W-:Y:S02]  /*33370*/  ISETP.NE.AND.EX P2, PT, R58, RZ, !P2, P3 ;  /* 0x000000ff3a00720c */ /* 0x000fe40005745330 */
[----:B------:R-:W-:Y:S01]  /*33380*/  ISETP.LT.U32.AND P4, PT, R28, R26, PT ;  /* 0x0000001a1c00720c */ /* 0x000fe20003f81070 */
[----:B------:R-:W-:Y:S01]  /*33390*/  IMAD.WIDE.U32 R50, P3, R9, R12, R50 ;  /* 0x0000000c09327225 */ /* 0x000fe20007860032 */
[----:B------:R-:W-:Y:S02]  /*333a0*/  ISETP.NE.U32.AND P1, PT, R17, RZ, PT ;  /* 0x000000ff1100720c */ /* 0x000fe40003f25070 */
[----:B------:R-:W-:Y:S01]  /*333b0*/  ISETP.NE.AND.EX P6, PT, R31, RZ, PT, P6 ;  /* 0x000000ff1f00720c */ /* 0x000fe20003fc5360 */
[----:B------:R-:W-:Y:S01]  /*333c0*/  IMAD.WIDE.U32 R28, R9, R9, RZ ;  /* 0x00000009091c7225 */ /* 0x000fe200078e00ff */
[----:B------:R-:W-:Y:S02]  /*333d0*/  ISETP.LT.U32.OR.EX P2, PT, R55, R27, P2, P4 ;  /* 0x0000001b3700720c */ /* 0x000fe40001741540 */
[----:B------:R-:W-:Y:S01]  /*333e0*/  ISETP.GE.U32.AND P4, PT, R57, R7, PT ;  /* 0x000000073900720c */ /* 0x000fe20003f86070 */
[----:B------:R-:W-:Y:S01]  /*333f0*/  IMAD.X R27, RZ, RZ, RZ, P3 ;  /* 0x000000ffff1b7224 */ /* 0x000fe200018e06ff */
[----:B------:R-:W-:Y:S01]  /*33400*/  ISETP.GE.U32.AND.EX P5, PT, R8, R5, PT, P5 ;  /* 0x000000050800720c */ /* 0x000fe20003fa6150 */
[----:B------:R-:W-:Y:S01]  /*33410*/  IMAD.MOV.U32 R26, RZ, RZ, R51 ;  /* 0x000000ffff1a7224 */ /* 0x000fe200078e0033 */
[----:B------:R-:W-:Y:S01]  /*33420*/  ISETP.NE.AND.EX P1, PT, R6, RZ, !P6, P1 ;  /* 0x000000ff0600720c */ /* 0x000fe20007725310 */
[----:B------:R-:W-:Y:S01]  /*33430*/  IMAD.WIDE.U32 R54, P6, R56, R23, R52 ;  /* 0x0000001738367225 */ /* 0x000fe200078c0034 */
[----:B------:R-:W-:-:S02]  /*33440*/  IADD3 RZ, P3, PT, R29, R50, RZ ;  /* 0x000000321dff7210 */ /* 0x000fc40007f7e0ff */
[----:B------:R-:W-:Y:S01]  /*33450*/  ISETP.GE.U32.AND.EX P4, PT, R61, R8, PT, P4 ;  /* 0x000000083d00720c */ /* 0x000fe20003f86140 */
[----:B------:R-:W-:Y:S01]  /*33460*/  IMAD.WIDE.U32 R6, R56, R22, R30 ;  /* 0x0000001638067225 */ /* 0x000fe200078e001e */
[----:B------:R-:W-:Y:S02]  /*33470*/  SEL R5, RZ, 0x1, P5 ;  /* 0x00000001ff057807 */ /* 0x000fe40002800000 */
[----:B------:R-:W-:Y:S01]  /*33480*/  SEL R17, RZ, 0x1, P4 ;  /* 0x00000001ff117807 */ /* 0x000fe20002000000 */
[----:B------:R-:W-:-:S04]  /*33490*/  IMAD.WIDE.U32 R52, R9, R9, R48 ;  /* 0x0000000909347225 */ /* 0x000fc800078e0030 */
[----:B------:R-:W-:Y:S01]  /*334a0*/  IMAD.WIDE.U32 R28, R56, R22, RZ ;  /* 0x00000016381c7225 */ /* 0x000fe200078e00ff */
[----:B------:R-:W-:Y:S02]  /*334b0*/  IADD3 R60, P4, PT, R5, R52, RZ ;  /* 0x00000034053c7210 */ /* 0x000fe40007f9e0ff */
[----:B------:R-:W-:Y:S01]  /*334c0*/  SEL R5, RZ, 0x1, !P2 ;  /* 0x00000001ff057807 */ /* 0x000fe20005000000 */
[----:B------:R-:W-:Y:S01]  /*334d0*/  IMAD.X R59, RZ, RZ, RZ, P6 ;  /* 0x000000ffff3b7224 */ /* 0x000fe200030e06ff */
[----:B------:R-:W-:Y:S01]  /*334e0*/  ISETP.LT.U32.AND P6, PT, R6, R30, PT ;  /* 0x0000001e0600720c */ /* 0x000fe20003fc1070 */
[----:B------:R-:W-:Y:S01]  /*334f0*/  IMAD.IADD R28, R54, 0x1, R7 ;  /* 0x00000001361c7824 */ /* 0x000fe200078e0207 */
[----:B------:R-:W-:Y:S01]  /*33500*/  IADD3 RZ, P5, PT, R29, R54, RZ ;  /* 0x000000361dff7210 */ /* 0x000fe20007fbe0ff */
[----:B------:R-:W-:Y:S01]  /*33510*/  IMAD.IADD R53, R50, 0x1, R53 ;  /* 0x0000000132357824 */ /* 0x000fe200078e0235 */
[----:B------:R-:W-:Y:S01]  /*33520*/  ISETP.LT.U32.AND P2, PT, R52, R48, PT ;  /* 0x000000303400720c */ /* 0x000fe20003f41070 */
[----:B------:R-:W-:Y:S01]  /*33530*/  IMAD.WIDE.U32 R50, R0, R24, RZ ;  /* 0x0000001800327225 */ /* 0x000fe200078e00ff */
[----:B------:R-:W-:-:S02]  /*33540*/  ISETP.LT.U32.OR.EX P1, PT, R28, R31, P1, P6 ;  /* 0x0000001f1c00720c */ /* 0x000fc40000f21560 */
[-C--:B------:R-:W-:Y:S01]  /*33550*/  IADD3 R17, P6, PT, R17, R60.reuse, RZ ;  /* 0x0000003c11117210 */ /* 0x080fe20007fde0ff */
[----:B------:R-:W-:Y:S01]  /*33560*/  IMAD.MOV.U32 R58, RZ, RZ, R55 ;  /* 0x000000ffff3a7224 */ /* 0x000fe200078e0037 */
[----:B------:R-:W-:Y:S01]  /*33570*/  ISETP.LT.U32.OR.EX P0, PT, R53, R49, P0, P2 ;  /* 0x000000313500720c */ /* 0x000fe20000701520 */
[----:B------:R-:W-:Y:S01]  /*33580*/  IMAD.X R64, RZ, RZ, R53, P4 ;  /* 0x000000ffff407224 */ /* 0x000fe200020e0635 */
[----:B------:R-:W-:Y:S01]  /*33590*/  ISETP.GE.U32.AND P2, PT, R17, R60, PT ;  /* 0x0000003c1100720c */ /* 0x000fe20003f46070 */
[----:B------:R-:W-:-:S04]  /*335a0*/  IMAD.WIDE.U32 R30, P4, R56, R25, R50 ;  /* 0x00000019381e7225 */ /* 0x000fc80007880032 */
[----:B------:R-:W-:-:S04]  /*335b0*/  IMAD.WIDE.U32 R54, R56, R24, RZ ;  /* 0x0000001838367225 */ /* 0x000fc800078e00ff */
[----:B------:R-:W-:-:S04]  /*335c0*/  IMAD.WIDE.U32.X R50, R0, R23, R58, P5 ;  /* 0x0000001700327225 */ /* 0x000fc800028e043a */
[----:B------:R-:W-:Y:S01]  /*335d0*/  IMAD.X R29, RZ, RZ, R64, P6 ;  /* 0x000000ffff1d7224 */ /* 0x000fe200030e0640 */
[----:B------:R-:W-:Y:S01]  /*335e0*/  IADD3 R54, P5, P6, R17, R62, R5 ;  /* 0x0000003e11367210 */ /* 0x000fe20007ebe005 */
[----:B------:R-:W-:Y:S01]  /*335f0*/  IMAD.WIDE.U32.X R26, R12, R12, R26, P3 ;  /* 0x0000000c0c1a7225 */ /* 0x000fe200018e041a */
[----:B------:R-:W-:Y:S02]  /*33600*/  SEL R5, RZ, 0x1, !P1 ;  /* 0x00000001ff057807 */ /* 0x000fe40004800000 */
[----:B------:R-:W-:Y:S01]  /*33610*/  IADD3.X R63, PT, PT, R29, R63, RZ, P5, P6 ;  /* 0x0000003f1d3f7210 */ /* 0x000fe20002fec4ff */
[----:B------:R-:W-:Y:S01]  /*33620*/  IMAD.X R49, RZ, RZ, RZ, P4 ;  /* 0x000000ffff317224 */ /* 0x000fe200020e06ff */
[----:B------:R-:W-:Y:S01]  /*33630*/  IADD3 R5, P6, PT, R5, R50, RZ ;  /* 0x0000003205057210 */ /* 0x000fe20007fde0ff */
[----:B------:R-:W-:Y:S01]  /*33640*/  IMAD.MOV.U32 R48, RZ, RZ, R31 ;  /* 0x000000ffff307224 */ /* 0x000fe200078e001f */
[----:B------:R-:W-:Y:S02]  /*33650*/  ISETP.GE.U32.AND P1, PT, R60, R52, PT ;  /* 0x000000343c00720c */ /* 0x000fe40003f26070 */
[----:B------:R-:W-:Y:S01]  /*33660*/  ISETP.GE.U32.AND P4, PT, R54, R17, PT ;  /* 0x000000113600720c */ /* 0x000fe20003f86070 */
[----:B------:R-:W-:Y:S01]  /*33670*/  IMAD.X R8, RZ, RZ, R51, P6 ;  /* 0x000000ffff087224 */ /* 0x000fe200030e0633 */
[----:B------:R-:W-:-:S02]  /*33680*/  IADD3 R50, P6, PT, R5, R54, RZ ;  /* 0x0000003605327210 */ /* 0x000fc40007fde0ff */
[----:B------:R-:W-:Y:S02]  /*33690*/  ISETP.GE.U32.AND.EX P1, PT, R64, R53, PT, P1 ;  /* 0x000000354000720c */ /* 0x000fe40003f26110 */
[----:B------:R-:W-:Y:S01]  /*336a0*/  ISETP.NE.U32.AND P3, PT, R50, RZ, PT ;  /* 0x000000ff3200720c */ /* 0x000fe20003f65070 */
[----:B------:R-:W-:Y:S01]  /*336b0*/  IMAD.X R51, R8, 0x1, R63, P6 ;  /* 0x0000000108337824 */ /* 0x000fe200030e063f */
[----:B------:R-:W-:Y:S02]  /*336c0*/  ISETP.GE.U32.AND.EX P6, PT, R29, R64, PT, P2 ;  /* 0x000000401d00720c */ /* 0x000fe40003fc6120 */
[----:B------:R-:W-:Y:S01]  /*336d0*/  ISETP.NE.U32.AND P2, PT, R5, RZ, PT ;  /* 0x000000ff0500720c */ /* 0x000fe20003f45070 */
[----:B------:R-:W-:Y:S01]  /*336e0*/  IMAD.WIDE.U32 R56, R56, R24, R50 ;  /* 0x0000001838387225 */ /* 0x000fe200078e0032 */
[----:B------:R-:W-:Y:S02]  /*336f0*/  ISETP.NE.AND.EX P3, PT, R51, RZ, PT, P3 ;  /* 0x000000ff3300720c */ /* 0x000fe40003f65330 */
[----:B------:R-:W-:Y:S01]  /*33700*/  SEL R5, RZ, 0x1, !P0 ;  /* 0x00000001ff057807 */ /* 0x000fe20004000000 */
[----:B------:R-:W-:Y:S01]  /*33710*/  IMAD.IADD R52, R30, 0x1, R57 ;  /* 0x000000011e347824 */ /* 0x000fe200078e0239 */
[----:B------:R-:W-:-:S02]  /*33720*/  SEL R17, RZ, 0x1, P1 ;  /* 0x00000001ff117807 */ /* 0x000fc40000800000 */
[----:B------:R-:W-:Y:S02]  /*33730*/  ISETP.GE.U32.AND.EX P4, PT, R63, R29, PT, P4 ;  /* 0x0000001d3f00720c */ /* 0x000fe40003f86140 */
[----:B------:R-:W-:Y:S02]  /*33740*/  ISETP.NE.AND.EX P2, PT, R8, RZ, !P3, P2 ;  /* 0x000000ff0800720c */ /* 0x000fe40005f45320 */
[----:B------:R-:W-:Y:S02]  /*33750*/  ISETP.LT.U32.AND P0, PT, R56, R50, PT ;  /* 0x000000323800720c */ /* 0x000fe40003f01070 */
[----:B------:R-:W-:Y:S02]  /*33760*/  IADD3 RZ, P5, PT, R55, R30, RZ ;  /* 0x0000001e37ff7210 */ /* 0x000fe40007fbe0ff */
[----:B------:R-:W-:Y:S02]  /*33770*/  IADD3 R17, P1, P3, R17, R26, R5 ;  /* 0x0000001a11117210 */ /* 0x000fe40007b3e005 */
[----:B------:R-:W-:Y:S01]  /*33780*/  SEL R8, RZ, 0x1, P6 ;  /* 0x00000001ff087807 */ /* 0x000fe20003000000 */
        /* <DEDUP_REMOVED lines=56> */
.L_x_149:
[----:B------:R-:W-:Y:S05]  /*33b10*/  BSYNC.RELIABLE B4 ;  /* 0x0000000000047941 */ /* 0x000fea0003800100 */
.L_x_148:
        /* <DEDUP_REMOVED lines=19> */
[----:B------:R-:W-:Y:S01]  /*33c50*/  IADD3 R0, P5, PT, -R0, R49, RZ ;  /* 0x0000003100007210 */ /* 0x000fe20007fbe1ff */
[----:B------:R-:W-:Y:S01]  /*33c60*/  IMAD.X R49, R4, 0x1, ~R19, P3 ;  /* 0x0000000104317824 */ /* 0x000fe200018e0e13 */
[----:B------:R-:W-:Y:S01]  /*33c70*/  IADD3 R53, P4, PT, -R17, R6, RZ ;  /* 0x0000000611357210 */ /* 0x000fe20007f9e1ff */
[----:B------:R-:W-:Y:S01]  /*33c80*/  IMAD.X R17, R52, 0x1, ~R59, P2 ;  /* 0x0000000134117824 */ /* 0x000fe200010e0e3b */
        /* <DEDUP_REMOVED lines=79> */
.L_x_151:
        /* <DEDUP_REMOVED lines=11> */
.L_x_150:
[----:B------:R-:W-:Y:S05]  /*34230*/  BSYNC.RECONVERGENT B3 ;  /* 0x0000000000037941 */ /* 0x000fea0003800200 */
.L_x_147:
        /* <DEDUP_REMOVED lines=41> */
[----:B------:R-:W-:-:S12]  /*344d0*/  IMAD.MOV.U32 R6, RZ, RZ, R52 ;  /* 0x000000ffff067224 */ /* 0x000fd800078e0034 */
        /* <DEDUP_REMOVED lines=20> */
[----:B------:R-:W-:-:S03]  /*34620*/  IMAD.MOV.U32 R6, RZ, RZ, R52 ;  /* 0x000000ffff067224 */ /* 0x000fc600078e0034 */
[----:B------:R-:W-:-:S13]  /*34630*/  ISETP.LT.U32.OR.EX P0, PT, R2, R21, !P0, P1 ;  /* 0x000000150200720c */ /* 0x000fda0004701510 */
[----:B------:R-:W-:Y:S05]  /*34640*/  @P0 BREAK.RELIABLE B4 ;  /* 0x0000000000040942 */ /* 0x000fea0003800100 */
[----:B------:R-:W-:Y:S05]  /*34650*/  @P0 BRA `(.L_x_155) ;  /* 0x0000000000580947 */ /* 0x000fea0003800000 */
.L_x_154:
[----:B------:R-:W-:Y:S05]  /*34660*/  BSYNC.RELIABLE B4 ;  /* 0x0000000000047941 */ /* 0x000fea0003800100 */
.L_x_153:
        /* <DEDUP_REMOVED lines=21> */
.L_x_155:
[----:B------:R-:W-:Y:S05]  /*347c0*/  BSYNC.RECONVERGENT B3 ;  /* 0x0000000000037941 */ /* 0x000fea0003800200 */
.L_x_152:
[CC--:B------:R-:W-:Y:S01]  /*347d0*/  ISETP.GE.U32.AND P0, PT, R30.reuse, R51.reuse, PT ;  /* 0x000000331e00720c */ /* 0x0c0fe20003f06070 */
[----:B------:R-:W-:Y:S01]  /*347e0*/  BSSY.RECONVERGENT B3, `(.L_x_156) ;  /* 0x0000085000037945 */ /* 0x000fe20003800200 */
[----:B------:R-:W-:Y:S02]  /*347f0*/  IADD3 R51, P1, PT, R30, -R51, RZ ;  /* 0x800000331e337210 */ /* 0x000fe40007f3e0ff */
[----:B------:R-:W-:-:S03]  /*34800*/  ISETP.GE.U32.AND.EX P0, PT, R29, R48, PT, P0 ;  /* 0x000000301d00720c */ /* 0x000fc60003f06100 */
[----:B------:R-:W-:Y:S01]  /*34810*/  IMAD.X R29, R29, 0x1, ~R48, P1 ;  /* 0x000000011d1d7824 */ /* 0x000fe200008e0e30 */
[----:B------:R-:W-:-:S04]  /*34820*/  SEL R2, RZ, 0x1, P0 ;  /* 0x00000001ff027807 */ /* 0x000fc80000000000 */
[----:B------:R-:W-:-:S04]  /*34830*/  IADD3 R2, P0, PT, R3, R2, RZ ;  /* 0x0000000203027210 */ /* 0x000fc80007f1e0ff */
[CC--:B------:R-:W-:Y:S01]  /*34840*/  IADD3 R3, P2, PT, R5.reuse, -R2.reuse, RZ ;  /* 0x8000000205037210 */ /* 0x0c0fe20007f5e0ff */
[----:B------:R-:W-:Y:S01]  /*34850*/  IMAD.X R4, RZ, RZ, R4, P0 ;  /* 0x000000ffff047224 */ /* 0x000fe200000e0604 */
[----:B------:R-:W-:Y:S01]  /*34860*/  ISETP.GE.U32.AND P0, PT, R5, R2, PT ;  /* 0x000000020500720c */ /* 0x000fe20003f06070 */
[----:B------:R-:W-:-:S03]  /*34870*/  IMAD.MOV.U32 R2, RZ, RZ, R29 ;  /* 0x000000ffff027224 */ /* 0x000fc600078e001d */
[C---:B------:R-:W-:Y:S01]  /*34880*/  ISETP.GE.U32.AND.EX P0, PT, R27.reuse, R4, PT, P0 ;  /* 0x000000041b00720c */ /* 0x040fe20003f06100 */
[----:B------:R-:W-:-:S03]  /*34890*/  IMAD.X R4, R27, 0x1, ~R4, P2 ;  /* 0x000000011b047824 */ /* 0x000fc600010e0e04 */
[----:B------:R-:W-:-:S04]  /*348a0*/  SEL R49, RZ, 0x1, P0 ;  /* 0x00000001ff317807 */ /* 0x000fc80000000000 */
[----:B------:R-:W-:-:S04]  /*348b0*/  IADD3 R49, P0, PT, R28, R49, RZ ;  /* 0x000000311c317210 */ /* 0x000fc80007f1e0ff */
[CC--:B------:R-:W-:Y:S01]  /*348c0*/  IADD3 R5, P3, PT, R26.reuse, -R49.reuse, RZ ;  /* 0x800000311a057210 */ /* 0x0c0fe20007f7e0ff */
[----:B------:R-:W-:Y:S01]  /*348d0*/  IMAD.X R6, RZ, RZ, R6, P0 ;  /* 0x000000ffff067224 */ /* 0x000fe200000e0606 */
[----:B------:R-:W-:-:S04]  /*348e0*/  ISETP.GE.U32.AND P0, PT, R26, R49, PT ;  /* 0x000000311a00720c */ /* 0x000fc80003f06070 */
[C---:B------:R-:W-:Y:S01]  /*348f0*/  ISETP.GE.U32.AND.EX P0, PT, R17.reuse, R6, PT, P0 ;  /* 0x000000061100720c */ /* 0x040fe20003f06100 */
[----:B------:R-:W-:-:S03]  /*34900*/  IMAD.X R6, R17, 0x1, ~R6, P3 ;  /* 0x0000000111067824 */ /* 0x000fc600018e0e06 */
[----:B------:R-:W-:-:S04]  /*34910*/  SEL R7, RZ, 0x1, P0 ;  /* 0x00000001ff077807 */ /* 0x000fc80000000000 */
[----:B------:R-:W-:-:S05]  /*34920*/  IADD3 R7, P0, PT, R53, R7, RZ ;  /* 0x0000000735077210 */ /* 0x000fca0007f1e0ff */
[----:B------:R-:W-:Y:S01]  /*34930*/  IMAD.X R31, RZ, RZ, R50, P0 ;  /* 0x000000ffff1f7224 */ /* 0x000fe200000e0632 */
[CC--:B------:R-:W-:Y:S02]  /*34940*/  ISETP.GE.U32.AND P0, PT, R0.reuse, R7.reuse, PT ;  /* 0x000000070000720c */ /* 0x0c0fe40003f06070 */
[----:B------:R-:W-:Y:S01]  /*34950*/  IADD3 R7, P4, PT, R0, -R7, RZ ;  /* 0x8000000700077210 */ /* 0x000fe20007f9e0ff */
[----:B------:R-:W-:Y:S01]  /*34960*/  IMAD.MOV.U32 R0, RZ, RZ, R51 ;  /* 0x000000ffff007224 */ /* 0x000fe200078e0033 */
        /* <DEDUP_REMOVED lines=84> */
.L_x_159:
[----:B------:R-:W-:Y:S05]  /*34eb0*/  BSYNC.RELIABLE B4 ;  /* 0x0000000000047941 */ /* 0x000fea0003800100 */
.L_x_158:
        /* <DEDUP_REMOVED lines=23> */
.L_x_157:
[----:B------:R-:W-:Y:S05]  /*35030*/  BSYNC.RECONVERGENT B3 ;  /* 0x0000000000037941 */ /* 0x000fea0003800200 */
.L_x_156:
        /* <DEDUP_REMOVED lines=110> */
.L_x_163:
[----:B------:R-:W-:Y:S05]  /*35720*/  BSYNC.RELIABLE B4 ;  /* 0x0000000000047941 */ /* 0x000fea0003800100 */
.L_x_162:
        /* <DEDUP_REMOVED lines=23> */
.L_x_161:
[----:B------:R-:W-:Y:S05]  /*358a0*/  BSYNC.RECONVERGENT B3 ;  /* 0x0000000000037941 */ /* 0x000fea0003800200 */
.L_x_160:
        /* <DEDUP_REMOVED lines=680> */
.L_x_166:
[----:B------:R-:W-:Y:S05]  /*38330*/  BSYNC.RELIABLE B4 ;  /* 0x0000000000047941 */ /* 0x000fea0003800100 */
.L_x_165:
        /* <DEDUP_REMOVED lines=102> */
.L_x_168:
        /* <DEDUP_REMOVED lines=11> */
.L_x_167:
[----:B------:R-:W-:Y:S05]  /*38a50*/  BSYNC.RECONVERGENT B3 ;  /* 0x0000000000037941 */ /* 0x000fea0003800200 */
.L_x_164:
        /* <DEDUP_REMOVED lines=138> */
.L_x_170:
[----:B------:R-:W-:Y:S05]  /*39300*/  BSYNC.RELIABLE B3 ;  /* 0x0000000000037941 */ /* 0x000fea0003800100 */
.L_x_169:
        /* <DEDUP_REMOVED lines=31> */
.L_x_84:
[----:B------:R-:W-:Y:S05]  /*39500*/  BSYNC.RELIABLE B1 ;  /* 0x0000000000017941 */ /* 0x000fea0003800100 */
.L_x_83:
[----:B------:R-:W0:Y:S01]  /*39510*/  LDCU.64 UR6, c[0x3][0x20] ;  /* 0x00c00400ff0677ac */ /* 0x000e220008000a00 */
[----:B------:R-:W-:Y:S01]  /*39520*/  IMAD.MOV.U32 R9, RZ, RZ, 0x1 ;  /* 0x00000001ff097424 */ /* 0x000fe200078e00ff */
[----:B------:R-:W-:Y:S01]  /*39530*/  PRMT R26, RZ, 0x7610, R26 ;  /* 0x00007610ff1a7816 */ /* 0x000fe2000000001a */
[----:B------:R-:W1:Y:S01]  /*39540*/  LDCU.64 UR8, c[0x3][0x28] ;  /* 0x00c00500ff0877ac */ /* 0x000e620008000a00 */
[----:B------:R-:W-:Y:S02]  /*39550*/  PRMT R28, RZ, 0x7610, R28 ;  /* 0x00007610ff1c7816 */ /* 0x000fe4000000001c */
[----:B------:R-:W-:Y:S01]  /*39560*/  PRMT R30, RZ, 0x7610, R30 ;  /* 0x00007610ff1e7816 */ /* 0x000fe2000000001e */
[----:B------:R-:W2:Y:S01]  /*39570*/  LDCU.64 UR10, c[0x3][0x30] ;  /* 0x00c00600ff0a77ac */ /* 0x000ea20008000a00 */
[----:B------:R-:W-:Y:S02]  /*39580*/  PRMT R27, RZ, 0x7610, R27 ;  /* 0x00007610ff1b7816 */ /* 0x000fe4000000001b */
[----:B------:R-:W-:Y:S01]  /*39590*/  PRMT R29, RZ, 0x7610, R29 ;  /* 0x00007610ff1d7816 */ /* 0x000fe2000000001d */
[----:B------:R-:W3:Y:S01]  /*395a0*/  LDCU.64 UR12, c[0x3][0x38] ;  /* 0x00c00700ff0c77ac */ /* 0x000ee20008000a00 */
[----:B------:R-:W-:-:S02]  /*395b0*/  PRMT R31, RZ, 0x7610, R31 ;  /* 0x00007610ff1f7816 */ /* 0x000fc4000000001f */
[----:B------:R-:W-:Y:S01]  /*395c0*/  PRMT R56, RZ, 0x7610, R56 ;  /* 0x00007610ff387816 */ /* 0x000fe20000000038 */
[----:B0-----:R-:W-:Y:S02]  /*395d0*/  IMAD.U32 R0, RZ, RZ, UR6 ;  /* 0x00000006ff007e24 */ /* 0x001fe4000f8e00ff */
[----:B------:R-:W-:Y:S02]  /*395e0*/  IMAD.U32 R2, RZ, RZ, UR7 ;  /* 0x00000007ff027e24 */ /* 0x000fe4000f8e00ff */
[----:B------:R-:W-:Y:S02]  /*395f0*/  IMAD.U32 R38, RZ, RZ, UR6 ;  /* 0x00000006ff267e24 */ /* 0x000fe4000f8e00ff */
[----:B------:R-:W-:Y:S02]  /*39600*/  IMAD.U32 R39, RZ, RZ, UR7 ;  /* 0x00000007ff277e24 */ /* 0x000fe4000f8e00ff */
[----:B-1----:R-:W-:Y:S02]  /*39610*/  IMAD.U32 R3, RZ, RZ, UR8 ;  /* 0x00000008ff037e24 */ /* 0x002fe4000f8e00ff */
[----:B------:R-:W-:-:S02]  /*39620*/  IMAD.U32 R4, RZ, RZ, UR9 ;  /* 0x00000009ff047e24 */ /* 0x000fc4000f8e00ff */
[----:B------:R-:W-:Y:S02]  /*39630*/  IMAD.U32 R36, RZ, RZ, UR8 ;  /* 0x00000008ff247e24 */ /* 0x000fe4000f8e00ff */
[----:B------:R-:W-:Y:S02]  /*39640*/  IMAD.U32 R37, RZ, RZ, UR9 ;  /* 0x00000009ff257e24 */ /* 0x000fe4000f8e00ff */
[----:B--2---:R-:W-:Y:S02]  /*39650*/  IMAD.U32 R5, RZ, RZ, UR10 ;  /* 0x0000000aff057e24 */ /* 0x004fe4000f8e00ff */
[----:B------:R-:W-:Y:S02]  /*39660*/  IMAD.U32 R6, RZ, RZ, UR11 ;  /* 0x0000000bff067e24 */ /* 0x000fe4000f8e00ff */
[----:B------:R-:W-:Y:S02]  /*39670*/  IMAD.U32 R34, RZ, RZ, UR10 ;  /* 0x0000000aff227e24 */ /* 0x000fe4000f8e00ff */
[----:B------:R-:W-:-:S02]  /*39680*/  IMAD.U32 R35, RZ, RZ, UR11 ;  /* 0x0000000bff237e24 */ /* 0x000fc4000f8e00ff */
[----:B---3--:R-:W-:Y:S02]  /*39690*/  IMAD.U32 R7, RZ, RZ, UR12 ;  /* 0x0000000cff077e24 */ /* 0x008fe4000f8e00ff */
[----:B------:R-:W-:Y:S02]  /*396a0*/  IMAD.U32 R8, RZ, RZ, UR13 ;  /* 0x0000000dff087e24 */ /* 0x000fe4000f8e00ff */
[----:B------:R-:W-:Y:S02]  /*396b0*/  IMAD.U32 R32, RZ, RZ, UR12 ;  /* 0x0000000cff207e24 */ /* 0x000fe4000f8e00ff */
[----:B------:R-:W-:-:S07]  /*396c0*/  IMAD.U32 R33, RZ, RZ, UR13 ;  /* 0x0000000dff217e24 */ /* 0x000fce000f8e00ff */
.L_x_1:
[----:B------:R-:W-:Y:S05]  /*396d0*/  BSYNC.RECONVERGENT B0 ;  /* 0x0000000000007941 */ /* 0x000fea0003800200 */
.L_x_0:
[----:B------:R-:W-:Y:S05]  /*396e0*/  WARPSYNC.ALL ;  /* 0x0000000000007948 */ /* 0x000fea0003800000 */
[----:B------:R-:W0:Y:S01]  /*396f0*/  S2R R12, SR_TID.X ;  /* 0x00000000000c7919 */ /* 0x000e220000002100 */
[----:B------:R-:W0:Y:S01]  /*39700*/  S2UR UR6, SR_CTAID.X ;  /* 0x00000000000679c3 */ /* 0x000e220000002500 */
[----:B------:R-:W-:Y:S02]  /*39710*/  LOP3.LUT R56, R56, 0xffff, RZ, 0xc0, !PT ;  /* 0x0000ffff38387812 */ /* 0x000fe400078ec0ff */
[----:B------:R-:W-:Y:S02]  /*39720*/  LOP3.LUT R31, R31, 0xffff, RZ, 0xc0, !PT ;  /* 0x0000ffff1f1f7812 */ /* 0x000fe400078ec0ff */
[----:B------:R-:W-:-:S02]  /*39730*/  LOP3.LUT R29, R29, 0xffff, RZ, 0xc0, !PT ;  /* 0x0000ffff1d1d7812 */ /* 0x000fc400078ec0ff */
[----:B------:R-:W-:Y:S01]  /*39740*/  LOP3.LUT R30, R30, 0xffff, RZ, 0xc0, !PT ;  /* 0x0000ffff1e1e7812 */ /* 0x000fe200078ec0ff */
[----:B------:R-:W0:Y:S01]  /*39750*/  LDC R13, c[0x0][0x360] ;  /* 0x0000d800ff0d7b82 */ /* 0x000e220000000800 */
[----:B------:R-:W-:Y:S02]  /*39760*/  LOP3.LUT R15, R28, 0xffff, RZ, 0xc0, !PT ;  /* 0x0000ffff1c0f7812 */ /* 0x000fe400078ec0ff */
[----:B-----5:R-:W-:Y:S02]  /*39770*/  LOP3.LUT R26, R26, 0xffff, RZ, 0xc0, !PT ;  /* 0x0000ffff1a1a7812 */ /* 0x020fe400078ec0ff */
[----:B------:R-:W-:Y:S02]  /*39780*/  LOP3.LUT R9, R9, 0xffff, RZ, 0xc0, !PT ;  /* 0x0000ffff09097812 */ /* 0x000fe400078ec0ff */
[----:B------:R-:W-:Y:S01]  /*39790*/  PRMT R31, R31, 0x3340, R56 ;  /* 0x000033401f1f7816 */ /* 0x000fe20000000038 */
[----:B------:R-:W1:Y:S01]  /*397a0*/  LDC.64 R10, c[0x0][0x380] ;  /* 0x0000e000ff0a7b82 */ /* 0x000e620000000a00 */
[----:B------:R-:W-:-:S02]  /*397b0*/  PRMT R15, R15, 0x3340, R30 ;  /* 0x000033400f0f7816 */ /* 0x000fc4000000001e */
[----:B------:R-:W-:Y:S01]  /*397c0*/  PRMT R26, R9, 0x3340, R26 ;  /* 0x00003340091a7816 */ /* 0x000fe2000000001a */
[----:B------:R-:W-:Y:S02]  /*397d0*/  IMAD.MOV.U32 R9, RZ, RZ, R8 ;  /* 0x000000ffff097224 */ /* 0x000fe400078e0008 */
[----:B------:R-:W-:Y:S01]  /*397e0*/  IMAD.MOV.U32 R8, RZ, RZ, R7 ;  /* 0x000000ffff087224 */ /* 0x000fe200078e0007 */
[----:B------:R-:W-:Y:S01]  /*397f0*/  PRMT R26, R26, 0x5410, R15 ;  /* 0x000054101a1a7816 */ /* 0x000fe2000000000f */
[----:B0-----:R-:W-:Y:S01]  /*39800*/  IMAD R13, R13, UR6, R12 ;  /* 0x000000060d0d7c24 */ /* 0x001fe2000f8e020c */
[----:B------:R-:W-:-:S04]  /*39810*/  LOP3.LUT R12, R27, 0xffff, RZ, 0xc0, !PT ;  /* 0x0000ffff1b0c7812 */ /* 0x000fc800078ec0ff */
[----:B------:R-:W-:Y:S01]  /*39820*/  PRMT R14, R12, 0x3340, R29 ;  /* 0x000033400c0e7816 */ /* 0x000fe2000000001d */
[----:B------:R-:W-:Y:S02]  /*39830*/  IMAD.MOV.U32 R12, RZ, RZ, R0 ;  /* 0x000000ffff0c7224 */ /* 0x000fe400078e0000 */
[----:B-1----:R-:W-:Y:S01]  /*39840*/  IMAD.WIDE R10, R13, 0x48, R10 ;  /* 0x000000480d0a7825 */ /* 0x002fe200078e020a */
[----:B------:R-:W-:-:S03]  /*39850*/  PRMT R27, R14, 0x5410, R31 ;  /* 0x000054100e1b7816 */ /* 0x000fc6000000001f */
[----:B------:R-:W-:Y:S01]  /*39860*/  IMAD.MOV.U32 R13, RZ, RZ, R2 ;  /* 0x000000ffff0d7224 */ /* 0x000fe200078e0002 */
[----:B------:R-:W-:Y:S01]  /*39870*/  STG.E.64 desc[UR4][R10.64+0x18], R8 ;  /* 0x000018080a007986 */ /* 0x000fe2000c101b04 */
[----:B------:R-:W-:Y:S02]  /*39880*/  IMAD.MOV.U32 R2, RZ, RZ, R3 ;  /* 0x000000ffff027224 */ /* 0x000fe400078e0003 */
[----:B------:R-:W-:Y:S01]  /*39890*/  IMAD.MOV.U32 R3, RZ, RZ, R4 ;  /* 0x000000ffff037224 */ /* 0x000fe200078e0004 */
[----:B------:R-:W-:Y:S04]  /*398a0*/  STG.E.64 desc[UR4][R10.64], R12 ;  /* 0x0000000c0a007986 */ /* 0x000fe8000c101b04 */
[----:B------:R0:W-:Y:S04]  /*398b0*/  STG.E.64 desc[UR4][R10.64+0x8], R2 ;  /* 0x000008020a007986 */ /* 0x0001e8000c101b04 */
[----:B------:R-:W-:Y:S04]  /*398c0*/  STG.E.64 desc[UR4][R10.64+0x20], R38 ;  /* 0x000020260a007986 */ /* 0x000fe8000c101b04 */
[----:B------:R-:W-:Y:S04]  /*398d0*/  STG.E.64 desc[UR4][R10.64+0x28], R36 ;  /* 0x000028240a007986 */ /* 0x000fe8000c101b04 */
[----:B------:R-:W-:Y:S01]  /*398e0*/  STG.E.64 desc[UR4][R10.64+0x30], R34 ;  /* 0x000030220a007986 */ /* 0x000fe2000c101b04 */
[----:B0-----:R-:W-:-:S02]  /*398f0*/  IMAD.MOV.U32 R2, RZ, RZ, R5 ;  /* 0x000000ffff027224 */ /* 0x001fc400078e0005 */
[----:B------:R-:W-:Y:S01]  /*39900*/  IMAD.MOV.U32 R3, RZ, RZ, R6 ;  /* 0x000000ffff037224 */ /* 0x000fe200078e0006 */
[----:B------:R-:W-:Y:S04]  /*39910*/  STG.E.64 desc[UR4][R10.64+0x38], R32 ;  /* 0x000038200a007986 */ /* 0x000fe8000c101b04 */
[----:B------:R-:W-:Y:S04]  /*39920*/  STG.E.64 desc[UR4][R10.64+0x10], R2 ;  /* 0x000010020a007986 */ /* 0x000fe8000c101b04 */
[----:B------:R-:W-:Y:S01]  /*39930*/  STG.E.64 desc[UR4][R10.64+0x40], R26 ;  /* 0x0000401a0a007986 */ /* 0x000fe2000c101b04 */
[----:B------:R-:W-:Y:S05]  /*39940*/  EXIT ;  /* 0x000000000000794d */ /* 0x000fea0003800000 */
.L_x_171:
[----:B------:R-:W-:-:S00]  /*39950*/  BRA `(.L_x_171) ;  /* 0xfffffffc00fc7947 */ /* 0x000fc0000383ffff */
[----:B------:R-:W-:-:S00]  /*39960*/  NOP ;  /* 0x0000000000007918 */ /* 0x000fc00000000000 */
        /* <DEDUP_REMOVED lines=9> */
.L_x_172:


//--------------------- .nv.shared.reserved.0     --------------------------
	.section	.nv.shared.reserved.0,"aw",@nobits
	.weak		__nv_reservedSMEM_offset_0_alias
	.size		__nv_reservedSMEM_offset_0_alias, 0, 64
	.other		__nv_reservedSMEM_offset_0_alias,@"STO_CUDA_RESERVED_SHARED STV_DEFAULT"
__nv_reservedSMEM_offset_0_alias:
	.zero		0
	.zero		64


//--------------------- .nv.constant0._Z13ec_add_kernelP8EC_PointPKS_i --------------------------
	.section	.nv.constant0._Z13ec_add_kernelP8EC_PointPKS_i,"a",@progbits
	.sectionflags	@""
	.align	4
.nv.constant0._Z13ec_add_kernelP8EC_PointPKS_i:
	.zero		916


//--------------------- SYMBOLS --------------------------

	.type		.nv.reservedSmem.offset0,@object
	.size		.nv.reservedSmem.offset0,0x4
